def matmul_kernel(
    a_ptr,
    b_ptr,
    c_ptr,
    M,
    N,
    K,
    stride_am,
    stride_ak,
    stride_bk,
    stride_bn,
    stride_cm,
    stride_cn,
    BLOCK_M: tl.constexpr,
    BLOCK_N: tl.constexpr,
    BLOCK_K: tl.constexpr,
    GROUP_M: tl.constexpr,
):
    pid = tl.program_id(axis=0)
    num_pid_m = tl.cdiv(M, BLOCK_M)
    num_pid_n = tl.cdiv(N, BLOCK_N)
    num_pid_in_group = GROUP_M * num_pid_n
    group_id = pid // num_pid_in_group
    first_pid_m = group_id * GROUP_M
    group_size_m = min(num_pid_m - first_pid_m, GROUP_M)
    pid_m = first_pid_m + ((pid % num_pid_in_group) % group_size_m)
    pid_n = (pid % num_pid_in_group) // group_size_m

    offs_am = (pid_m * BLOCK_M + tl.arange(0, BLOCK_M)) % M
    offs_bn = (pid_n * BLOCK_N + tl.arange(0, BLOCK_N)) % N
    offs_k = tl.arange(0, BLOCK_K)
    a_ptrs = a_ptr + offs_am[:, None] * stride_am + offs_k[None, :] * stride_ak
    b_ptrs = b_ptr + offs_k[:, None] * stride_bk + offs_bn[None, :] * stride_bn

    acc = tl.zeros((BLOCK_M, BLOCK_N), dtype=tl.float32)
    for kk in range(0, tl.cdiv(K, BLOCK_K)):
        a = tl.load(a_ptrs, mask=offs_k[None, :] < K - kk * BLOCK_K, other=0.0)
        b = tl.load(b_ptrs, mask=offs_k[:, None] < K - kk * BLOCK_K, other=0.0)
        acc = tl.dot(a, b, acc)
        a_ptrs += BLOCK_K * stride_ak
        b_ptrs += BLOCK_K * stride_bk

    c = acc.to(c_ptr.dtype.element_ty)
    offs_cm = pid_m * BLOCK_M + tl.arange(0, BLOCK_M)
    offs_cn = pid_n * BLOCK_N + tl.arange(0, BLOCK_N)
    c_ptrs = c_ptr + offs_cm[:, None] * stride_cm + offs_cn[None, :] * stride_cn
    mask = (offs_cm[:, None] < M) & (offs_cn[None, :] < N)
    tl.store(c_ptrs, c, mask=mask)

# config = {"BLOCK_K": 128, "BLOCK_M": 512, "BLOCK_N": 512, "GROUP_M": 8, "arch": "sm_100", "dtype": "fp16", "num_ctas": 1, "num_stages": 3, "num_warps": 16}
# arch = sm_100


// ===== COMPILED SASS (sm_100a) =====

	.target	sm_100a

	.elftype	@"ET_EXEC"


//--------------------- .note.nv.tkinfo           --------------------------
	.section	.note.nv.tkinfo,"",@"SHT_NOTE"
	.sectionflags	@"SHF_NOTE_NV_TKINFO"
	.tkinfo
        /*0018*/ 	.word	0x00000081
        /*0030*/ 	.string	""
        /*0030*/ 	.string	"ptxas-blackwell"
        /*0030*/ 	.string	"Cuda compilation tools, release 12.9, V12.9.86"
        /*0030*/ 	.string	"Build cuda_12.9.r12.9/compiler.36037853_0"
        /*0030*/ 	.string	"-v  -suppress-debug-info  -lineinfo  -arch sm_100a "



//--------------------- .note.nv.cuver            --------------------------
	.section	.note.nv.cuver,"",@"SHT_NOTE"
	.sectionflags	@"SHF_NOTE_NV_CUVER"
        /*0018*/ 	.short	0x0001
        /*001a*/ 	.short	0x0064
        /*001c*/ 	.short	0x0001
        /*001e*/ 	.short	0x0000
        /*0020*/ 	.short	0x0001
        /*0022*/ 	.short	0x0000


//--------------------- .nv.info                  --------------------------
	.section	.nv.info,"",@"SHT_CUDA_INFO"
	.align	4


	//----- nvinfo : EIATTR_REGCOUNT
	.align		4
        /*0000*/ 	.byte	0x04, 0x2f
        /*0002*/ 	.short	(.L_1 - .L_0)
	.align		4
.L_0:
        /*0004*/ 	.word	index@(matmul_kernel)
        /*0008*/ 	.word	0x00000020


	//----- nvinfo : EIATTR_FRAME_SIZE
	.align		4
.L_1:
        /*000c*/ 	.byte	0x04, 0x11
        /*000e*/ 	.short	(.L_3 - .L_2)
	.align		4
.L_2:
        /*0010*/ 	.word	index@(matmul_kernel)
        /*0014*/ 	.word	0x00006490


	//----- nvinfo : EIATTR_MIN_STACK_SIZE
	.align		4
.L_3:
        /*0018*/ 	.byte	0x04, 0x12
        /*001a*/ 	.short	(.L_5 - .L_4)
	.align		4
.L_4:
        /*001c*/ 	.word	index@(matmul_kernel)
        /*0020*/ 	.word	0x00006490
.L_5:


//--------------------- .nv.info.matmul_kernel    --------------------------
	.section	.nv.info.matmul_kernel,"",@"SHT_CUDA_INFO"
	.sectionflags	@""
	.align	4


	//----- nvinfo : EIATTR_CUDA_API_VERSION
	.align		4
        /*0000*/ 	.byte	0x04, 0x37
        /*0002*/ 	.short	(.L_7 - .L_6)
.L_6:
        /*0004*/ 	.word	0x00000081


	//----- nvinfo : EIATTR_KPARAM_INFO
	.align		4
.L_7:
        /*0008*/ 	.byte	0x04, 0x17
        /*000a*/ 	.short	(.L_9 - .L_8)
.L_8:
        /*000c*/ 	.word	0x00000000
        /*0010*/ 	.short	0x000d
        /*0012*/ 	.short	0x0048
        /*0014*/ 	.byte	0x00, 0xf4, 0x21, 0x00


	//----- nvinfo : EIATTR_KPARAM_INFO
	.align		4
.L_9:
        /*0018*/ 	.byte	0x04, 0x17
        /*001a*/ 	.short	(.L_11 - .L_10)
.L_10:
        /*001c*/ 	.word	0x00000000
        /*0020*/ 	.short	0x000c
        /*0022*/ 	.short	0x0040
        /*0024*/ 	.byte	0x00, 0xf4, 0x21, 0x00


	//----- nvinfo : EIATTR_KPARAM_INFO
	.align		4
.L_11:
        /*0028*/ 	.byte	0x04, 0x17
        /*002a*/ 	.short	(.L_13 - .L_12)
.L_12:
        /*002c*/ 	.word	0x00000000
        /*0030*/ 	.short	0x000b
        /*0032*/ 	.short	0x0038
        /*0034*/ 	.byte	0x00, 0xf0, 0x11, 0x00


	//----- nvinfo : EIATTR_KPARAM_INFO
	.align		4
.L_13:
        /*0038*/ 	.byte	0x04, 0x17
        /*003a*/ 	.short	(.L_15 - .L_14)
.L_14:
        /*003c*/ 	.word	0x00000000
        /*0040*/ 	.short	0x000a
        /*0042*/ 	.short	0x0034
        /*0044*/ 	.byte	0x00, 0xf0, 0x11, 0x00


	//----- nvinfo : EIATTR_KPARAM_INFO
	.align		4
.L_15:
        /*0048*/ 	.byte	0x04, 0x17
        /*004a*/ 	.short	(.L_17 - .L_16)
.L_16:
        /*004c*/ 	.word	0x00000000
        /*0050*/ 	.short	0x0009
        /*0052*/ 	.short	0x0030
        /*0054*/ 	.byte	0x00, 0xf0, 0x11, 0x00


	//----- nvinfo : EIATTR_KPARAM_INFO
	.align		4
.L_17:
        /*0058*/ 	.byte	0x04, 0x17
        /*005a*/ 	.short	(.L_19 - .L_18)
.L_18:
        /*005c*/ 	.word	0x00000000
        /*0060*/ 	.short	0x0008
        /*0062*/ 	.short	0x002c
        /*0064*/ 	.byte	0x00, 0xf0, 0x11, 0x00


	//----- nvinfo : EIATTR_KPARAM_INFO
	.align		4
.L_19:
        /*0068*/ 	.byte	0x04, 0x17
        /*006a*/ 	.short	(.L_21 - .L_20)
.L_20:
        /*006c*/ 	.word	0x00000000
        /*0070*/ 	.short	0x0007
        /*0072*/ 	.short	0x0028
        /*0074*/ 	.byte	0x00, 0xf0, 0x11, 0x00


	//----- nvinfo : EIATTR_KPARAM_INFO
	.align		4
.L_21:
        /*0078*/ 	.byte	0x04, 0x17
        /*007a*/ 	.short	(.L_23 - .L_22)
.L_22:
        /*007c*/ 	.word	0x00000000
        /*0080*/ 	.short	0x0006
        /*0082*/ 	.short	0x0024
        /*0084*/ 	.byte	0x00, 0xf0, 0x11, 0x00


	//----- nvinfo : EIATTR_KPARAM_INFO
	.align		4
.L_23:
        /*0088*/ 	.byte	0x04, 0x17
        /*008a*/ 	.short	(.L_25 - .L_24)
.L_24:
        /*008c*/ 	.word	0x00000000
        /*0090*/ 	.short	0x0005
        /*0092*/ 	.short	0x0020
        /*0094*/ 	.byte	0x00, 0xf0, 0x11, 0x00


	//----- nvinfo : EIATTR_KPARAM_INFO
	.align		4
.L_25:
        /*0098*/ 	.byte	0x04, 0x17
        /*009a*/ 	.short	(.L_27 - .L_26)
.L_26:
        /*009c*/ 	.word	0x00000000
        /*00a0*/ 	.short	0x0004
        /*00a2*/ 	.short	0x001c
        /*00a4*/ 	.byte	0x00, 0xf0, 0x11, 0x00


	//----- nvinfo : EIATTR_KPARAM_INFO
	.align		4
.L_27:
        /*00a8*/ 	.byte	0x04, 0x17
        /*00aa*/ 	.short	(.L_29 - .L_28)
.L_28:
        /*00ac*/ 	.word	0x00000000
        /*00b0*/ 	.short	0x0003
        /*00b2*/ 	.short	0x0018
        /*00b4*/ 	.byte	0x00, 0xf0, 0x11, 0x00


	//----- nvinfo : EIATTR_KPARAM_INFO
	.align		4
.L_29:
        /*00b8*/ 	.byte	0x04, 0x17
        /*00ba*/ 	.short	(.L_31 - .L_30)
.L_30:
        /*00bc*/ 	.word	0x00000000
        /*00c0*/ 	.short	0x0002
        /*00c2*/ 	.short	0x0010
        /*00c4*/ 	.byte	0x00, 0xf4, 0x21, 0x00


	//----- nvinfo : EIATTR_KPARAM_INFO
	.align		4
.L_31:
        /*00c8*/ 	.byte	0x04, 0x17
        /*00ca*/ 	.short	(.L_33 - .L_32)
.L_32:
        /*00cc*/ 	.word	0x00000000
        /*00d0*/ 	.short	0x0001
        /*00d2*/ 	.short	0x0008
        /*00d4*/ 	.byte	0x00, 0xf4, 0x21, 0x00


	//----- nvinfo : EIATTR_KPARAM_INFO
	.align		4
.L_33:
        /*00d8*/ 	.byte	0x04, 0x17
        /*00da*/ 	.short	(.L_35 - .L_34)
.L_34:
        /*00dc*/ 	.word	0x00000000
        /*00e0*/ 	.short	0x0000
        /*00e2*/ 	.short	0x0000
        /*00e4*/ 	.byte	0x00, 0xf4, 0x21, 0x00


	//----- nvinfo : EIATTR_SPARSE_MMA_MASK
	.align		4
.L_35:
        /*00e8*/ 	.byte	0x03, 0x50
        /*00ea*/ 	.short	0x0000


	//----- nvinfo : EIATTR_MAXREG_COUNT
	.align		4
        /*00ec*/ 	.byte	0x03, 0x1b
        /*00ee*/ 	.short	0x0080


	//----- nvinfo : EIATTR_NUM_BARRIERS
	.align		4
        /*00f0*/ 	.byte	0x02, 0x4c
        /*00f2*/ 	.byte	0x01
	.zero		1


	//----- nvinfo : EIATTR_ANNOTATIONS
	.align		4
        /*00f4*/ 	.byte	0x04, 0x55
        /*00f6*/ 	.short	(.L_37 - .L_36)


	//   ....[0]....
.L_36:
        /*00f8*/ 	.word	0x00000001
        /*00fc*/ 	.byte	0x30, 0x05, 0x00, 0x00, 0x01, 0x00, 0x00, 0x00, 0x40, 0x05, 0x00, 0x00, 0x01, 0x00, 0x00, 0x00
        /* <DEDUP_REMOVED lines=1311> */
        /*52fc*/ 	.byte	0x70, 0x72, 0x01, 0x00, 0x01, 0x00, 0x00, 0x00, 0x80, 0x72, 0x01, 0x00


	//----- nvinfo : EIATTR_VRC_CTA_INIT_COUNT
	.align		4
.L_37:
        /*5308*/ 	.byte	0x02, 0x4a
	.zero		1
	.zero		1


	//----- nvinfo : EIATTR_EXIT_INSTR_OFFSETS
	.align		4
        /*530c*/ 	.byte	0x04, 0x1c
        /*530e*/ 	.short	(.L_39 - .L_38)


	//   ....[0]....
.L_38:
        /*5310*/ 	.word	0x0007dc30


	//   ....[1]....
        /*5314*/ 	.word	0x0007dc60


	//----- nvinfo : EIATTR_REQNTID
	.align		4
.L_39:
        /*5318*/ 	.byte	0x04, 0x10
        /*531a*/ 	.short	(.L_41 - .L_40)
.L_40:
        /*531c*/ 	.word	0x00000200
        /*5320*/ 	.word	0x00000001
        /*5324*/ 	.word	0x00000001


	//----- nvinfo : EIATTR_CBANK_PARAM_SIZE
	.align		4
.L_41:
        /*5328*/ 	.byte	0x03, 0x19
        /*532a*/ 	.short	0x0050


	//----- nvinfo : EIATTR_PARAM_CBANK
	.align		4
        /*532c*/ 	.byte	0x04, 0x0a
        /*532e*/ 	.short	(.L_43 - .L_42)
	.align		4
.L_42:
        /*5330*/ 	.word	index@(.nv.constant0.matmul_kernel)
        /*5334*/ 	.short	0x0380
        /*5336*/ 	.short	0x0050


	//----- nvinfo : EIATTR_SW_WAR
	.align		4
.L_43:
        /*5338*/ 	.byte	0x04, 0x36
        /*533a*/ 	.short	(.L_45 - .L_44)
.L_44:
        /*533c*/ 	.word	0x00000008
.L_45:


//--------------------- .nv.compat                --------------------------
	.section	.nv.compat,"",@"SHT_CUDA_COMPAT_INFO"
	.align	4
        /*0000*/ 	.byte	0x02, 0x02, 0x01, 0x00, 0x02, 0x05, 0x05, 0x00, 0x02, 0x03, 0x00, 0x00, 0x02, 0x06, 0x01, 0x00


//--------------------- .nv.callgraph             --------------------------
	.section	.nv.callgraph,"",@"SHT_CUDA_CALLGRAPH"
	.align	4
	.sectionentsize	8
	.align		4
        /*0000*/ 	.word	0x00000000
	.align		4
        /*0004*/ 	.word	0xffffffff
	.align		4
        /*0008*/ 	.word	0x00000000
	.align		4
        /*000c*/ 	.word	0xfffffffe
	.align		4
        /*0010*/ 	.word	0x00000000
	.align		4
        /*0014*/ 	.word	0xfffffffd
	.align		4
        /*0018*/ 	.word	0x00000000
	.align		4
        /*001c*/ 	.word	0xfffffffc


//--------------------- .text.matmul_kernel       --------------------------
	.section	.text.matmul_kernel,"ax",@progbits
	.align	128
        .global         matmul_kernel
        .type           matmul_kernel,@function
        .size           matmul_kernel,(.L_x_4 - matmul_kernel)
        .other          matmul_kernel,@"STO_CUDA_ENTRY STV_DEFAULT"
matmul_kernel:
.text.matmul_kernel:
[----:B------:R-:W0:Y:S08]  /*0000*/  LDC R1, c[0x0][0x37c] ;  /* 0x0000df00ff017b82 */ /* 0x000e300000000800 */
[----:B------:R-:W1:Y:S01]  /*0010*/  LDC.64 R4, c[0x0][0x398] ;  /* 0x0000e600ff047b82 */ /* 0x000e620000000a00 */
[----:B------:R-:W2:Y:S01]  /*0020*/  S2R R14, SR_TID.X ;  /* 0x00000000000e7919 */ /* 0x000ea20000002100 */
[----:B------:R-:W3:Y:S01]  /*0030*/  LDCU UR4, c[0x0][0x3a0] ;  /* 0x00007400ff0477ac */ /* 0x000ee20008000800 */
[----:B0-----:R-:W-:Y:S01]  /*0040*/  VIADD R1, R1, 0xffff9b70 ;  /* 0xffff9b7001017836 */ /* 0x001fe20000000000 */
[----:B------:R-:W-:Y:S01]  /*0050*/  UMOV UR5, 0x400 ;  /* 0x0000040000057882 */ /* 0x000fe20000000000 */
[----:B------:R-:W0:Y:S03]  /*0060*/  LDCU.64 UR8, c[0x0][0x358] ;  /* 0x00006b00ff0877ac */ /* 0x000e260008000a00 */
[----:B------:R-:W4:Y:S01]  /*0070*/  S2UR UR6, SR_CgaCtaId ;  /* 0x00000000000679c3 */ /* 0x000f220000008800 */
[----:B---3--:R-:W-:Y:S01]  /*0080*/  UIADD3 UR4, UPT, UPT, UR4, 0x7f, URZ ;  /* 0x0000007f04047890 */ /* 0x008fe2000fffe0ff */
[----:B-1----:R-:W-:-:S03]  /*0090*/  VIADD R0, R5, 0x1ff ;  /* 0x000001ff05007836 */ /* 0x002fc60000000000 */
[----:B------:R-:W-:Y:S02]  /*00a0*/  UISETP.GT.AND UP0, UPT, UR4, 0x7f, UPT ;  /* 0x0000007f0400788c */ /* 0x000fe4000bf04270 */
[----:B------:R-:W-:Y:S01]  /*00b0*/  SHF.R.S32.HI R3, RZ, 0x1f, R0 ;  /* 0x0000001fff037819 */ /* 0x000fe20000011400 */
[----:B----4-:R-:W-:-:S03]  /*00c0*/  ULEA UR5, UR6, UR5, 0x18 ;  /* 0x0000000506057291 */ /* 0x010fc6000f8ec0ff */
[----:B------:R-:W-:Y:S02]  /*00d0*/  LEA.HI R3, R3, R0, RZ, 0x9 ;  /* 0x0000000003037211 */ /* 0x000fe400078f48ff */
[C---:B--2---:R-:W-:Y:S02]  /*00e0*/  LOP3.LUT R16, R14.reuse, 0x1ff, RZ, 0xc0, !PT ;  /* 0x000001ff0e107812 */ /* 0x044fe400078ec0ff */
[----:B------:R-:W-:Y:S02]  /*00f0*/  SHF.R.S32.HI R0, RZ, 0x9, R3 ;  /* 0x00000009ff007819 */ /* 0x000fe40000011403 */
[----:B------:R-:W1:Y:S01]  /*0100*/  S2R R3, SR_CTAID.X ;  /* 0x0000000000037919 */ /* 0x000e620000002500 */
[----:B------:R-:W-:Y:S02]  /*0110*/  LOP3.LUT R29, R14, 0x180, RZ, 0xc0, !PT ;  /* 0x000001800e1d7812 */ /* 0x000fe400078ec0ff */
[----:B------:R-:W-:-:S05]  /*0120*/  IMAD.SHL.U32 R0, R0, 0x8, RZ ;  /* 0x0000000800007824 */ /* 0x000fca00078e00ff */
[-C--:B------:R-:W-:Y:S02]  /*0130*/  IABS R9, R0.reuse ;  /* 0x0000000000097213 */ /* 0x080fe40000000000 */
[----:B------:R-:W-:Y:S02]  /*0140*/  IABS R12, R0 ;  /* 0x00000000000c7213 */ /* 0x000fe40000000000 */
[----:B------:R-:W2:Y:S08]  /*0150*/  I2F.RP R2, R9 ;  /* 0x0000000900027306 */ /* 0x000eb00000209400 */
[----:B--2---:R-:W2:Y:S01]  /*0160*/  MUFU.RCP R2, R2 ;  /* 0x0000000200027308 */ /* 0x004ea20000001000 */
[----:B-1----:R-:W-:Y:S01]  /*0170*/  IABS R10, R3 ;  /* 0x00000003000a7213 */ /* 0x002fe20000000000 */
[----:B--2---:R-:W-:-:S02]  /*0180*/  VIADD R6, R2, 0xffffffe ;  /* 0x0ffffffe02067836 */ /* 0x004fc40000000000 */
[----:B------:R-:W-:-:S04]  /*0190*/  IMAD.MOV R2, RZ, RZ, -R12 ;  /* 0x000000ffff027224 */ /* 0x000fc800078e0a0c */
[----:B------:R1:W2:Y:S02]  /*01a0*/  F2I.FTZ.U32.TRUNC.NTZ R7, R6 ;  /* 0x0000000600077305 */ /* 0x0002a4000021f000 */
[----:B-1----:R-:W-:Y:S02]  /*01b0*/  IMAD.MOV.U32 R6, RZ, RZ, RZ ;  /* 0x000000ffff067224 */ /* 0x002fe400078e00ff */
[----:B--2---:R-:W-:-:S04]  /*01c0*/  IMAD.MOV R8, RZ, RZ, -R7 ;  /* 0x000000ffff087224 */ /* 0x004fc800078e0a07 */
[----:B------:R-:W-:Y:S02]  /*01d0*/  IMAD R11, R8, R9, RZ ;  /* 0x00000009080b7224 */ /* 0x000fe400078e02ff */
[----:B------:R-:W-:Y:S02]  /*01e0*/  IMAD.MOV.U32 R8, RZ, RZ, R10 ;  /* 0x000000ffff087224 */ /* 0x000fe400078e000a */
[----:B------:R-:W-:-:S06]  /*01f0*/  IMAD.HI.U32 R7, R7, R11, R6 ;  /* 0x0000000b07077227 */ /* 0x000fcc00078e0006 */
[----:B------:R-:W-:-:S04]  /*0200*/  IMAD.HI.U32 R7, R7, R8, RZ ;  /* 0x0000000807077227 */ /* 0x000fc800078e00ff */
[----:B------:R-:W-:-:S05]  /*0210*/  IMAD R2, R7, R2, R8 ;  /* 0x0000000207027224 */ /* 0x000fca00078e0208 */
[----:B------:R-:W-:-:S13]  /*0220*/  ISETP.GT.U32.AND P1, PT, R9, R2, PT ;  /* 0x000000020900720c */ /* 0x000fda0003f24070 */
[----:B------:R-:W-:Y:S02]  /*0230*/  @!P1 IMAD.IADD R2, R2, 0x1, -R9 ;  /* 0x0000000102029824 */ /* 0x000fe400078e0a09 */
[----:B------:R-:W-:Y:S01]  /*0240*/  @!P1 VIADD R7, R7, 0x1 ;  /* 0x0000000107079836 */ /* 0x000fe20000000000 */
[----:B------:R-:W-:Y:S02]  /*0250*/  ISETP.NE.AND P1, PT, R0, RZ, PT ;  /* 0x000000ff0000720c */ /* 0x000fe40003f25270 */
[----:B------:R-:W-:Y:S02]  /*0260*/  ISETP.GE.U32.AND P0, PT, R2, R9, PT ;  /* 0x000000090200720c */ /* 0x000fe40003f06070 */
[----:B------:R-:W-:-:S04]  /*0270*/  LOP3.LUT R2, R3, R0, RZ, 0x3c, !PT ;  /* 0x0000000003027212 */ /* 0x000fc800078e3cff */
[----:B------:R-:W-:Y:S01]  /*0280*/  ISETP.GE.AND P2, PT, R2, RZ, PT ;  /* 0x000000ff0200720c */ /* 0x000fe20003f46270 */
[----:B------:R-:W-:-:S06]  /*0290*/  VIADD R2, R4, 0x1ff ;  /* 0x000001ff04027836 */ /* 0x000fcc0000000000 */
[----:B------:R-:W-:-:S04]  /*02a0*/  @P0 VIADD R7, R7, 0x1 ;  /* 0x0000000107070836 */ /* 0x000fc80000000000 */
[----:B------:R-:W-:Y:S01]  /*02b0*/  IMAD.MOV.U32 R6, RZ, RZ, R7 ;  /* 0x000000ffff067224 */ /* 0x000fe200078e0007 */
[----:B------:R-:W-:-:S03]  /*02c0*/  SHF.R.S32.HI R7, RZ, 0x1f, R2 ;  /* 0x0000001fff077819 */ /* 0x000fc60000011402 */
[----:B------:R-:W-:Y:S01]  /*02d0*/  @!P2 IMAD.MOV R6, RZ, RZ, -R6 ;  /* 0x000000ffff06a224 */ /* 0x000fe200078e0a06 */
[----:B------:R-:W-:Y:S02]  /*02e0*/  @!P1 LOP3.LUT R6, RZ, R0, RZ, 0x33, !PT ;  /* 0x00000000ff069212 */ /* 0x000fe400078e33ff */
[----:B------:R-:W-:-:S03]  /*02f0*/  LEA.HI R7, R7, R2, RZ, 0x9 ;  /* 0x0000000207077211 */ /* 0x000fc600078f48ff */
[----:B------:R-:W-:Y:S02]  /*0300*/  IMAD.SHL.U32 R2, R6, 0x8, RZ ;  /* 0x0000000806027824 */ /* 0x000fe400078e00ff */
[----:B------:R-:W-:-:S03]  /*0310*/  IMAD.MOV R6, RZ, RZ, -R6 ;  /* 0x000000ffff067224 */ /* 0x000fc600078e0a06 */
[----:B------:R-:W-:Y:S01]  /*0320*/  LEA.HI.SX32 R7, R7, -R2, 0x17 ;  /* 0x8000000207077211 */ /* 0x000fe200078fbaff */
[----:B------:R-:W-:Y:S02]  /*0330*/  IMAD R15, R0, R6, R3 ;  /* 0x00000006000f7224 */ /* 0x000fe400078e0203 */
[----:B------:R-:W-:Y:S01]  /*0340*/  IMAD.MOV.U32 R6, RZ, RZ, RZ ;  /* 0x000000ffff067224 */ /* 0x000fe200078e00ff */
[----:B------:R-:W-:Y:S02]  /*0350*/  VIMNMX R8, PT, PT, R7, 0x8, PT ;  /* 0x0000000807087848 */ /* 0x000fe40003fe0100 */
[----:B------:R-:W-:Y:S02]  /*0360*/  IABS R13, R15 ;  /* 0x0000000f000d7213 */ /* 0x000fe40000000000 */
[----:B------:R-:W-:-:S04]  /*0370*/  IABS R11, R8 ;  /* 0x00000008000b7213 */ /* 0x000fc80000000000 */
[----:B------:R-:W1:Y:S08]  /*0380*/  I2F.RP R9, R11 ;  /* 0x0000000b00097306 */ /* 0x000e700000209400 */
[----:B-1----:R-:W1:Y:S02]  /*0390*/  MUFU.RCP R9, R9 ;  /* 0x0000000900097308 */ /* 0x002e640000001000 */
[----:B-1----:R-:W-:-:S06]  /*03a0*/  VIADD R7, R9, 0xffffffe ;  /* 0x0ffffffe09077836 */ /* 0x002fcc0000000000 */
[----:B------:R-:W1:Y:S02]  /*03b0*/  F2I.FTZ.U32.TRUNC.NTZ R7, R7 ;  /* 0x0000000700077305 */ /* 0x000e64000021f000 */
[----:B-1----:R-:W-:-:S04]  /*03c0*/  IMAD.MOV R10, RZ, RZ, -R7 ;  /* 0x000000ffff0a7224 */ /* 0x002fc800078e0a07 */
[----:B------:R-:W-:-:S04]  /*03d0*/  IMAD.MOV.U32 R0, RZ, RZ, R10 ;  /* 0x000000ffff007224 */ /* 0x000fc800078e000a */
[----:B------:R-:W-:Y:S01]  /*03e0*/  IMAD R3, R0, R11, RZ ;  /* 0x0000000b00037224 */ /* 0x000fe200078e02ff */
[----:B------:R-:W-:-:S03]  /*03f0*/  IABS R0, R8 ;  /* 0x0000000800007213 */ /* 0x000fc60000000000 */
[----:B------:R-:W-:-:S04]  /*0400*/  IMAD.HI.U32 R6, R7, R3, R6 ;  /* 0x0000000307067227 */ /* 0x000fc800078e0006 */
[----:B------:R-:W-:Y:S02]  /*0410*/  IMAD.MOV R0, RZ, RZ, -R0 ;  /* 0x000000ffff007224 */ /* 0x000fe400078e0a00 */
        /* <DEDUP_REMOVED lines=8> */
[----:B------:R-:W-:-:S07]  /*04a0*/  ISETP.GE.AND P2, PT, R0, RZ, PT ;  /* 0x000000ff0000720c */ /* 0x000fce0003f46270 */
[----:B------:R-:W-:-:S06]  /*04b0*/  @P0 VIADD R6, R6, 0x1 ;  /* 0x0000000106060836 */ /* 0x000fcc0000000000 */
[----:B------:R-:W-:Y:S01]  /*04c0*/  @!P2 IMAD.MOV R6, RZ, RZ, -R6 ;  /* 0x000000ffff06a224 */ /* 0x000fe200078e0a06 */
[----:B------:R-:W-:-:S05]  /*04d0*/  @!P1 LOP3.LUT R6, RZ, R8, RZ, 0x33, !PT ;  /* 0x00000008ff069212 */ /* 0x000fca00078e33ff */
[----:B------:R-:W-:Y:S02]  /*04e0*/  IMAD.MOV R3, RZ, RZ, -R6 ;  /* 0x000000ffff037224 */ /* 0x000fe400078e0a06 */
[----:B------:R-:W-:Y:S02]  /*04f0*/  IMAD.SHL.U32 R0, R6, 0x200, RZ ;  /* 0x0000020006007824 */ /* 0x000fe400078e00ff */
[----:B------:R-:W-:-:S04]  /*0500*/  IMAD R3, R8, R3, R15 ;  /* 0x0000000308037224 */ /* 0x000fc800078e020f */
[----:B------:R-:W-:-:S04]  /*0510*/  IMAD.IADD R3, R2, 0x1, R3 ;  /* 0x0000000102037824 */ /* 0x000fc800078e0203 */
[----:B------:R-:W-:-:S05]  /*0520*/  IMAD R28, R3, 0x200, R16 ;  /* 0x00000200031c7824 */ /* 0x000fca00078e0210 */
[----:B------:R1:W-:Y:S04]  /*0530*/  STL [R1+0x15a0], R28 ;  /* 0x0015a01c01007387 */ /* 0x0003e80000100800 */
[----:B------:R1:W-:Y:S01]  /*0540*/  STL [R1+0xd70], R0 ;  /* 0x000d700001007387 */ /* 0x0003e20000100800 */
[----:B0-----:R-:W-:Y:S05]  /*0550*/  BRA.U UP0, `(.L_x_0) ;  /* 0x0000000d00dc7547 */ /* 0x001fea000b800000 */
[----:B-1----:R-:W-:Y:S01]  /*0560*/  IMAD.SHL.U32 R0, R14, 0x40, RZ ;  /* 0x000000400e007824 */ /* 0x002fe200078e00ff */
[----:B------:R-:W-:Y:S02]  /*0570*/  CS2R R24, SRZ ;  /* 0x0000000000187805 */ /* 0x000fe4000001ff00 */
[----:B------:R-:W-:Y:S02]  /*0580*/  CS2R R26, SRZ ;  /* 0x00000000001a7805 */ /* 0x000fe4000001ff00 */
[----:B------:R-:W-:Y:S02]  /*0590*/  CS2R R20, SRZ ;  /* 0x0000000000147805 */ /* 0x000fe4000001ff00 */
[----:B------:R-:W-:Y:S01]  /*05a0*/  CS2R R22, SRZ ;  /* 0x0000000000167805 */ /* 0x000fe2000001ff00 */
[----:B------:R0:W-:Y:S01]  /*05b0*/  STL [R1+0x15a4], R0 ;  /* 0x0015a40001007387 */ /* 0x0001e20000100800 */
[----:B------:R-:W-:Y:S02]  /*05c0*/  CS2R R16, SRZ ;  /* 0x0000000000107805 */ /* 0x000fe4000001ff00 */
[----:B------:R-:W-:-:S02]  /*05d0*/  CS2R R18, SRZ ;  /* 0x0000000000127805 */ /* 0x000fc4000001ff00 */
[----:B------:R-:W-:Y:S01]  /*05e0*/  CS2R R12, SRZ ;  /* 0x00000000000c7805 */ /* 0x000fe2000001ff00 */
[----:B------:R0:W-:Y:S01]  /*05f0*/  STL [R1], RZ ;  /* 0x000000ff01007387 */ /* 0x0001e20000100800 */
[----:B------:R-:W-:Y:S02]  /*0600*/  CS2R R14, SRZ ;  /* 0x00000000000e7805 */ /* 0x000fe4000001ff00 */
[----:B------:R-:W-:Y:S02]  /*0610*/  CS2R R8, SRZ ;  /* 0x0000000000087805 */ /* 0x000fe4000001ff00 */
[----:B------:R-:W-:Y:S01]  /*0620*/  CS2R R10, SRZ ;  /* 0x00000000000a7805 */ /* 0x000fe2000001ff00 */
[----:B------:R0:W-:Y:S01]  /*0630*/  STL [R1+0x4], RZ ;  /* 0x000004ff01007387 */ /* 0x0001e20000100800 */
[----:B------:R-:W-:Y:S02]  /*0640*/  CS2R R4, SRZ ;  /* 0x0000000000047805 */ /* 0x000fe4000001ff00 */
[----:B------:R-:W-:Y:S01]  /*0650*/  CS2R R6, SRZ ;  /* 0x0000000000067805 */ /* 0x000fe2000001ff00 */
[----:B------:R0:W-:Y:S04]  /*0660*/  STL [R1+0x8], RZ ;  /* 0x000008ff01007387 */ /* 0x0001e80000100800 */
        /* <DEDUP_REMOVED lines=228> */
[----:B------:R0:W-:Y:S01]  /*14b0*/  STL [R1+0x99c], RZ ;  /* 0x00099cff01007387 */ /* 0x0001e20000100800 */
[----:B------:R-:W-:Y:S05]  /*14c0*/  BRA `(.L_x_1) ;  /* 0x0000062c008c7947 */ /* 0x000fea0003800000 */
.L_x_0:
[----:B------:R-:W-:Y:S01]  /*14d0*/  IMAD.MOV.U32 R10, RZ, RZ, R0 ;  /* 0x000000ffff0a7224 */ /* 0x000fe200078e0000 */
[----:B-1----:R-:W-:Y:S01]  /*14e0*/  IABS R0, R4 ;  /* 0x0000000400007213 */ /* 0x002fe20000000000 */
[----:B------:R0:W-:Y:S01]  /*14f0*/  STL [R1+0x16b4], R5 ;  /* 0x0016b40501007387 */ /* 0x0001e20000100800 */
[----:B------:R-:W-:Y:S01]  /*1500*/  IABS R17, R5 ;  /* 0x0000000500117213 */ /* 0x000fe20000000000 */
[----:B------:R-:W1:Y:S01]  /*1510*/  LDCU UR6, c[0x0][0x3ac] ;  /* 0x00007580ff0677ac */ /* 0x000e620008000800 */
[----:B------:R-:W2:Y:S01]  /*1520*/  I2F.RP R8, R0 ;  /* 0x0000000000087306 */ /* 0x000ea20000209400 */
[----:B------:R-:W-:Y:S01]  /*1530*/  LEA.HI R20, R29, R10, RZ, 0x19 ;  /* 0x0000000a1d147211 */ /* 0x000fe200078fc8ff */
[----:B------:R-:W3:Y:S04]  /*1540*/  LDCU.128 UR12, c[0x0][0x380] ;  /* 0x00007000ff0c77ac */ /* 0x000ee80008000c00 */
[C---:B------:R-:W-:Y:S01]  /*1550*/  VIADD R10, R20.reuse, 0x1fc ;  /* 0x000001fc140a7836 */ /* 0x040fe20000000000 */
[----:B------:R-:W4:Y:S01]  /*1560*/  LDCU UR7, c[0x0][0x3a4] ;  /* 0x00007480ff0777ac */ /* 0x000f220008000800 */
[----:B------:R-:W0:Y:S01]  /*1570*/  I2F.RP R9, R17 ;  /* 0x0000001100097306 */ /* 0x000e220000209400 */
[----:B------:R-:W-:-:S02]  /*1580*/  VIADD R13, R20, 0x1dc ;  /* 0x000001dc140d7836 */ /* 0x000fc40000000000 */
[----:B------:R-:W-:Y:S01]  /*1590*/  IABS R24, R10 ;  /* 0x0000000a00187213 */ /* 0x000fe20000000000 */
[----:B------:R-:W1:Y:S01]  /*15a0*/  LDCU UR10, c[0x0][0x3b0] ;  /* 0x00007600ff0a77ac */ /* 0x000e620008000800 */
[----:B------:R-:W-:Y:S02]  /*15b0*/  ISETP.GE.AND P3, PT, R10, RZ, PT ;  /* 0x000000ff0a00720c */ /* 0x000fe40003f66270 */
[----:B------:R-:W-:Y:S01]  /*15c0*/  IABS R14, R13 ;  /* 0x0000000d000e7213 */ /* 0x000fe20000000000 */
[----:B--2---:R-:W2:Y:S08]  /*15d0*/  MUFU.RCP R8, R8 ;  /* 0x0000000800087308 */ /* 0x004eb00000001000 */
[----:B0-----:R-:W0:Y:S01]  /*15e0*/  MUFU.RCP R9, R9 ;  /* 0x0000000900097308 */ /* 0x001e220000001000 */
[----:B--2---:R-:W-:Y:S01]  /*15f0*/  VIADD R6, R8, 0xffffffe ;  /* 0x0ffffffe08067836 */ /* 0x004fe20000000000 */
[----:B------:R-:W-:-:S06]  /*1600*/  IABS R8, R28 ;  /* 0x0000001c00087213 */ /* 0x000fcc0000000000 */
[----:B------:R2:W1:Y:S01]  /*1610*/  F2I.FTZ.U32.TRUNC.NTZ R7, R6 ;  /* 0x0000000600077305 */ /* 0x000462000021f000 */
[----:B0-----:R-:W-:-:S07]  /*1620*/  VIADD R2, R9, 0xffffffe ;  /* 0x0ffffffe09027836 */ /* 0x001fce0000000000 */
[----:B------:R0:W3:Y:S01]  /*1630*/  F2I.FTZ.U32.TRUNC.NTZ R3, R2 ;  /* 0x0000000200037305 */ /* 0x0000e2000021f000 */
[----:B--2---:R-:W-:Y:S02]  /*1640*/  IMAD.MOV.U32 R6, RZ, RZ, RZ ;  /* 0x000000ffff067224 */ /* 0x004fe400078e00ff */
[----:B-1----:R-:W-:Y:S02]  /*1650*/  IMAD.MOV R11, RZ, RZ, -R7 ;  /* 0x000000ffff0b7224 */ /* 0x002fe400078e0a07 */
[----:B0-----:R-:W-:Y:S02]  /*1660*/  IMAD.MOV.U32 R2, RZ, RZ, RZ ;  /* 0x000000ffff027224 */ /* 0x001fe400078e00ff */
[----:B------:R-:W-:-:S04]  /*1670*/  IMAD R11, R11, R0, RZ ;  /* 0x000000000b0b7224 */ /* 0x000fc800078e02ff */
[----:B------:R-:W-:-:S04]  /*1680*/  IMAD.HI.U32 R7, R7, R11, R6 ;  /* 0x0000000b07077227 */ /* 0x000fc800078e0006 */
[----:B---3--:R-:W-:Y:S02]  /*1690*/  IMAD.MOV R6, RZ, RZ, -R3 ;  /* 0x000000ffff067224 */ /* 0x008fe400078e0a03 */
[----:B------:R-:W-:-:S04]  /*16a0*/  IMAD.HI.U32 R7, R7, R8, RZ ;  /* 0x0000000807077227 */ /* 0x000fc800078e00ff */
[----:B------:R-:W-:Y:S02]  /*16b0*/  IMAD.MOV R7, RZ, RZ, -R7 ;  /* 0x000000ffff077224 */ /* 0x000fe400078e0a07 */
[----:B------:R-:W-:Y:S02]  /*16c0*/  IMAD R9, R6, R17, RZ ;  /* 0x0000001106097224 */ /* 0x000fe400078e02ff */
[----:B------:R-:W-:Y:S01]  /*16d0*/  IMAD R7, R0, R7, R8 ;  /* 0x0000000700077224 */ /* 0x000fe200078e0208 */
[----:B------:R-:W-:Y:S01]  /*16e0*/  IABS R8, R20 ;  /* 0x0000001400087213 */ /* 0x000fe20000000000 */
[----:B------:R-:W-:-:S03]  /*16f0*/  IMAD.HI.U32 R3, R3, R9, R2 ;  /* 0x0000000903037227 */ /* 0x000fc600078e0002 */
[----:B------:R-:W-:-:S03]  /*1700*/  ISETP.GT.U32.AND P0, PT, R0, R7, PT ;  /* 0x000000070000720c */ /* 0x000fc60003f04070 */
[----:B------:R-:W-:-:S04]  /*1710*/  IMAD.HI.U32 R6, R3, R8, RZ ;  /* 0x0000000803067227 */ /* 0x000fc800078e00ff */
[----:B------:R-:W-:-:S04]  /*1720*/  IMAD.HI.U32 R2, R3, R24, RZ ;  /* 0x0000001803027227 */ /* 0x000fc800078e00ff */
[----:B------:R-:W-:Y:S02]  /*1730*/  IMAD.MOV R6, RZ, RZ, -R6 ;  /* 0x000000ffff067224 */ /* 0x000fe400078e0a06 */
[----:B------:R-:W-:Y:S02]  /*1740*/  IMAD.MOV R2, RZ, RZ, -R2 ;  /* 0x000000ffff027224 */ /* 0x000fe400078e0a02 */
[----:B------:R-:W-:Y:S02]  /*1750*/  IMAD R23, R17, R6, R8 ;  /* 0x0000000611177224 */ /* 0x000fe400078e0208 */
[----:B------:R-:W-:Y:S01]  /*1760*/  @!P0 IMAD.IADD R7, R7, 0x1, -R0 ;  /* 0x0000000107078824 */ /* 0x000fe200078e0a00 */
[----:B------:R-:W-:Y:S01]  /*1770*/  ISETP.GE.AND P0, PT, R28, RZ, PT ;  /* 0x000000ff1c00720c */ /* 0x000fe20003f06270 */
[C---:B------:R-:W-:Y:S01]  /*1780*/  IMAD R24, R17.reuse, R2, R24 ;  /* 0x0000000211187224 */ /* 0x040fe200078e0218 */
[C---:B------:R-:W-:Y:S01]  /*1790*/  ISETP.GT.U32.AND P2, PT, R17.reuse, R23, PT ;  /* 0x000000171100720c */ /* 0x040fe20003f44070 */
[----:B------:R-:W-:Y:S01]  /*17a0*/  VIADD R8, R20, 0x1f4 ;  /* 0x000001f414087836 */ /* 0x000fe20000000000 */
[----:B------:R-:W-:Y:S01]  /*17b0*/  ISETP.GT.U32.AND P6, PT, R0, R7, PT ;  /* 0x000000070000720c */ /* 0x000fe20003fc4070 */
[----:B------:R-:W-:Y:S01]  /*17c0*/  VIADD R2, R20, 0x1f8 ;  /* 0x000001f814027836 */ /* 0x000fe20000000000 */
[----:B------:R-:W-:-:S02]  /*17d0*/  ISETP.GT.U32.AND P5, PT, R17, R24, PT ;  /* 0x000000181100720c */ /* 0x000fc40003fa4070 */
[----:B------:R-:W-:Y:S02]  /*17e0*/  IABS R26, R8 ;  /* 0x00000008001a7213 */ /* 0x000fe40000000000 */
[----:B------:R-:W-:Y:S02]  /*17f0*/  IABS R6, R2 ;  /* 0x0000000200067213 */ /* 0x000fe40000000000 */
[----:B------:R-:W-:Y:S02]  /*1800*/  ISETP.GE.AND P4, PT, R2, RZ, PT ;  /* 0x000000ff0200720c */ /* 0x000fe40003f86270 */
[----:B------:R-:W-:Y:S01]  /*1810*/  ISETP.GE.AND P1, PT, R8, RZ, PT ;  /* 0x000000ff0800720c */ /* 0x000fe20003f26270 */
[----:B------:R-:W-:Y:S02]  /*1820*/  @!P2 IMAD.IADD R23, R23, 0x1, -R17 ;  /* 0x000000011717a824 */ /* 0x000fe400078e0a11 */
[----:B------:R-:W-:Y:S01]  /*1830*/  @!P6 IMAD.IADD R7, R7, 0x1, -R0 ;  /* 0x000000010707e824 */ /* 0x000fe200078e0a00 */
[----:B------:R-:W-:Y:S01]  /*1840*/  ISETP.NE.AND P6, PT, R4, RZ, PT ;  /* 0x000000ff0400720c */ /* 0x000fe20003fc5270 */
[----:B------:R-:W-:-:S04]  /*1850*/  IMAD.HI.U32 R0, R3, R26, RZ ;  /* 0x0000001a03007227 */ /* 0x000fc800078e00ff */
[----:B------:R-:W-:Y:S01]  /*1860*/  @!P5 IMAD.IADD R24, R24, 0x1, -R17 ;  /* 0x000000011818d824 */ /* 0x000fe200078e0a11 */
[----:B------:R-:W-:Y:S01]  /*1870*/  ISETP.GT.U32.AND P5, PT, R17, R23, PT ;  /* 0x000000171100720c */ /* 0x000fe20003fa4070 */
[----:B------:R-:W-:-:S03]  /*1880*/  IMAD.HI.U32 R2, R3, R6, RZ ;  /* 0x0000000603027227 */ /* 0x000fc600078e00ff */
[C---:B------:R-:W-:Y:S01]  /*1890*/  ISETP.GT.U32.AND P2, PT, R17.reuse, R24, PT ;  /* 0x000000181100720c */ /* 0x040fe20003f44070 */
[----:B------:R-:W-:Y:S02]  /*18a0*/  IMAD.MOV R8, RZ, RZ, -R0 ;  /* 0x000000ffff087224 */ /* 0x000fe400078e0a00 */
[----:B------:R-:W-:Y:S02]  /*18b0*/  IMAD.MOV.U32 R0, RZ, RZ, R7 ;  /* 0x000000ffff007224 */ /* 0x000fe400078e0007 */
[----:B------:R-:W-:Y:S02]  /*18c0*/  IMAD.MOV R25, RZ, RZ, -R2 ;  /* 0x000000ffff197224 */ /* 0x000fe400078e0a02 */
[----:B------:R-:W-:Y:S01]  /*18d0*/  @!P0 IMAD.MOV R0, RZ, RZ, -R0 ;  /* 0x000000ffff008224 */ /* 0x000fe200078e0a00 */
[----:B------:R-:W-:Y:S01]  /*18e0*/  @!P6 LOP3.LUT R0, RZ, R4, RZ, 0x33, !PT ;  /* 0x00000004ff00e212 */ /* 0x000fe200078e33ff */
[----:B------:R-:W-:Y:S01]  /*18f0*/  IMAD R25, R17, R25, R6 ;  /* 0x0000001911197224 */ /* 0x000fe200078e0206 */
[----:B------:R-:W-:Y:S01]  /*1900*/  ISETP.GE.AND P6, PT, R20, RZ, PT ;  /* 0x000000ff1400720c */ /* 0x000fe20003fc6270 */
[----:B------:R-:W-:-:S02]  /*1910*/  @!P5 IMAD.IADD R23, R23, 0x1, -R17 ;  /* 0x000000011717d824 */ /* 0x000fc400078e0a11 */
[C---:B------:R-:W-:Y:S01]  /*1920*/  VIADD R2, R20.reuse, 0x1f0 ;  /* 0x000001f014027836 */ /* 0x040fe20000000000 */
[C---:B------:R-:W-:Y:S01]  /*1930*/  ISETP.GT.U32.AND P5, PT, R17.reuse, R25, PT ;  /* 0x000000191100720c */ /* 0x040fe20003fa4070 */
[C---:B------:R-:W-:Y:S01]  /*1940*/  IMAD R26, R17.reuse, R8, R26 ;  /* 0x00000008111a7224 */ /* 0x040fe200078e021a */
[----:B------:R0:W-:Y:S01]  /*1950*/  STL [R1+0x162c], R0 ;  /* 0x00162c0001007387 */ /* 0x0001e20000100800 */
[----:B------:R-:W-:Y:S01]  /*1960*/  VIADD R6, R20, 0x1e8 ;  /* 0x000001e814067836 */ /* 0x000fe20000000000 */
[----:B------:R-:W-:Y:S01]  /*1970*/  ISETP.GE.AND P0, PT, R2, RZ, PT ;  /* 0x000000ff0200720c */ /* 0x000fe20003f06270 */
[----:B------:R-:W-:Y:S01]  /*1980*/  @!P2 IMAD.IADD R24, R24, 0x1, -R17 ;  /* 0x000000011818a824 */ /* 0x000fe200078e0a11 */
[----:B------:R-:W-:Y:S01]  /*1990*/  IABS R28, R2 ;  /* 0x00000002001c7213 */ /* 0x000fe20000000000 */
[----:B------:R-:W-:Y:S01]  /*19a0*/  VIADD R2, R20, 0x1ec ;  /* 0x000001ec14027836 */ /* 0x000fe20000000000 */
[----:B------:R-:W-:Y:S01]  /*19b0*/  IABS R12, R6 ;  /* 0x00000006000c7213 */ /* 0x000fe20000000000 */
[----:B------:R-:W-:Y:S01]  /*19c0*/  @!P6 IMAD.MOV R23, RZ, RZ, -R23 ;  /* 0x000000ffff17e224 */ /* 0x000fe200078e0a17 */
[----:B------:R-:W-:Y:S01]  /*19d0*/  ISETP.GT.U32.AND P6, PT, R17, R26, PT ;  /* 0x0000001a1100720c */ /* 0x000fe20003fc4070 */
[----:B------:R-:W-:Y:S01]  /*19e0*/  IMAD.HI.U32 R4, R3, R28, RZ ;  /* 0x0000001c03047227 */ /* 0x000fe200078e00ff */
[----:B------:R-:W-:-:S02]  /*19f0*/  IABS R22, R2 ;  /* 0x0000000200167213 */ /* 0x000fc40000000000 */
[----:B------:R-:W-:Y:S01]  /*1a00*/  ISETP.GE.AND P2, PT, R2, RZ, PT ;  /* 0x000000ff0200720c */ /* 0x000fe20003f46270 */
[----:B------:R-:W-:Y:S01]  /*1a10*/  @!P5 IMAD.IADD R25, R25, 0x1, -R17 ;  /* 0x000000011919d824 */ /* 0x000fe200078e0a11 */
[----:B------:R-:W-:Y:S01]  /*1a20*/  STL [R1+0x16b8], R23 ;  /* 0x0016b81701007387 */ /* 0x000fe20000100800 */
[----:B------:R-:W-:Y:S02]  /*1a30*/  IMAD.MOV R7, RZ, RZ, -R4 ;  /* 0x000000ffff077224 */ /* 0x000fe400078e0a04 */
[----:B------:R-:W-:Y:S01]  /*1a40*/  IMAD.HI.U32 R4, R3, R22, RZ ;  /* 0x0000001603047227 */ /* 0x000fe200078e00ff */
[----:B------:R-:W-:-:S03]  /*1a50*/  ISETP.GT.U32.AND P5, PT, R17, R25, PT ;  /* 0x000000191100720c */ /* 0x000fc60003fa4070 */
[----:B------:R-:W-:Y:S02]  /*1a60*/  VIADD R2, R20, 0x1e4 ;  /* 0x000001e414027836 */ /* 0x000fe40000000000 */
[----:B------:R-:W-:Y:S02]  /*1a70*/  @!P6 IMAD.IADD R26, R26, 0x1, -R17 ;  /* 0x000000011a1ae824 */ /* 0x000fe400078e0a11 */
[----:B------:R-:W-:Y:S01]  /*1a80*/  @!P3 IMAD.MOV R24, RZ, RZ, -R24 ;  /* 0x000000ffff18b224 */ /* 0x000fe200078e0a18 */
[----:B------:R-:W-:Y:S01]  /*1a90*/  ISETP.GE.AND P3, PT, R6, RZ, PT ;  /* 0x000000ff0600720c */ /* 0x000fe20003f66270 */
[----:B------:R-:W-:Y:S01]  /*1aa0*/  IMAD.MOV R4, RZ, RZ, -R4 ;  /* 0x000000ffff047224 */ /* 0x000fe200078e0a04 */
[----:B------:R-:W-:Y:S01]  /*1ab0*/  IABS R10, R2 ;  /* 0x00000002000a7213 */ /* 0x000fe20000000000 */
[----:B------:R-:W-:Y:S01]  /*1ac0*/  VIADD R6, R20, 0x1e0 ;  /* 0x000001e014067836 */ /* 0x000fe20000000000 */
[C---:B------:R-:W-:Y:S01]  /*1ad0*/  ISETP.GT.U32.AND P6, PT, R17.reuse, R26, PT ;  /* 0x0000001a1100720c */ /* 0x040fe20003fc4070 */
[C---:B------:R-:W-:Y:S01]  /*1ae0*/  IMAD R28, R17.reuse, R7, R28 ;  /* 0x00000007111c7224 */ /* 0x040fe200078e021c */
[----:B------:R-:W-:Y:S01]  /*1af0*/  STL [R1+0x16bc], R24 ;  /* 0x0016bc1801007387 */ /* 0x000fe20000100800 */
[----:B------:R-:W-:Y:S01]  /*1b00*/  IMAD R22, R17, R4, R22 ;  /* 0x0000000411167224 */ /* 0x000fe200078e0216 */
[----:B------:R-:W-:Y:S01]  /*1b10*/  IABS R9, R6 ;  /* 0x0000000600097213 */ /* 0x000fe20000000000 */
[----:B------:R-:W-:-:S04]  /*1b20*/  IMAD.HI.U32 R4, R3, R12, RZ ;  /* 0x0000000c03047227 */ /* 0x000fc800078e00ff */
[----:B------:R-:W-:Y:S01]  /*1b30*/  @!P5 IMAD.IADD R25, R25, 0x1, -R17 ;  /* 0x000000011919d824 */ /* 0x000fe200078e0a11 */
[----:B------:R-:W-:Y:S01]  /*1b40*/  ISETP.GT.U32.AND P5, PT, R17, R28, PT ;  /* 0x0000001c1100720c */ /* 0x000fe20003fa4070 */
[----:B------:R-:W-:-:S04]  /*1b50*/  IMAD.HI.U32 R7, R3, R10, RZ ;  /* 0x0000000a03077227 */ /* 0x000fc800078e00ff */
[----:B------:R-:W-:Y:S02]  /*1b60*/  IMAD.MOV R8, RZ, RZ, -R4 ;  /* 0x000000ffff087224 */ /* 0x000fe400078e0a04 */
[----:B------:R-:W-:Y:S02]  /*1b70*/  IMAD.MOV.U32 R4, RZ, RZ, R9 ;  /* 0x000000ffff047224 */ /* 0x000fe400078e0009 */
[----:B------:R-:W-:Y:S02]  /*1b80*/  IMAD.MOV R9, RZ, RZ, -R7 ;  /* 0x000000ffff097224 */ /* 0x000fe400078e0a07 */
[C---:B------:R-:W-:Y:S02]  /*1b90*/  IMAD R12, R17.reuse, R8, R12 ;  /* 0x00000008110c7224 */ /* 0x040fe400078e020c */
[C---:B------:R-:W-:Y:S02]  /*1ba0*/  IMAD R10, R17.reuse, R9, R10 ;  /* 0x00000009110a7224 */ /* 0x040fe400078e020a */
[--C-:B------:R-:W-:Y:S01]  /*1bb0*/  @!P6 IMAD.IADD R26, R26, 0x1, -R17.reuse ;  /* 0x000000011a1ae824 */ /* 0x100fe200078e0a11 */
[C---:B------:R-:W-:Y:S01]  /*1bc0*/  ISETP.GT.U32.AND P6, PT, R17.reuse, R12, PT ;  /* 0x0000000c1100720c */ /* 0x040fe20003fc4070 */
[----:B------:R-:W-:Y:S01]  /*1bd0*/  @!P5 IMAD.IADD R28, R28, 0x1, -R17 ;  /* 0x000000011c1cd824 */ /* 0x000fe200078e0a11 */
[C---:B------:R-:W-:Y:S01]  /*1be0*/  ISETP.GT.U32.AND P5, PT, R17.reuse, R10, PT ;  /* 0x0000000a1100720c */ /* 0x040fe20003fa4070 */
[----:B------:R-:W-:Y:S01]  /*1bf0*/  @!P4 IMAD.MOV R25, RZ, RZ, -R25 ;  /* 0x000000ffff19c224 */ /* 0x000fe200078e0a19 */
[----:B------:R-:W-:Y:S01]  /*1c00*/  ISETP.GT.U32.AND P4, PT, R17, R22, PT ;  /* 0x000000161100720c */ /* 0x000fe20003f84070 */
[----:B------:R-:W-:-:S04]  /*1c10*/  IMAD.HI.U32 R8, R3, R14, RZ ;  /* 0x0000000e03087227 */ /* 0x000fc800078e00ff */
[----:B------:R-:W-:Y:S02]  /*1c20*/  IMAD.MOV R8, RZ, RZ, -R8 ;  /* 0x000000ffff087224 */ /* 0x000fe400078e0a08 */
[----:B------:R-:W-:-:S04]  /*1c30*/  IMAD.HI.U32 R7, R3, R4, RZ ;  /* 0x0000000403077227 */ /* 0x000fc800078e00ff */
[--C-:B------:R-:W-:Y:S02]  /*1c40*/  @!P6 IMAD.IADD R12, R12, 0x1, -R17.reuse ;  /* 0x000000010c0ce824 */ /* 0x100fe400078e0a11 */
[--C-:B------:R-:W-:Y:S02]  /*1c50*/  @!P5 IMAD.IADD R10, R10, 0x1, -R17.reuse ;  /* 0x000000010a0ad824 */ /* 0x100fe400078e0a11 */
[----:B------:R-:W-:Y:S01]  /*1c60*/  @!P4 IMAD.IADD R22, R22, 0x1, -R17 ;  /* 0x000000011616c824 */ /* 0x000fe200078e0a11 */
[C---:B------:R-:W-:Y:S01]  /*1c70*/  ISETP.GT.U32.AND P5, PT, R17.reuse, R12, PT ;  /* 0x0000000c1100720c */ /* 0x040fe20003fa4070 */
[C---:B------:R-:W-:Y:S01]  /*1c80*/  IMAD R14, R17.reuse, R8, R14 ;  /* 0x00000008110e7224 */ /* 0x040fe200078e020e */
[C---:B------:R-:W-:Y:S01]  /*1c90*/  ISETP.GT.U32.AND P4, PT, R17.reuse, R28, PT ;  /* 0x0000001c1100720c */ /* 0x040fe20003f84070 */
[----:B------:R-:W-:Y:S01]  /*1ca0*/  @!P1 IMAD.MOV R26, RZ, RZ, -R26 ;  /* 0x000000ffff1a9224 */ /* 0x000fe200078e0a1a */
[C---:B------:R-:W-:Y:S01]  /*1cb0*/  ISETP.GT.U32.AND P1, PT, R17.reuse, R10, PT ;  /* 0x0000000a1100720c */ /* 0x040fe20003f24070 */
[----:B------:R-:W-:Y:S01]  /*1cc0*/  IMAD.MOV R7, RZ, RZ, -R7 ;  /* 0x000000ffff077224 */ /* 0x000fe200078e0a07 */
[----:B------:R-:W-:Y:S01]  /*1cd0*/  ISETP.GT.U32.AND P6, PT, R17, R22, PT ;  /* 0x000000161100720c */ /* 0x000fe20003fc4070 */
[----:B------:R-:W-:-:S02]  /*1ce0*/  VIADD R8, R20, 0x1d0 ;  /* 0x000001d014087836 */ /* 0x000fc40000000000 */
[C---:B------:R-:W-:Y:S02]  /*1cf0*/  IMAD R4, R17.reuse, R7, R4 ;  /* 0x0000000711047224 */ /* 0x040fe400078e0204 */
[----:B------:R-:W-:Y:S02]  /*1d00*/  VIADD R9, R20, 0x1d8 ;  /* 0x000001d814097836 */ /* 0x000fe40000000000 */
[--C-:B------:R-:W-:Y:S01]  /*1d10*/  @!P5 IMAD.IADD R12, R12, 0x1, -R17.reuse ;  /* 0x000000010c0cd824 */ /* 0x100fe200078e0a11 */
[C---:B------:R-:W-:Y:S01]  /*1d20*/  ISETP.GT.U32.AND P5, PT, R17.reuse, R14, PT ;  /* 0x0000000e1100720c */ /* 0x040fe20003fa4070 */
[--C-:B------:R-:W-:Y:S01]  /*1d30*/  @!P4 IMAD.IADD R28, R28, 0x1, -R17.reuse ;  /* 0x000000011c1cc824 */ /* 0x100fe200078e0a11 */
[----:B------:R-:W-:Y:S01]  /*1d40*/  ISETP.GT.U32.AND P4, PT, R17, R4, PT ;  /* 0x000000041100720c */ /* 0x000fe20003f84070 */
[--C-:B------:R-:W-:Y:S01]  /*1d50*/  @!P1 IMAD.IADD R10, R10, 0x1, -R17.reuse ;  /* 0x000000010a0a9824 */ /* 0x100fe200078e0a11 */
[----:B------:R-:W-:Y:S01]  /*1d60*/  ISETP.GE.AND P1, PT, R6, RZ, PT ;  /* 0x000000ff0600720c */ /* 0x000fe20003f26270 */
[----:B------:R-:W-:Y:S01]  /*1d70*/  VIADD R7, R20, 0x1d4 ;  /* 0x000001d414077836 */ /* 0x000fe20000000000 */
[----:B------:R-:W-:Y:S01]  /*1d80*/  IABS R6, R8 ;  /* 0x0000000800067213 */ /* 0x000fe20000000000 */
[----:B------:R-:W-:Y:S01]  /*1d90*/  IMAD.MOV.U32 R5, RZ, RZ, R28 ;  /* 0x000000ffff057224 */ /* 0x000fe200078e001c */
[----:B------:R-:W-:Y:S01]  /*1da0*/  IABS R18, R9 ;  /* 0x0000000900127213 */ /* 0x000fe20000000000 */
[----:B------:R-:W-:Y:S01]  /*1db0*/  @!P6 IMAD.IADD R22, R22, 0x1, -R17 ;  /* 0x000000011616e824 */ /* 0x000fe200078e0a11 */
[----:B------:R-:W-:Y:S01]  /*1dc0*/  IABS R16, R7 ;  /* 0x0000000700107213 */ /* 0x000fe20000000000 */
[----:B------:R-:W-:Y:S01]  /*1dd0*/  IMAD.HI.U32 R15, R3, R6, RZ ;  /* 0x00000006030f7227 */ /* 0x000fe200078e00ff */
[----:B------:R-:W-:-:S03]  /*1de0*/  ISETP.GE.AND P6, PT, R2, RZ, PT ;  /* 0x000000ff0200720c */ /* 0x000fc60003fc6270 */
[--C-:B------:R-:W-:Y:S02]  /*1df0*/  @!P5 IMAD.IADD R14, R14, 0x1, -R17.reuse ;  /* 0x000000010e0ed824 */ /* 0x100fe400078e0a11 */
[----:B------:R-:W-:Y:S01]  /*1e00*/  @!P4 IMAD.IADD R4, R4, 0x1, -R17 ;  /* 0x000000010404c824 */ /* 0x000fe200078e0a11 */
[----:B------:R-:W-:Y:S01]  /*1e10*/  ISETP.GE.AND P4, PT, R13, RZ, PT ;  /* 0x000000ff0d00720c */ /* 0x000fe20003f86270 */
[----:B------:R-:W-:Y:S01]  /*1e20*/  IMAD.HI.U32 R11, R3, R18, RZ ;  /* 0x00000012030b7227 */ /* 0x000fe200078e00ff */
[----:B------:R-:W-:-:S03]  /*1e30*/  ISETP.GT.U32.AND P5, PT, R17, R14, PT ;  /* 0x0000000e1100720c */ /* 0x000fc60003fa4070 */
[----:B------:R-:W-:Y:S02]  /*1e40*/  IMAD.MOV R15, RZ, RZ, -R15 ;  /* 0x000000ffff0f7224 */ /* 0x000fe400078e0a0f */
[----:B------:R-:W-:Y:S01]  /*1e50*/  @!P0 IMAD.MOV R5, RZ, RZ, -R5 ;  /* 0x000000ffff058224 */ /* 0x000fe200078e0a05 */
[C---:B------:R-:W-:Y:S01]  /*1e60*/  ISETP.GT.U32.AND P0, PT, R17.reuse, R4, PT ;  /* 0x000000041100720c */ /* 0x040fe20003f04070 */
[----:B------:R-:W-:Y:S02]  /*1e70*/  IMAD.MOV R11, RZ, RZ, -R11 ;  /* 0x000000ffff0b7224 */ /* 0x000fe400078e0a0b */
[----:B------:R-:W-:Y:S01]  /*1e80*/  IMAD R15, R17, R15, R6 ;  /* 0x0000000f110f7224 */ /* 0x000fe200078e0206 */
[----:B------:R1:W-:Y:S01]  /*1e90*/  STL [R1+0x4], R5 ;  /* 0x0000040501007387 */ /* 0x0003e20000100800 */
[----:B------:R-:W-:-:S04]  /*1ea0*/  IMAD.HI.U32 R2, R3, R16, RZ ;  /* 0x0000001003027227 */ /* 0x000fc800078e00ff */
[C---:B------:R-:W-:Y:S02]  /*1eb0*/  IMAD R18, R17.reuse, R11, R18 ;  /* 0x0000000b11127224 */ /* 0x040fe400078e0212 */
[----:B------:R-:W-:Y:S02]  /*1ec0*/  IMAD.MOV.U32 R19, RZ, RZ, R22 ;  /* 0x000000ffff137224 */ /* 0x000fe400078e0016 */
[----:B------:R-:W-:Y:S01]  /*1ed0*/  @!P5 IMAD.IADD R14, R14, 0x1, -R17 ;  /* 0x000000010e0ed824 */ /* 0x000fe200078e0a11 */
[C---:B------:R-:W-:Y:S01]  /*1ee0*/  ISETP.GT.U32.AND P5, PT, R17.reuse, R15, PT ;  /* 0x0000000f1100720c */ /* 0x040fe20003fa4070 */
[----:B------:R-:W-:Y:S02]  /*1ef0*/  IMAD.MOV R2, RZ, RZ, -R2 ;  /* 0x000000ffff027224 */ /* 0x000fe400078e0a02 */
[----:B------:R-:W-:Y:S01]  /*1f00*/  @!P2 IMAD.MOV R19, RZ, RZ, -R19 ;  /* 0x000000ffff13a224 */ /* 0x000fe200078e0a13 */
[C---:B------:R-:W-:Y:S01]  /*1f10*/  ISETP.GT.U32.AND P2, PT, R17.reuse, R18, PT ;  /* 0x000000121100720c */ /* 0x040fe20003f44070 */
[----:B------:R-:W-:-:S02]  /*1f20*/  IMAD R16, R17, R2, R16 ;  /* 0x0000000211107224 */ /* 0x000fc400078e0210 */
[----:B0-----:R-:W-:Y:S01]  /*1f30*/  IMAD.MOV.U32 R0, RZ, RZ, R10 ;  /* 0x000000ffff007224 */ /* 0x001fe200078e000a */
[----:B------:R-:W-:Y:S01]  /*1f40*/  STL [R1+0x14], R19 ;  /* 0x0000141301007387 */ /* 0x000fe20000100800 */
[--C-:B------:R-:W-:Y:S01]  /*1f50*/  @!P0 IMAD.IADD R4, R4, 0x1, -R17.reuse ;  /* 0x0000000104048824 */ /* 0x100fe200078e0a11 */
[----:B------:R-:W-:Y:S01]  /*1f60*/  ISETP.GE.AND P0, PT, R7, RZ, PT ;  /* 0x000000ff0700720c */ /* 0x000fe20003f06270 */
[----:B------:R-:W-:Y:S01]  /*1f70*/  @!P6 IMAD.MOV R0, RZ, RZ, -R0 ;  /* 0x000000ffff00e224 */ /* 0x000fe200078e0a00 */
[----:B------:R-:W-:Y:S01]  /*1f80*/  ISETP.GT.U32.AND P6, PT, R17, R16, PT ;  /* 0x000000101100720c */ /* 0x000fe20003fc4070 */
[C---:B------:R-:W-:Y:S02]  /*1f90*/  VIADD R7, R20.reuse, 0x1c8 ;  /* 0x000001c814077836 */ /* 0x040fe40000000000 */
[--C-:B------:R-:W-:Y:S02]  /*1fa0*/  @!P5 IMAD.IADD R15, R15, 0x1, -R17.reuse ;  /* 0x000000010f0fd824 */ /* 0x100fe400078e0a11 */
[----:B------:R-:W-:Y:S01]  /*1fb0*/  VIADD R2, R20, 0x1cc ;  /* 0x000001cc14027836 */ /* 0x000fe20000000000 */
[----:B------:R-:W-:Y:S01]  /*1fc0*/  IABS R6, R7 ;  /* 0x0000000700067213 */ /* 0x000fe20000000000 */
[----:B------:R-:W-:Y:S01]  /*1fd0*/  @!P2 IMAD.IADD R18, R18, 0x1, -R17 ;  /* 0x000000011212a824 */ /* 0x000fe200078e0a11 */
[----:B------:R-:W-:Y:S01]  /*1fe0*/  ISETP.GE.AND P2, PT, R8, RZ, PT ;  /* 0x000000ff0800720c */ /* 0x000fe20003f46270 */
[----:B-1----:R-:W-:Y:S01]  /*1ff0*/  IMAD.MOV.U32 R5, RZ, RZ, R12 ;  /* 0x000000ffff057224 */ /* 0x002fe200078e000c */
[----:B------:R-:W-:Y:S01]  /*2000*/  ISETP.GT.U32.AND P5, PT, R17, R15, PT ;  /* 0x0000000f1100720c */ /* 0x000fe20003fa4070 */
[----:B------:R-:W-:Y:S01]  /*2010*/  IMAD.HI.U32 R8, R3, R6, RZ ;  /* 0x0000000603087227 */ /* 0x000fe200078e00ff */
[----:B------:R-:W-:-:S03]  /*2020*/  IABS R12, R2 ;  /* 0x00000002000c7213 */ /* 0x000fc60000000000 */
[----:B------:R-:W-:Y:S01]  /*2030*/  @!P3 IMAD.MOV R5, RZ, RZ, -R5 ;  /* 0x000000ffff05b224 */ /* 0x000fe200078e0a05 */
[----:B------:R-:W-:Y:S01]  /*2040*/  ISETP.GE.AND P3, PT, R9, RZ, PT ;  /* 0x000000ff0900720c */ /* 0x000fe20003f66270 */
[----:B------:R-:W-:Y:S01]  /*2050*/  @!P6 IMAD.IADD R16, R16, 0x1, -R17 ;  /* 0x000000011010e824 */ /* 0x000fe200078e0a11 */
[----:B------:R-:W-:Y:S01]  /*2060*/  ISETP.GT.U32.AND P6, PT, R17, R18, PT ;  /* 0x000000121100720c */ /* 0x000fe20003fc4070 */
[----:B------:R-:W-:Y:S01]  /*2070*/  IMAD.MOV R8, RZ, RZ, -R8 ;  /* 0x000000ffff087224 */ /* 0x000fe200078e0a08 */
[----:B------:R-:W-:Y:S01]  /*2080*/  STL [R1+0x54], R5 ;  /* 0x0000540501007387 */ /* 0x000fe20000100800 */
[----:B------:R-:W-:-:S03]  /*2090*/  IMAD.HI.U32 R9, R3, R12, RZ ;  /* 0x0000000c03097227 */ /* 0x000fc600078e00ff */
[----:B------:R0:W-:Y:S01]  /*20a0*/  STL [R1+0x58], R0 ;  /* 0x0000580001007387 */ /* 0x0001e20000100800 */
[----:B------:R-:W-:Y:S02]  /*20b0*/  IMAD R6, R17, R8, R6 ;  /* 0x0000000811067224 */ /* 0x000fe400078e0206 */
[----:B------:R-:W-:Y:S02]  /*20c0*/  IMAD.MOV R9, RZ, RZ, -R9 ;  /* 0x000000ffff097224 */ /* 0x000fe400078e0a09 */
[--C-:B------:R-:W-:Y:S01]  /*20d0*/  @!P5 IMAD.IADD R15, R15, 0x1, -R17.reuse ;  /* 0x000000010f0fd824 */ /* 0x100fe200078e0a11 */
[C---:B------:R-:W-:Y:S01]  /*20e0*/  ISETP.GT.U32.AND P5, PT, R17.reuse, R6, PT ;  /* 0x000000061100720c */ /* 0x040fe20003fa4070 */
[C---:B------:R-:W-:Y:S02]  /*20f0*/  IMAD R12, R17.reuse, R9, R12 ;  /* 0x00000009110c7224 */ /* 0x040fe400078e020c */
[----:B------:R-:W-:Y:S02]  /*2100*/  @!P6 IMAD.IADD R18, R18, 0x1, -R17 ;  /* 0x000000011212e824 */ /* 0x000fe400078e0a11 */
[----:B0-----:R-:W-:Y:S01]  /*2110*/  IMAD.MOV.U32 R0, RZ, RZ, R4 ;  /* 0x000000ffff007224 */ /* 0x001fe200078e0004 */
[----:B------:R-:W-:Y:S01]  /*2120*/  ISETP.GT.U32.AND P6, PT, R17, R12, PT ;  /* 0x0000000c1100720c */ /* 0x000fe20003fc4070 */
[----:B------:R-:W-:-:S02]  /*2130*/  VIADD R8, R20, 0x1bc ;  /* 0x000001bc14087836 */ /* 0x000fc40000000000 */
[----:B------:R-:W-:Y:S01]  /*2140*/  @!P1 IMAD.MOV R0, RZ, RZ, -R0 ;  /* 0x000000ffff009224 */ /* 0x000fe200078e0a00 */
[C---:B------:R-:W-:Y:S01]  /*2150*/  ISETP.GT.U32.AND P1, PT, R17.reuse, R16, PT ;  /* 0x000000101100720c */ /* 0x040fe20003f24070 */
[----:B------:R-:W-:Y:S01]  /*2160*/  VIADD R10, R20, 0x1c4 ;  /* 0x000001c4140a7836 */ /* 0x000fe20000000000 */
[----:B------:R-:W-:Y:S01]  /*2170*/  IABS R11, R8 ;  /* 0x00000008000b7213 */ /* 0x000fe20000000000 */
[----:B------:R-:W-:Y:S01]  /*2180*/  IMAD.MOV.U32 R5, RZ, RZ, R14 ;  /* 0x000000ffff057224 */ /* 0x000fe200078e000e */
[----:B------:R0:W-:Y:S01]  /*2190*/  STL [R1+0x1cc], R0 ;  /* 0x0001cc0001007387 */ /* 0x0001e20000100800 */
[----:B------:R-:W-:Y:S01]  /*21a0*/  @!P5 IMAD.IADD R6, R6, 0x1, -R17 ;  /* 0x000000010606d824 */ /* 0x000fe200078e0a11 */
[----:B------:R-:W-:Y:S01]  /*21b0*/  IABS R13, R10 ;  /* 0x0000000a000d7213 */ /* 0x000fe20000000000 */
[----:B------:R-:W-:Y:S02]  /*21c0*/  @!P4 IMAD.MOV R5, RZ, RZ, -R5 ;  /* 0x000000ffff05c224 */ /* 0x000fe400078e0a05 */
[----:B------:R-:W-:Y:S01]  /*21d0*/  VIADD R4, R20, 0x1c0 ;  /* 0x000001c014047836 */ /* 0x000fe20000000000 */
[----:B------:R-:W-:Y:S01]  /*21e0*/  ISETP.GT.U32.AND P4, PT, R17, R6, PT ;  /* 0x000000061100720c */ /* 0x000fe20003f84070 */
[--C-:B------:R-:W-:Y:S01]  /*21f0*/  @!P6 IMAD.IADD R12, R12, 0x1, -R17.reuse ;  /* 0x000000010c0ce824 */ /* 0x100fe200078e0a11 */
[----:B------:R1:W-:Y:S01]  /*2200*/  STL [R1+0x5c], R5 ;  /* 0x00005c0501007387 */ /* 0x0003e20000100800 */
[----:B------:R-:W-:Y:S01]  /*2210*/  @!P1 IMAD.IADD R16, R16, 0x1, -R17 ;  /* 0x0000000110109824 */ /* 0x000fe200078e0a11 */
[----:B------:R-:W-:Y:S01]  /*2220*/  IABS R9, R4 ;  /* 0x0000000400097213 */ /* 0x000fe20000000000 */
[----:B------:R-:W-:Y:S01]  /*2230*/  IMAD.HI.U32 R14, R3, R11, RZ ;  /* 0x0000000b030e7227 */ /* 0x000fe200078e00ff */
[----:B------:R-:W-:-:S02]  /*2240*/  ISETP.GT.U32.AND P5, PT, R17, R12, PT ;  /* 0x0000000c1100720c */ /* 0x000fc40003fa4070 */
[----:B------:R-:W-:Y:S01]  /*2250*/  ISETP.GE.AND P1, PT, R2, RZ, PT ;  /* 0x000000ff0200720c */ /* 0x000fe20003f26270 */
[----:B0-----:R-:W-:Y:S01]  /*2260*/  IMAD.MOV.U32 R0, RZ, RZ, R18 ;  /* 0x000000ffff007224 */ /* 0x001fe200078e0012 */
[----:B------:R-:W-:Y:S01]  /*2270*/  ISETP.GE.AND P6, PT, R7, RZ, PT ;  /* 0x000000ff0700720c */ /* 0x000fe20003fc6270 */
[----:B------:R-:W-:-:S04]  /*2280*/  IMAD.HI.U32 R19, R3, R13, RZ ;  /* 0x0000000d03137227 */ /* 0x000fc800078e00ff */
[----:B-1----:R-:W-:Y:S02]  /*2290*/  IMAD.MOV.U32 R5, RZ, RZ, R16 ;  /* 0x000000ffff057224 */ /* 0x002fe400078e0010 */
[----:B------:R-:W-:Y:S02]  /*22a0*/  IMAD.MOV R14, RZ, RZ, -R14 ;  /* 0x000000ffff0e7224 */ /* 0x000fe400078e0a0e */
[----:B------:R-:W-:Y:S02]  /*22b0*/  @!P3 IMAD.MOV R0, RZ, RZ, -R0 ;  /* 0x000000ffff00b224 */ /* 0x000fe400078e0a00 */
[----:B------:R-:W-:Y:S02]  /*22c0*/  IMAD.MOV R19, RZ, RZ, -R19 ;  /* 0x000000ffff137224 */ /* 0x000fe400078e0a13 */
[----:B------:R-:W-:Y:S01]  /*22d0*/  @!P0 IMAD.MOV R5, RZ, RZ, -R5 ;  /* 0x000000ffff058224 */ /* 0x000fe200078e0a05 */
[----:B------:R-:W-:Y:S01]  /*22e0*/  ISETP.GE.AND P0, PT, R10, RZ, PT ;  /* 0x000000ff0a00720c */ /* 0x000fe20003f06270 */
[----:B------:R-:W-:Y:S01]  /*22f0*/  IMAD.HI.U32 R2, R3, R9, RZ ;  /* 0x0000000903027227 */ /* 0x000fe200078e00ff */
[----:B------:R0:W-:Y:S03]  /*2300*/  STL [R1+0x64], R0 ;  /* 0x0000640001007387 */ /* 0x0001e60000100800 */
[C---:B------:R-:W-:Y:S01]  /*2310*/  IMAD R10, R17.reuse, R14, R11 ;  /* 0x0000000e110a7224 */ /* 0x040fe200078e020b */
[----:B------:R-:W-:Y:S01]  /*2320*/  STL [R1+0x70], R5 ;  /* 0x0000700501007387 */ /* 0x000fe20000100800 */
[----:B------:R-:W-:-:S02]  /*2330*/  IMAD R13, R17, R19, R13 ;  /* 0x00000013110d7224 */ /* 0x000fc400078e020d */
[----:B------:R-:W-:Y:S02]  /*2340*/  IMAD.MOV R2, RZ, RZ, -R2 ;  /* 0x000000ffff027224 */ /* 0x000fe400078e0a02 */
[----:B------:R-:W-:Y:S01]  /*2350*/  @!P4 IMAD.IADD R6, R6, 0x1, -R17 ;  /* 0x000000010606c824 */ /* 0x000fe200078e0a11 */
[C---:B------:R-:W-:Y:S01]  /*2360*/  ISETP.GT.U32.AND P4, PT, R17.reuse, R10, PT ;  /* 0x0000000a1100720c */ /* 0x040fe20003f84070 */
[----:B0-----:R-:W-:Y:S01]  /*2370*/  IMAD.MOV.U32 R0, RZ, RZ, R15 ;  /* 0x000000ffff007224 */ /* 0x001fe200078e000f */
[C---:B------:R-:W-:Y:S01]  /*2380*/  ISETP.GT.U32.AND P3, PT, R17.reuse, R13, PT ;  /* 0x0000000d1100720c */ /* 0x040fe20003f64070 */
[C---:B------:R-:W-:Y:S02]  /*2390*/  IMAD R9, R17.reuse, R2, R9 ;  /* 0x0000000211097224 */ /* 0x040fe400078e0209 */
[----:B------:R-:W-:Y:S02]  /*23a0*/  @!P2 IMAD.MOV R0, RZ, RZ, -R0 ;  /* 0x000000ffff00a224 */ /* 0x000fe400078e0a00 */
[----:B------:R-:W-:Y:S01]  /*23b0*/  @!P5 IMAD.IADD R12, R12, 0x1, -R17 ;  /* 0x000000010c0cd824 */ /* 0x000fe200078e0a11 */
[----:B------:R-:W-:Y:S01]  /*23c0*/  ISETP.GT.U32.AND P2, PT, R17, R9, PT ;  /* 0x000000091100720c */ /* 0x000fe20003f44070 */
[----:B------:R-:W-:Y:S01]  /*23d0*/  VIADD R7, R20, 0x1b8 ;  /* 0x000001b814077836 */ /* 0x000fe20000000000 */
[----:B------:R0:W-:Y:S01]  /*23e0*/  STL [R1+0x1bc], R0 ;  /* 0x0001bc0001007387 */ /* 0x0001e20000100800 */
[----:B------:R-:W-:Y:S01]  /*23f0*/  ISETP.GE.AND P5, PT, R4, RZ, PT ;  /* 0x000000ff0400720c */ /* 0x000fe20003fa6270 */
[----:B------:R-:W-:-:S02]  /*2400*/  VIADD R4, R20, 0x1b4 ;  /* 0x000001b414047836 */ /* 0x000fc40000000000 */
[--C-:B------:R-:W-:Y:S01]  /*2410*/  @!P4 IMAD.IADD R10, R10, 0x1, -R17.reuse ;  /* 0x000000010a0ac824 */ /* 0x100fe200078e0a11 */
[----:B------:R-:W-:Y:S01]  /*2420*/  IABS R2, R7 ;  /* 0x0000000700027213 */ /* 0x000fe20000000000 */
[----:B------:R-:W-:Y:S01]  /*2430*/  @!P3 IMAD.IADD R13, R13, 0x1, -R17 ;  /* 0x000000010d0db824 */ /* 0x000fe200078e0a11 */
[----:B------:R-:W-:Y:S01]  /*2440*/  ISETP.GE.AND P3, PT, R8, RZ, PT ;  /* 0x000000ff0800720c */ /* 0x000fe20003f66270 */
[----:B------:R-:W-:Y:S01]  /*2450*/  VIADD R8, R20, 0x1b0 ;  /* 0x000001b014087836 */ /* 0x000fe20000000000 */
[----:B------:R-:W-:Y:S01]  /*2460*/  ISETP.GT.U32.AND P4, PT, R17, R10, PT ;  /* 0x0000000a1100720c */ /* 0x000fe20003f84070 */
[----:B0-----:R-:W-:Y:S01]  /*2470*/  IMAD.MOV.U32 R0, RZ, RZ, R12 ;  /* 0x000000ffff007224 */ /* 0x001fe200078e000c */
[----:B------:R-:W-:Y:S01]  /*2480*/  IABS R12, R4 ;  /* 0x00000004000c7213 */ /* 0x000fe20000000000 */
[----:B------:R-:W-:-:S04]  /*2490*/  IMAD.HI.U32 R11, R3, R2, RZ ;  /* 0x00000002030b7227 */ /* 0x000fc800078e00ff */
[----:B------:R-:W-:Y:S01]  /*24a0*/  @!P1 IMAD.MOV R0, RZ, RZ, -R0 ;  /* 0x000000ffff009224 */ /* 0x000fe200078e0a00 */
[----:B------:R-:W-:Y:S01]  /*24b0*/  ISETP.GT.U32.AND P1, PT, R17, R13, PT ;  /* 0x0000000d1100720c */ /* 0x000fe20003f24070 */
[----:B------:R-:W-:Y:S02]  /*24c0*/  @!P2 IMAD.IADD R9, R9, 0x1, -R17 ;  /* 0x000000010909a824 */ /* 0x000fe400078e0a11 */
[----:B------:R-:W-:Y:S01]  /*24d0*/  IMAD.MOV R11, RZ, RZ, -R11 ;  /* 0x000000ffff0b7224 */ /* 0x000fe200078e0a0b */
[----:B------:R0:W-:Y:S01]  /*24e0*/  STL [R1+0x1c0], R0 ;  /* 0x0001c00001007387 */ /* 0x0001e20000100800 */
[----:B------:R-:W-:Y:S01]  /*24f0*/  @!P4 IMAD.IADD R10, R10, 0x1, -R17 ;  /* 0x000000010a0ac824 */ /* 0x000fe200078e0a11 */
[C---:B------:R-:W-:Y:S01]  /*2500*/  ISETP.GT.U32.AND P2, PT, R17.reuse, R9, PT ;  /* 0x000000091100720c */ /* 0x040fe20003f44070 */
[----:B------:R-:W-:Y:S01]  /*2510*/  IMAD R2, R17, R11, R2 ;  /* 0x0000000b11027224 */ /* 0x000fe200078e0202 */
[----:B------:R-:W-:Y:S01]  /*2520*/  IABS R11, R8 ;  /* 0x00000008000b7213 */ /* 0x000fe20000000000 */
[----:B------:R-:W-:-:S02]  /*2530*/  VIADD R19, R20, 0x164 ;  /* 0x0000016414137836 */ /* 0x000fc40000000000 */
[----:B------:R-:W-:Y:S02]  /*2540*/  VIADD R24, R20, 0x24 ;  /* 0x0000002414187836 */ /* 0x000fe40000000000 */
[----:B------:R-:W-:Y:S01]  /*2550*/  @!P1 IMAD.IADD R13, R13, 0x1, -R17 ;  /* 0x000000010d0d9824 */ /* 0x000fe200078e0a11 */
[----:B------:R-:W-:Y:S01]  /*2560*/  ISETP.GT.U32.AND P1, PT, R17, R2, PT ;  /* 0x000000021100720c */ /* 0x000fe20003f24070 */
[----:B0-----:R-:W-:Y:S01]  /*2570*/  IMAD.MOV.U32 R0, RZ, RZ, R6 ;  /* 0x000000ffff007224 */ /* 0x001fe200078e0006 */
[----:B------:R-:W-:Y:S01]  /*2580*/  IABS R21, R19 ;  /* 0x0000001300157213 */ /* 0x000fe20000000000 */
[----:B------:R-:W-:-:S04]  /*2590*/  IMAD.HI.U32 R6, R3, R12, RZ ;  /* 0x0000000c03067227 */ /* 0x000fc800078e00ff */
[----:B------:R-:W-:Y:S02]  /*25a0*/  IMAD.MOV R6, RZ, RZ, -R6 ;  /* 0x000000ffff067224 */ /* 0x000fe400078e0a06 */
[----:B------:R-:W-:Y:S01]  /*25b0*/  @!P2 IMAD.IADD R9, R9, 0x1, -R17 ;  /* 0x000000010909a824 */ /* 0x000fe200078e0a11 */
[----:B------:R-:W-:Y:S01]  /*25c0*/  ISETP.GE.AND P2, PT, R4, RZ, PT ;  /* 0x000000ff0400720c */ /* 0x000fe20003f46270 */
[----:B------:R-:W-:Y:S02]  /*25d0*/  IMAD R12, R17, R6, R12 ;  /* 0x00000006110c7224 */ /* 0x000fe400078e020c */
[----:B------:R-:W-:Y:S01]  /*25e0*/  @!P6 IMAD.MOV R0, RZ, RZ, -R0 ;  /* 0x000000ffff00e224 */ /* 0x000fe200078e0a00 */
[----:B------:R-:W-:Y:S01]  /*25f0*/  ISETP.GE.AND P6, PT, R7, RZ, PT ;  /* 0x000000ff0700720c */ /* 0x000fe20003fc6270 */
[----:B------:R-:W-:Y:S01]  /*2600*/  VIADD R4, R20, 0x1ac ;  /* 0x000001ac14047836 */ /* 0x000fe20000000000 */
[----:B------:R-:W-:Y:S01]  /*2610*/  ISETP.GT.U32.AND P4, PT, R17, R12, PT ;  /* 0x0000000c1100720c */ /* 0x000fe20003f84070 */
[----:B------:R-:W-:Y:S01]  /*2620*/  IMAD.HI.U32 R15, R3, R11, RZ ;  /* 0x0000000b030f7227 */ /* 0x000fe200078e00ff */
[----:B------:R0:W-:Y:S02]  /*2630*/  STL [R1+0x1c8], R0 ;  /* 0x0001c80001007387 */ /* 0x0001e40000100800 */
[----:B------:R-:W-:Y:S01]  /*2640*/  IABS R7, R4 ;  /* 0x0000000400077213 */ /* 0x000fe20000000000 */
[----:B------:R-:W-:-:S02]  /*2650*/  IMAD.MOV R15, RZ, RZ, -R15 ;  /* 0x000000ffff0f7224 */ /* 0x000fc400078e0a0f */
[----:B------:R-:W-:Y:S01]  /*2660*/  @!P1 IMAD.IADD R2, R2, 0x1, -R17 ;  /* 0x0000000102029824 */ /* 0x000fe200078e0a11 */
[----:B------:R-:W-:Y:S01]  /*2670*/  ISETP.GE.AND P1, PT, R8, RZ, PT ;  /* 0x000000ff0800720c */ /* 0x000fe20003f26270 */
[C---:B------:R-:W-:Y:S02]  /*2680*/  IMAD R11, R17.reuse, R15, R11 ;  /* 0x0000000f110b7224 */ /* 0x040fe400078e020b */
[----:B------:R-:W-:Y:S02]  /*2690*/  IMAD.MOV.U32 R5, RZ, RZ, R9 ;  /* 0x000000ffff057224 */ /* 0x000fe400078e0009 */
[----:B------:R-:W-:Y:S02]  /*26a0*/  @!P4 IMAD.IADD R12, R12, 0x1, -R17 ;  /* 0x000000010c0cc824 */ /* 0x000fe400078e0a11 */
[----:B0-----:R-:W-:Y:S02]  /*26b0*/  IMAD.MOV.U32 R0, RZ, RZ, R13 ;  /* 0x000000ffff007224 */ /* 0x001fe400078e000d */
[----:B------:R-:W-:Y:S01]  /*26c0*/  VIADD R6, R20, 0x1a8 ;  /* 0x000001a814067836 */ /* 0x000fe20000000000 */
[C---:B------:R-:W-:Y:S01]  /*26d0*/  ISETP.GT.U32.AND P4, PT, R17.reuse, R12, PT ;  /* 0x0000000c1100720c */ /* 0x040fe20003f84070 */
[----:B------:R-:W-:Y:S01]  /*26e0*/  @!P0 IMAD.MOV R0, RZ, RZ, -R0 ;  /* 0x000000ffff008224 */ /* 0x000fe200078e0a00 */
[----:B------:R-:W-:Y:S01]  /*26f0*/  ISETP.GT.U32.AND P0, PT, R17, R2, PT ;  /* 0x000000021100720c */ /* 0x000fe20003f04070 */
[----:B------:R-:W-:Y:S01]  /*2700*/  IMAD.HI.U32 R8, R3, R7, RZ ;  /* 0x0000000703087227 */ /* 0x000fe200078e00ff */
[----:B------:R-:W-:-:S02]  /*2710*/  IABS R14, R6 ;  /* 0x00000006000e7213 */ /* 0x000fc40000000000 */
[----:B------:R0:W-:Y:S01]  /*2720*/  STL [R1+0x1c4], R0 ;  /* 0x0001c40001007387 */ /* 0x0001e20000100800 */
[----:B------:R-:W-:Y:S01]  /*2730*/  @!P5 IMAD.MOV R5, RZ, RZ, -R5 ;  /* 0x000000ffff05d224 */ /* 0x000fe200078e0a05 */
[----:B------:R-:W-:Y:S01]  /*2740*/  ISETP.GT.U32.AND P5, PT, R17, R11, PT ;  /* 0x0000000b1100720c */ /* 0x000fe20003fa4070 */
[----:B------:R-:W-:Y:S02]  /*2750*/  IMAD.MOV R8, RZ, RZ, -R8 ;  /* 0x000000ffff087224 */ /* 0x000fe400078e0a08 */
[----:B------:R-:W-:Y:S01]  /*2760*/  IMAD.HI.U32 R9, R3, R14, RZ ;  /* 0x0000000e03097227 */ /* 0x000fe200078e00ff */
[----:B------:R1:W-:Y:S03]  /*2770*/  STL [R1+0x158], R5 ;  /* 0x0001580501007387 */ /* 0x0003e60000100800 */
[----:B------:R-:W-:Y:S02]  /*2780*/  IMAD R7, R17, R8, R7 ;  /* 0x0000000811077224 */ /* 0x000fe400078e0207 */
[----:B------:R-:W-:-:S02]  /*2790*/  @!P4 IMAD.IADD R12, R12, 0x1, -R17 ;  /* 0x000000010c0cc824 */ /* 0x000fc400078e0a11 */
[----:B------:R-:W-:Y:S01]  /*27a0*/  IMAD.MOV R9, RZ, RZ, -R9 ;  /* 0x000000ffff097224 */ /* 0x000fe200078e0a09 */
[----:B------:R-:W-:Y:S01]  /*27b0*/  ISETP.GT.U32.AND P4, PT, R17, R7, PT ;  /* 0x000000071100720c */ /* 0x000fe20003f84070 */
[--C-:B------:R-:W-:Y:S01]  /*27c0*/  @!P0 IMAD.IADD R2, R2, 0x1, -R17.reuse ;  /* 0x0000000102028824 */ /* 0x100fe200078e0a11 */
[----:B------:R-:W-:Y:S01]  /*27d0*/  ISETP.GE.AND P0, PT, R6, RZ, PT ;  /* 0x000000ff0600720c */ /* 0x000fe20003f06270 */
[----:B------:R-:W-:Y:S02]  /*27e0*/  @!P5 IMAD.IADD R11, R11, 0x1, -R17 ;  /* 0x000000010b0bd824 */ /* 0x000fe400078e0a11 */
[----:B0-----:R-:W-:Y:S02]  /*27f0*/  IMAD.MOV.U32 R0, RZ, RZ, R10 ;  /* 0x000000ffff007224 */ /* 0x001fe400078e000a */
[C---:B------:R-:W-:Y:S01]  /*2800*/  IMAD R14, R17.reuse, R9, R14 ;  /* 0x00000009110e7224 */ /* 0x040fe200078e020e */
[----:B------:R-:W-:Y:S01]  /*2810*/  ISETP.GT.U32.AND P5, PT, R17, R11, PT ;  /* 0x0000000b1100720c */ /* 0x000fe20003fa4070 */
[----:B-1----:R-:W-:-:S02]  /*2820*/  IMAD.MOV.U32 R5, RZ, RZ, R2 ;  /* 0x000000ffff057224 */ /* 0x002fc400078e0002 */
[----:B------:R-:W-:Y:S01]  /*2830*/  @!P3 IMAD.MOV R0, RZ, RZ, -R0 ;  /* 0x000000ffff00b224 */ /* 0x000fe200078e0a00 */
[----:B------:R-:W-:Y:S01]  /*2840*/  ISETP.GE.AND P3, PT, R4, RZ, PT ;  /* 0x000000ff0400720c */ /* 0x000fe20003f66270 */
[----:B------:R-:W-:Y:S01]  /*2850*/  @!P6 IMAD.MOV R5, RZ, RZ, -R5 ;  /* 0x000000ffff05e224 */ /* 0x000fe200078e0a05 */
[----:B------:R-:W-:Y:S01]  /*2860*/  ISETP.GT.U32.AND P6, PT, R17, R14, PT ;  /* 0x0000000e1100720c */ /* 0x000fe20003fc4070 */
[--C-:B------:R-:W-:Y:S01]  /*2870*/  @!P4 IMAD.IADD R7, R7, 0x1, -R17.reuse ;  /* 0x000000010707c824 */ /* 0x100fe200078e0a11 */
[----:B------:R0:W-:Y:S01]  /*2880*/  STL [R1+0x15c], R0 ;  /* 0x00015c0001007387 */ /* 0x0001e20000100800 */
[C---:B------:R-:W-:Y:S02]  /*2890*/  VIADD R10, R20.reuse, 0x1a4 ;  /* 0x000001a4140a7836 */ /* 0x040fe40000000000 */
[C---:B------:R-:W-:Y:S01]  /*28a0*/  VIADD R9, R20.reuse, 0x1a0 ;  /* 0x000001a014097836 */ /* 0x040fe20000000000 */
[----:B------:R-:W-:Y:S01]  /*28b0*/  ISETP.GT.U32.AND P4, PT, R17, R7, PT ;  /* 0x000000071100720c */ /* 0x000fe20003f84070 */
[----:B------:R-:W-:Y:S01]  /*28c0*/  @!P5 IMAD.IADD R11, R11, 0x1, -R17 ;  /* 0x000000010b0bd824 */ /* 0x000fe200078e0a11 */
[----:B------:R-:W-:Y:S01]  /*28d0*/  IABS R6, R10 ;  /* 0x0000000a00067213 */ /* 0x000fe20000000000 */
[----:B------:R-:W-:Y:S01]  /*28e0*/  STL [R1+0x1b8], R5 ;  /* 0x0001b80501007387 */ /* 0x000fe20000100800 */
[----:B------:R-:W-:Y:S01]  /*28f0*/  IABS R8, R9 ;  /* 0x0000000900087213 */ /* 0x000fe20000000000 */
[----:B------:R-:W-:Y:S01]  /*2900*/  VIADD R4, R20, 0x19c ;  /* 0x0000019c14047836 */ /* 0x000fe20000000000 */
[----:B------:R-:W-:Y:S01]  /*2910*/  ISETP.GE.AND P5, PT, R9, RZ, PT ;  /* 0x000000ff0900720c */ /* 0x000fe20003fa6270 */
[----:B0-----:R-:W-:-:S02]  /*2920*/  IMAD.MOV.U32 R0, RZ, RZ, R12 ;  /* 0x000000ffff007224 */ /* 0x001fc400078e000c */
[----:B------:R-:W-:Y:S01]  /*2930*/  @!P6 IMAD.IADD R14, R14, 0x1, -R17 ;  /* 0x000000010e0ee824 */ /* 0x000fe200078e0a11 */
[----:B------:R-:W-:Y:S01]  /*2940*/  IABS R2, R4 ;  /* 0x0000000400027213 */ /* 0x000fe20000000000 */
[----:B------:R-:W-:Y:S01]  /*2950*/  @!P2 IMAD.MOV R0, RZ, RZ, -R0 ;  /* 0x000000ffff00a224 */ /* 0x000fe200078e0a00 */
[----:B------:R-:W-:Y:S01]  /*2960*/  ISETP.GE.AND P2, PT, R10, RZ, PT ;  /* 0x000000ff0a00720c */ /* 0x000fe20003f46270 */
[----:B------:R-:W-:Y:S01]  /*2970*/  IMAD.HI.U32 R12, R3, R6, RZ ;  /* 0x00000006030c7227 */ /* 0x000fe200078e00ff */
[----:B------:R-:W-:Y:S02]  /*2980*/  ISETP.GT.U32.AND P6, PT, R17, R14, PT ;  /* 0x0000000e1100720c */ /* 0x000fe40003fc4070 */
[----:B------:R0:W-:Y:S01]  /*2990*/  STL [R1+0x1b4], R0 ;  /* 0x0001b40001007387 */ /* 0x0001e20000100800 */
[----:B------:R-:W-:-:S04]  /*29a0*/  IMAD.HI.U32 R9, R3, R8, RZ ;  /* 0x0000000803097227 */ /* 0x000fc800078e00ff */
[----:B------:R-:W-:Y:S02]  /*29b0*/  IMAD.MOV R12, RZ, RZ, -R12 ;  /* 0x000000ffff0c7224 */ /* 0x000fe400078e0a0c */
[----:B------:R-:W-:Y:S02]  /*29c0*/  IMAD.MOV R9, RZ, RZ, -R9 ;  /* 0x000000ffff097224 */ /* 0x000fe400078e0a09 */
[----:B------:R-:W-:Y:S02]  /*29d0*/  @!P4 IMAD.IADD R7, R7, 0x1, -R17 ;  /* 0x000000010707c824 */ /* 0x000fe400078e0a11 */
[----:B0-----:R-:W-:Y:S02]  /*29e0*/  IMAD.MOV.U32 R0, RZ, RZ, R11 ;  /* 0x000000ffff007224 */ /* 0x001fe400078e000b */
[C---:B------:R-:W-:Y:S02]  /*29f0*/  IMAD R6, R17.reuse, R12, R6 ;  /* 0x0000000c11067224 */ /* 0x040fe400078e0206 */
[----:B------:R-:W-:Y:S01]  /*2a00*/  @!P1 IMAD.MOV R0, RZ, RZ, -R0 ;  /* 0x000000ffff009224 */ /* 0x000fe200078e0a00 */
[----:B------:R-:W-:Y:S01]  /*2a10*/  ISETP.GE.AND P1, PT, R4, RZ, PT ;  /* 0x000000ff0400720c */ /* 0x000fe20003f26270 */
[C---:B------:R-:W-:Y:S01]  /*2a20*/  IMAD R4, R17.reuse, R9, R8 ;  /* 0x0000000911047224 */ /* 0x040fe200078e0208 */
[----:B------:R-:W-:Y:S01]  /*2a30*/  ISETP.GT.U32.AND P4, PT, R17, R6, PT ;  /* 0x000000061100720c */ /* 0x000fe20003f84070 */
[----:B------:R-:W-:Y:S01]  /*2a40*/  IMAD.HI.U32 R10, R3, R2, RZ ;  /* 0x00000002030a7227 */ /* 0x000fe200078e00ff */
[----:B------:R0:W-:Y:S03]  /*2a50*/  STL [R1+0x1a4], R0 ;  /* 0x0001a40001007387 */ /* 0x0001e60000100800 */
[----:B------:R-:W-:-:S02]  /*2a60*/  IMAD.MOV R10, RZ, RZ, -R10 ;  /* 0x000000ffff0a7224 */ /* 0x000fc400078e0a0a */
[----:B------:R-:W-:Y:S02]  /*2a70*/  @!P6 IMAD.IADD R14, R14, 0x1, -R17 ;  /* 0x000000010e0ee824 */ /* 0x000fe400078e0a11 */
[C---:B------:R-:W-:Y:S02]  /*2a80*/  IMAD R2, R17.reuse, R10, R2 ;  /* 0x0000000a11027224 */ /* 0x040fe400078e0202 */
[----:B------:R-:W-:Y:S02]  /*2a90*/  VIADD R10, R20, 0x198 ;  /* 0x00000198140a7836 */ /* 0x000fe40000000000 */
[----:B0-----:R-:W-:Y:S02]  /*2aa0*/  IMAD.MOV.U32 R0, RZ, RZ, R7 ;  /* 0x000000ffff007224 */ /* 0x001fe400078e0007 */
[----:B------:R-:W-:Y:S01]  /*2ab0*/  @!P4 IMAD.IADD R6, R6, 0x1, -R17 ;  /* 0x000000010606c824 */ /* 0x000fe200078e0a11 */
[----:B------:R-:W-:Y:S01]  /*2ac0*/  ISETP.GE.AND P6, PT, R10, RZ, PT ;  /* 0x000000ff0a00720c */ /* 0x000fe20003fc6270 */
[----:B------:R-:W-:Y:S01]  /*2ad0*/  @!P3 IMAD.MOV R0, RZ, RZ, -R0 ;  /* 0x000000ffff00b224 */ /* 0x000fe200078e0a00 */
[C---:B------:R-:W-:Y:S01]  /*2ae0*/  ISETP.GT.U32.AND P3, PT, R17.reuse, R4, PT ;  /* 0x000000041100720c */ /* 0x040fe20003f64070 */
[C---:B------:R-:W-:Y:S01]  /*2af0*/  VIADD R8, R20.reuse, 0x190 ;  /* 0x0000019014087836 */ /* 0x040fe20000000000 */
[----:B------:R-:W-:Y:S01]  /*2b00*/  ISETP.GT.U32.AND P4, PT, R17, R6, PT ;  /* 0x000000061100720c */ /* 0x000fe20003f84070 */
[C---:B------:R-:W-:Y:S01]  /*2b10*/  VIADD R9, R20.reuse, 0x18c ;  /* 0x0000018c14097836 */ /* 0x040fe20000000000 */
[----:B------:R0:W-:Y:S01]  /*2b20*/  STL [R1+0x1b0], R0 ;  /* 0x0001b00001007387 */ /* 0x0001e20000100800 */
[----:B------:R-:W-:Y:S01]  /*2b30*/  IABS R10, R10 ;  /* 0x0000000a000a7213 */ /* 0x000fe20000000000 */
[----:B------:R-:W-:Y:S01]  /*2b40*/  VIADD R7, R20, 0x194 ;  /* 0x0000019414077836 */ /* 0x000fe20000000000 */
[----:B------:R-:W-:Y:S01]  /*2b50*/  IABS R12, R8 ;  /* 0x00000008000c7213 */ /* 0x000fe20000000000 */
[----:B------:R-:W-:Y:S01]  /*2b60*/  IMAD.HI.U32 R28, R3, R21, RZ ;  /* 0x00000015031c7227 */ /* 0x000fe200078e00ff */
[----:B------:R-:W-:-:S02]  /*2b70*/  IABS R13, R9 ;  /* 0x00000009000d7213 */ /* 0x000fc40000000000 */
[----:B------:R-:W-:Y:S01]  /*2b80*/  IABS R11, R7 ;  /* 0x00000007000b7213 */ /* 0x000fe20000000000 */
[----:B------:R-:W-:-:S04]  /*2b90*/  IMAD.HI.U32 R16, R3, R12, RZ ;  /* 0x0000000c03107227 */ /* 0x000fc800078e00ff */
[----:B0-----:R-:W-:Y:S02]  /*2ba0*/  IMAD.MOV.U32 R0, RZ, RZ, R14 ;  /* 0x000000ffff007224 */ /* 0x001fe400078e000e */
[----:B------:R-:W-:Y:S02]  /*2bb0*/  @!P3 IMAD.IADD R4, R4, 0x1, -R17 ;  /* 0x000000010404b824 */ /* 0x000fe400078e0a11 */
[----:B------:R-:W-:Y:S01]  /*2bc0*/  @!P0 IMAD.MOV R0, RZ, RZ, -R0 ;  /* 0x000000ffff008224 */ /* 0x000fe200078e0a00 */
[----:B------:R-:W-:Y:S01]  /*2bd0*/  ISETP.GT.U32.AND P0, PT, R17, R2, PT ;  /* 0x000000021100720c */ /* 0x000fe20003f04070 */
[----:B------:R-:W-:Y:S01]  /*2be0*/  IMAD.HI.U32 R14, R3, R10, RZ ;  /* 0x0000000a030e7227 */ /* 0x000fe200078e00ff */
[----:B------:R-:W-:Y:S02]  /*2bf0*/  ISETP.GT.U32.AND P3, PT, R17, R4, PT ;  /* 0x000000041100720c */ /* 0x000fe40003f64070 */
[----:B------:R0:W-:Y:S01]  /*2c00*/  STL [R1+0x160], R0 ;  /* 0x0001600001007387 */ /* 0x0001e20000100800 */
[----:B------:R-:W-:-:S02]  /*2c10*/  IMAD.MOV R14, RZ, RZ, -R14 ;  /* 0x000000ffff0e7224 */ /* 0x000fc400078e0a0e */
[--C-:B------:R-:W-:Y:S01]  /*2c20*/  @!P4 IMAD.IADD R6, R6, 0x1, -R17.reuse ;  /* 0x000000010606c824 */ /* 0x100fe200078e0a11 */
[----:B------:R-:W-:Y:S01]  /*2c30*/  ISETP.GE.AND P4, PT, R7, RZ, PT ;  /* 0x000000ff0700720c */ /* 0x000fe20003f86270 */
[C---:B------:R-:W-:Y:S02]  /*2c40*/  IMAD R10, R17.reuse, R14, R10 ;  /* 0x0000000e110a7224 */ /* 0x040fe400078e020a */
[----:B------:R-:W-:Y:S02]  /*2c50*/  IMAD.MOV.U32 R5, RZ, RZ, R6 ;  /* 0x000000ffff057224 */ /* 0x000fe400078e0006 */
[--C-:B------:R-:W-:Y:S02]  /*2c60*/  @!P0 IMAD.IADD R2, R2, 0x1, -R17.reuse ;  /* 0x0000000102028824 */ /* 0x100fe400078e0a11 */
[----:B------:R-:W-:Y:S01]  /*2c70*/  @!P3 IMAD.IADD R4, R4, 0x1, -R17 ;  /* 0x000000010404b824 */ /* 0x000fe200078e0a11 */
[C---:B------:R-:W-:Y:S01]  /*2c80*/  ISETP.GT.U32.AND P3, PT, R17.reuse, R10, PT ;  /* 0x0000000a1100720c */ /* 0x040fe20003f64070 */
[----:B------:R-:W-:Y:S01]  /*2c90*/  IMAD.MOV R16, RZ, RZ, -R16 ;  /* 0x000000ffff107224 */ /* 0x000fe200078e0a10 */
[----:B------:R-:W-:Y:S01]  /*2ca0*/  ISETP.GT.U32.AND P0, PT, R17, R2, PT ;  /* 0x000000021100720c */ /* 0x000fe20003f04070 */
[----:B0-----:R-:W-:-:S02]  /*2cb0*/  IMAD.MOV.U32 R0, RZ, RZ, R4 ;  /* 0x000000ffff007224 */ /* 0x001fc400078e0004 */
[----:B------:R-:W-:-:S04]  /*2cc0*/  IMAD.HI.U32 R14, R3, R13, RZ ;  /* 0x0000000d030e7227 */ /* 0x000fc800078e00ff */
[----:B------:R-:W-:Y:S02]  /*2cd0*/  @!P2 IMAD.MOV R5, RZ, RZ, -R5 ;  /* 0x000000ffff05a224 */ /* 0x000fe400078e0a05 */
[----:B------:R-:W-:-:S03]  /*2ce0*/  IMAD.HI.U32 R15, R3, R11, RZ ;  /* 0x0000000b030f7227 */ /* 0x000fc600078e00ff */
[----:B------:R-:W-:Y:S01]  /*2cf0*/  STL [R1+0x78], R5 ;  /* 0x0000780501007387 */ /* 0x000fe20000100800 */
[----:B------:R-:W-:Y:S01]  /*2d00*/  @!P5 IMAD.MOV R0, RZ, RZ, -R0 ;  /* 0x000000ffff00d224 */ /* 0x000fe200078e0a00 */
[----:B------:R-:W-:Y:S01]  /*2d10*/  ISETP.GE.AND P5, PT, R8, RZ, PT ;  /* 0x000000ff0800720c */ /* 0x000fe20003fa6270 */
[C---:B------:R-:W-:Y:S02]  /*2d20*/  IMAD R6, R17.reuse, R16, R12 ;  /* 0x0000001011067224 */ /* 0x040fe400078e020c */
[----:B------:R-:W-:Y:S01]  /*2d30*/  IMAD.MOV R14, RZ, RZ, -R14 ;  /* 0x000000ffff0e7224 */ /* 0x000fe200078e0a0e */
[----:B------:R0:W-:Y:S01]  /*2d40*/  STL [R1+0xa4], R0 ;  /* 0x0000a40001007387 */ /* 0x0001e20000100800 */
[----:B------:R-:W-:Y:S01]  /*2d50*/  @!P0 IMAD.IADD R2, R2, 0x1, -R17 ;  /* 0x0000000102028824 */ /* 0x000fe200078e0a11 */
[C---:B------:R-:W-:Y:S01]  /*2d60*/  ISETP.GT.U32.AND P0, PT, R17.reuse, R6, PT ;  /* 0x000000061100720c */ /* 0x040fe20003f04070 */
[----:B------:R-:W-:Y:S02]  /*2d70*/  IMAD.MOV R15, RZ, RZ, -R15 ;  /* 0x000000ffff0f7224 */ /* 0x000fe400078e0a0f */
[----:B------:R-:W-:-:S02]  /*2d80*/  IMAD R4, R17, R14, R13 ;  /* 0x0000000e11047224 */ /* 0x000fc400078e020d */
[C---:B------:R-:W-:Y:S02]  /*2d90*/  IMAD R11, R17.reuse, R15, R11 ;  /* 0x0000000f110b7224 */ /* 0x040fe400078e020b */
[--C-:B------:R-:W-:Y:S02]  /*2da0*/  @!P3 IMAD.IADD R10, R10, 0x1, -R17.reuse ;  /* 0x000000010a0ab824 */ /* 0x100fe400078e0a11 */
[----:B0-----:R-:W-:Y:S01]  /*2db0*/  IMAD.MOV.U32 R0, RZ, RZ, R2 ;  /* 0x000000ffff007224 */ /* 0x001fe200078e0002 */
[C---:B------:R-:W-:Y:S01]  /*2dc0*/  ISETP.GT.U32.AND P2, PT, R17.reuse, R11, PT ;  /* 0x0000000b1100720c */ /* 0x040fe20003f44070 */
[----:B------:R-:W-:Y:S01]  /*2dd0*/  VIADD R8, R20, 0x184 ;  /* 0x0000018414087836 */ /* 0x000fe20000000000 */
[C---:B------:R-:W-:Y:S01]  /*2de0*/  ISETP.GT.U32.AND P3, PT, R17.reuse, R10, PT ;  /* 0x0000000a1100720c */ /* 0x040fe20003f64070 */
[----:B------:R-:W-:Y:S01]  /*2df0*/  @!P1 IMAD.MOV R0, RZ, RZ, -R0 ;  /* 0x000000ffff009224 */ /* 0x000fe200078e0a00 */
[C---:B------:R-:W-:Y:S01]  /*2e00*/  ISETP.GT.U32.AND P1, PT, R17.reuse, R4, PT ;  /* 0x000000041100720c */ /* 0x040fe20003f24070 */
[--C-:B------:R-:W-:Y:S01]  /*2e10*/  @!P0 IMAD.IADD R6, R6, 0x1, -R17.reuse ;  /* 0x0000000106068824 */ /* 0x100fe200078e0a11 */
[----:B------:R-:W-:Y:S01]  /*2e20*/  IABS R2, R8 ;  /* 0x0000000800027213 */ /* 0x000fe20000000000 */
[C---:B------:R-:W-:Y:S01]  /*2e30*/  VIADD R7, R20.reuse, 0x188 ;  /* 0x0000018814077836 */ /* 0x040fe20000000000 */
[----:B------:R0:W-:Y:S01]  /*2e40*/  STL [R1+0xac], R0 ;  /* 0x0000ac0001007387 */ /* 0x0001e20000100800 */
[C---:B------:R-:W-:Y:S01]  /*2e50*/  VIADD R12, R20.reuse, 0x180 ;  /* 0x00000180140c7836 */ /* 0x040fe20000000000 */
[----:B------:R-:W-:Y:S01]  /*2e60*/  ISETP.GT.U32.AND P0, PT, R17, R6, PT ;  /* 0x000000061100720c */ /* 0x000fe20003f04070 */
[----:B------:R-:W-:Y:S01]  /*2e70*/  VIADD R16, R20, 0x16c ;  /* 0x0000016c14107836 */ /* 0x000fe20000000000 */
[----:B------:R-:W-:Y:S01]  /*2e80*/  IABS R13, R7 ;  /* 0x00000007000d7213 */ /* 0x000fe20000000000 */
[--C-:B------:R-:W-:Y:S01]  /*2e90*/  @!P2 IMAD.IADD R11, R11, 0x1, -R17.reuse ;  /* 0x000000010b0ba824 */ /* 0x100fe200078e0a11 */
[----:B------:R-:W-:Y:S01]  /*2ea0*/  IABS R15, R12 ;  /* 0x0000000c000f7213 */ /* 0x000fe20000000000 */
[--C-:B------:R-:W-:Y:S01]  /*2eb0*/  @!P3 IMAD.IADD R10, R10, 0x1, -R17.reuse ;  /* 0x000000010a0ab824 */ /* 0x100fe200078e0a11 */
[----:B------:R-:W-:Y:S01]  /*2ec0*/  ISETP.GE.AND P3, PT, R9, RZ, PT ;  /* 0x000000ff0900720c */ /* 0x000fe20003f66270 */
[----:B------:R-:W-:Y:S01]  /*2ed0*/  @!P1 IMAD.IADD R4, R4, 0x1, -R17 ;  /* 0x0000000104049824 */ /* 0x000fe200078e0a11 */
[----:B------:R-:W-:Y:S01]  /*2ee0*/  ISETP.GT.U32.AND P2, PT, R17, R11, PT ;  /* 0x0000000b1100720c */ /* 0x000fe20003f44070 */
[----:B------:R-:W-:-:S03]  /*2ef0*/  IMAD.HI.U32 R9, R3, R2, RZ ;  /* 0x0000000203097227 */ /* 0x000fc600078e00ff */
[----:B------:R-:W-:Y:S01]  /*2f00*/  ISETP.GT.U32.AND P1, PT, R17, R4, PT ;  /* 0x000000041100720c */ /* 0x000fe20003f24070 */
[----:B------:R-:W-:-:S04]  /*2f10*/  IMAD.HI.U32 R14, R3, R13, RZ ;  /* 0x0000000d030e7227 */ /* 0x000fc800078e00ff */
[----:B------:R-:W-:Y:S02]  /*2f20*/  IMAD.MOV R9, RZ, RZ, -R9 ;  /* 0x000000ffff097224 */ /* 0x000fe400078e0a09 */
[----:B------:R-:W-:Y:S02]  /*2f30*/  IMAD.MOV R14, RZ, RZ, -R14 ;  /* 0x000000ffff0e7224 */ /* 0x000fe400078e0a0e */
[----:B------:R-:W-:Y:S01]  /*2f40*/  @!P0 IMAD.IADD R6, R6, 0x1, -R17 ;  /* 0x0000000106068824 */ /* 0x000fe200078e0a11 */
[----:B------:R-:W-:Y:S01]  /*2f50*/  ISETP.GE.AND P0, PT, R12, RZ, PT ;  /* 0x000000ff0c00720c */ /* 0x000fe20003f06270 */
[C---:B------:R-:W-:Y:S02]  /*2f60*/  IMAD R12, R17.reuse, R9, R2 ;  /* 0x00000009110c7224 */ /* 0x040fe400078e0202 */
[C---:B------:R-:W-:Y:S02]  /*2f70*/  IMAD R13, R17.reuse, R14, R13 ;  /* 0x0000000e110d7224 */ /* 0x040fe400078e020d */
[--C-:B------:R-:W-:Y:S01]  /*2f80*/  @!P1 IMAD.IADD R4, R4, 0x1, -R17.reuse ;  /* 0x0000000104049824 */ /* 0x100fe200078e0a11 */
[----:B------:R-:W-:Y:S01]  /*2f90*/  ISETP.GT.U32.AND P1, PT, R17, R12, PT ;  /* 0x0000000c1100720c */ /* 0x000fe20003f24070 */
[----:B------:R-:W-:Y:S01]  /*2fa0*/  @!P2 IMAD.IADD R11, R11, 0x1, -R17 ;  /* 0x000000010b0ba824 */ /* 0x000fe200078e0a11 */
[----:B------:R-:W-:Y:S01]  /*2fb0*/  ISETP.GT.U32.AND P2, PT, R17, R13, PT ;  /* 0x0000000d1100720c */ /* 0x000fe20003f44070 */
[----:B------:R-:W-:-:S02]  /*2fc0*/  IMAD.MOV.U32 R5, RZ, RZ, R10 ;  /* 0x000000ffff057224 */ /* 0x000fc400078e000a */
[----:B------:R-:W-:Y:S02]  /*2fd0*/  VIADD R2, R20, 0x17c ;  /* 0x0000017c14027836 */ /* 0x000fe40000000000 */
[----:B------:R-:W-:-:S04]  /*2fe0*/  IMAD.HI.U32 R10, R3, R15, RZ ;  /* 0x0000000f030a7227 */ /* 0x000fc800078e00ff */
[----:B------:R-:W-:Y:S01]  /*2ff0*/  @!P6 IMAD.MOV R5, RZ, RZ, -R5 ;  /* 0x000000ffff05e224 */ /* 0x000fe200078e0a05 */
[----:B------:R-:W-:Y:S01]  /*3000*/  ISETP.GE.AND P6, PT, R7, RZ, PT ;  /* 0x000000ff0700720c */ /* 0x000fe20003fc6270 */
[----:B0-----:R-:W-:Y:S01]  /*3010*/  IMAD.MOV.U32 R0, RZ, RZ, R11 ;  /* 0x000000ffff007224 */ /* 0x001fe200078e000b */
[----:B------:R-:W-:Y:S01]  /*3020*/  IABS R11, R2 ;  /* 0x00000002000b7213 */ /* 0x000fe20000000000 */
[--C-:B------:R-:W-:Y:S01]  /*3030*/  @!P1 IMAD.IADD R12, R12, 0x1, -R17.reuse ;  /* 0x000000010c0c9824 */ /* 0x100fe200078e0a11 */
[----:B------:R0:W-:Y:S01]  /*3040*/  STL [R1+0xb8], R5 ;  /* 0x0000b80501007387 */ /* 0x0001e20000100800 */
[----:B------:R-:W-:Y:S02]  /*3050*/  IMAD.MOV R10, RZ, RZ, -R10 ;  /* 0x000000ffff0a7224 */ /* 0x000fe400078e0a0a */
[----:B------:R-:W-:Y:S01]  /*3060*/  @!P2 IMAD.IADD R13, R13, 0x1, -R17 ;  /* 0x000000010d0da824 */ /* 0x000fe200078e0a11 */
[C---:B------:R-:W-:Y:S01]  /*3070*/  ISETP.GT.U32.AND P1, PT, R17.reuse, R12, PT ;  /* 0x0000000c1100720c */ /* 0x040fe20003f24070 */
[----:B------:R-:W-:Y:S01]  /*3080*/  @!P4 IMAD.MOV R0, RZ, RZ, -R0 ;  /* 0x000000ffff00c224 */ /* 0x000fe200078e0a00 */
[----:B------:R-:W-:Y:S01]  /*3090*/  ISETP.GE.AND P4, PT, R8, RZ, PT ;  /* 0x000000ff0800720c */ /* 0x000fe20003f86270 */
[C---:B------:R-:W-:Y:S01]  /*30a0*/  IMAD R15, R17.reuse, R10, R15 ;  /* 0x0000000a110f7224 */ /* 0x040fe200078e020f */
[----:B------:R-:W-:Y:S01]  /*30b0*/  ISETP.GT.U32.AND P2, PT, R17, R13, PT ;  /* 0x0000000d1100720c */ /* 0x000fe20003f44070 */
[----:B------:R-:W-:Y:S01]  /*30c0*/  IMAD.HI.U32 R10, R3, R11, RZ ;  /* 0x0000000b030a7227 */ /* 0x000fe200078e00ff */
[----:B------:R1:W-:Y:S03]  /*30d0*/  STL [R1+0xc0], R0 ;  /* 0x0000c00001007387 */ /* 0x0003e60000100800 */
[----:B0-----:R-:W-:-:S02]  /*30e0*/  IMAD.MOV.U32 R5, RZ, RZ, R6 ;  /* 0x000000ffff057224 */ /* 0x001fc400078e0006 */
[----:B------:R-:W-:Y:S02]  /*30f0*/  VIADD R6, R20, 0x178 ;  /* 0x0000017814067836 */ /* 0x000fe40000000000 */
[----:B------:R-:W-:Y:S02]  /*3100*/  IMAD.MOV R10, RZ, RZ, -R10 ;  /* 0x000000ffff0a7224 */ /* 0x000fe400078e0a0a */
[----:B------:R-:W-:Y:S01]  /*3110*/  @!P5 IMAD.MOV R5, RZ, RZ, -R5 ;  /* 0x000000ffff05d224 */ /* 0x000fe200078e0a05 */
[----:B------:R-:W-:Y:S01]  /*3120*/  ISETP.GE.AND P5, PT, R2, RZ, PT ;  /* 0x000000ff0200720c */ /* 0x000fe20003fa6270 */
[----:B-1----:R-:W-:Y:S01]  /*3130*/  IMAD.MOV.U32 R0, RZ, RZ, R4 ;  /* 0x000000ffff007224 */ /* 0x002fe200078e0004 */
[----:B------:R-:W-:Y:S01]  /*3140*/  IABS R4, R6 ;  /* 0x0000000600047213 */ /* 0x000fe20000000000 */
[----:B------:R-:W-:Y:S01]  /*3150*/  IMAD R11, R17, R10, R11 ;  /* 0x0000000a110b7224 */ /* 0x000fe200078e020b */
[----:B------:R0:W-:Y:S01]  /*3160*/  STL [R1+0xc8], R5 ;  /* 0x0000c80501007387 */ /* 0x0001e20000100800 */
[----:B------:R-:W-:Y:S01]  /*3170*/  @!P3 IMAD.MOV R0, RZ, RZ, -R0 ;  /* 0x000000ffff00b224 */ /* 0x000fe200078e0a00 */
[----:B------:R-:W-:Y:S01]  /*3180*/  ISETP.GE.AND P3, PT, R6, RZ, PT ;  /* 0x000000ff0600720c */ /* 0x000fe20003f66270 */
[----:B------:R-:W-:-:S03]  /*3190*/  IMAD.HI.U32 R6, R3, R4, RZ ;  /* 0x0000000403067227 */ /* 0x000fc600078e00ff */
[----:B------:R1:W-:Y:S01]  /*31a0*/  STL [R1+0xd0], R0 ;  /* 0x0000d00001007387 */ /* 0x0003e20000100800 */
[--C-:B------:R-:W-:Y:S01]  /*31b0*/  @!P1 IMAD.IADD R12, R12, 0x1, -R17.reuse ;  /* 0x000000010c0c9824 */ /* 0x100fe200078e0a11 */
[----:B------:R-:W-:Y:S01]  /*31c0*/  ISETP.GT.U32.AND P1, PT, R17, R11, PT ;  /* 0x0000000b1100720c */ /* 0x000fe20003f24070 */
[----:B------:R-:W-:Y:S01]  /*31d0*/  @!P2 IMAD.IADD R13, R13, 0x1, -R17 ;  /* 0x000000010d0da824 */ /* 0x000fe200078e0a11 */
[C---:B------:R-:W-:Y:S01]  /*31e0*/  ISETP.GT.U32.AND P2, PT, R17.reuse, R15, PT ;  /* 0x0000000f1100720c */ /* 0x040fe20003f44070 */
[----:B------:R-:W-:Y:S02]  /*31f0*/  IMAD.MOV R6, RZ, RZ, -R6 ;  /* 0x000000ffff067224 */ /* 0x000fe400078e0a06 */
[----:B0-----:R-:W-:Y:S02]  /*3200*/  IMAD.MOV.U32 R5, RZ, RZ, R13 ;  /* 0x000000ffff057224 */ /* 0x001fe400078e000d */
[----:B------:R-:W-:Y:S02]  /*3210*/  IMAD R4, R17, R6, R4 ;  /* 0x0000000611047224 */ /* 0x000fe400078e0204 */
[----:B------:R-:W-:-:S02]  /*3220*/  VIADD R2, R20, 0x174 ;  /* 0x0000017414027836 */ /* 0x000fc40000000000 */
[----:B------:R-:W-:Y:S02]  /*3230*/  VIADD R8, R20, 0x170 ;  /* 0x0000017014087836 */ /* 0x000fe40000000000 */
[----:B------:R-:W-:Y:S01]  /*3240*/  @!P6 IMAD.MOV R5, RZ, RZ, -R5 ;  /* 0x000000ffff05e224 */ /* 0x000fe200078e0a05 */
[----:B------:R-:W-:Y:S01]  /*3250*/  ISETP.GT.U32.AND P6, PT, R17, R4, PT ;  /* 0x000000041100720c */ /* 0x000fe20003fc4070 */
[--C-:B------:R-:W-:Y:S01]  /*3260*/  @!P1 IMAD.IADD R11, R11, 0x1, -R17.reuse ;  /* 0x000000010b0b9824 */ /* 0x100fe200078e0a11 */
[----:B------:R-:W-:Y:S01]  /*3270*/  IABS R7, R2 ;  /* 0x0000000200077213 */ /* 0x000fe20000000000 */
[----:B-1----:R-:W-:Y:S01]  /*3280*/  IMAD.MOV.U32 R0, RZ, RZ, R12 ;  /* 0x000000ffff007224 */ /* 0x002fe200078e000c */
[----:B------:R-:W-:Y:S01]  /*3290*/  IABS R9, R8 ;  /* 0x0000000800097213 */ /* 0x000fe20000000000 */
[----:B------:R-:W-:Y:S01]  /*32a0*/  @!P2 IMAD.IADD R15, R15, 0x1, -R17 ;  /* 0x000000010f0fa824 */ /* 0x000fe200078e0a11 */
[----:B------:R-:W-:Y:S01]  /*32b0*/  ISETP.GT.U32.AND P1, PT, R17, R11, PT ;  /* 0x0000000b1100720c */ /* 0x000fe20003f24070 */
[----:B------:R-:W-:Y:S01]  /*32c0*/  IMAD.HI.U32 R10, R3, R7, RZ ;  /* 0x00000007030a7227 */ /* 0x000fe200078e00ff */
[----:B------:R-:W-:Y:S02]  /*32d0*/  STL [R1+0xd8], R5 ;  /* 0x0000d80501007387 */ /* 0x000fe40000100800 */
[----:B------:R-:W-:Y:S01]  /*32e0*/  ISETP.GT.U32.AND P2, PT, R17, R15, PT ;  /* 0x0000000f1100720c */ /* 0x000fe20003f44070 */
[----:B------:R-:W-:-:S04]  /*32f0*/  IMAD.HI.U32 R6, R3, R9, RZ ;  /* 0x0000000903067227 */ /* 0x000fc800078e00ff */
[----:B------:R-:W-:Y:S02]  /*3300*/  IMAD.MOV R10, RZ, RZ, -R10 ;  /* 0x000000ffff0a7224 */ /* 0x000fe400078e0a0a */
[----:B------:R-:W-:Y:S02]  /*3310*/  IMAD.MOV R6, RZ, RZ, -R6 ;  /* 0x000000ffff067224 */ /* 0x000fe400078e0a06 */
[----:B------:R-:W-:Y:S02]  /*3320*/  @!P6 IMAD.IADD R4, R4, 0x1, -R17 ;  /* 0x000000010404e824 */ /* 0x000fe400078e0a11 */
[----:B------:R-:W-:Y:S01]  /*3330*/  @!P4 IMAD.MOV R0, RZ, RZ, -R0 ;  /* 0x000000ffff00c224 */ /* 0x000fe200078e0a00 */
[----:B------:R-:W-:Y:S01]  /*3340*/  ISETP.GE.AND P4, PT, R2, RZ, PT ;  /* 0x000000ff0200720c */ /* 0x000fe20003f86270 */
[C---:B------:R-:W-:Y:S01]  /*3350*/  IMAD R2, R17.reuse, R10, R7 ;  /* 0x0000000a11027224 */ /* 0x040fe200078e0207 */
[C---:B------:R-:W-:Y:S01]  /*3360*/  ISETP.GT.U32.AND P6, PT, R17.reuse, R4, PT ;  /* 0x000000041100720c */ /* 0x040fe20003fc4070 */
[----:B------:R-:W-:Y:S01]  /*3370*/  IMAD R9, R17, R6, R9 ;  /* 0x0000000611097224 */ /* 0x000fe200078e0209 */
[----:B------:R-:W-:Y:S01]  /*3380*/  IABS R6, R16 ;  /* 0x0000001000067213 */ /* 0x000fe20000000000 */
[----:B------:R-:W-:Y:S01]  /*3390*/  @!P1 IMAD.IADD R11, R11, 0x1, -R17 ;  /* 0x000000010b0b9824 */ /* 0x000fe200078e0a11 */
[----:B------:R-:W-:Y:S01]  /*33a0*/  ISETP.GT.U32.AND P1, PT, R17, R2, PT ;  /* 0x000000021100720c */ /* 0x000fe20003f24070 */
[----:B------:R-:W-:Y:S01]  /*33b0*/  VIADD R10, R20, 0x168 ;  /* 0x00000168140a7836 */ /* 0x000fe20000000000 */
[----:B------:R0:W-:Y:S01]  /*33c0*/  STL [R1+0xe0], R0 ;  /* 0x0000e00001007387 */ /* 0x0001e20000100800 */
[----:B------:R-:W-:-:S03]  /*33d0*/  IMAD.HI.U32 R13, R3, R6, RZ ;  /* 0x00000006030d7227 */ /* 0x000fc600078e00ff */
[----:B------:R-:W-:Y:S01]  /*33e0*/  IABS R27, R10 ;  /* 0x0000000a001b7213 */ /* 0x000fe20000000000 */
[----:B------:R-:W-:Y:S02]  /*33f0*/  IMAD.MOV R13, RZ, RZ, -R13 ;  /* 0x000000ffff0d7224 */ /* 0x000fe400078e0a0d */
[--C-:B------:R-:W-:Y:S01]  /*3400*/  @!P6 IMAD.IADD R4, R4, 0x1, -R17.reuse ;  /* 0x000000010404e824 */ /* 0x100fe200078e0a11 */
[C---:B------:R-:W-:Y:S01]  /*3410*/  ISETP.GT.U32.AND P6, PT, R17.reuse, R9, PT ;  /* 0x000000091100720c */ /* 0x040fe20003fc4070 */
[----:B------:R-:W-:Y:S02]  /*3420*/  IMAD R6, R17, R13, R6 ;  /* 0x0000000d11067224 */ /* 0x000fe400078e0206 */
[----:B------:R-:W-:Y:S01]  /*3430*/  @!P2 IMAD.IADD R15, R15, 0x1, -R17 ;  /* 0x000000010f0fa824 */ /* 0x000fe200078e0a11 */
[----:B------:R-:W-:Y:S01]  /*3440*/  ISETP.GE.AND P2, PT, R8, RZ, PT ;  /* 0x000000ff0800720c */ /* 0x000fe20003f46270 */
[----:B------:R-:W-:-:S04]  /*3450*/  IMAD.HI.U32 R22, R3, R27, RZ ;  /* 0x0000001b03167227 */ /* 0x000fc800078e00ff */
[----:B------:R-:W-:Y:S01]  /*3460*/  @!P1 IMAD.IADD R2, R2, 0x1, -R17 ;  /* 0x0000000102029824 */ /* 0x000fe200078e0a11 */
[C---:B------:R-:W-:Y:S01]  /*3470*/  ISETP.GT.U32.AND P1, PT, R17.reuse, R6, PT ;  /* 0x000000061100720c */ /* 0x040fe20003f24070 */
[----:B------:R-:W-:Y:S02]  /*3480*/  IMAD.MOV R22, RZ, RZ, -R22 ;  /* 0x000000ffff167224 */ /* 0x000fe400078e0a16 */
[----:B0-----:R-:W-:Y:S02]  /*3490*/  IMAD.MOV.U32 R0, RZ, RZ, R15 ;  /* 0x000000ffff007224 */ /* 0x001fe400078e000f */
[----:B------:R-:W-:Y:S02]  /*34a0*/  VIADD R8, R20, 0x160 ;  /* 0x0000016014087836 */ /* 0x000fe40000000000 */
[----:B------:R-:W-:Y:S02]  /*34b0*/  IMAD R22, R17, R22, R27 ;  /* 0x0000001611167224 */ /* 0x000fe400078e021b */
[----:B------:R-:W-:Y:S01]  /*34c0*/  @!P0 IMAD.MOV R0, RZ, RZ, -R0 ;  /* 0x000000ffff008224 */ /* 0x000fe200078e0a00 */
[----:B------:R-:W-:Y:S01]  /*34d0*/  IABS R14, R8 ;  /* 0x00000008000e7213 */ /* 0x000fe20000000000 */
[--C-:B------:R-:W-:Y:S01]  /*34e0*/  @!P6 IMAD.IADD R9, R9, 0x1, -R17.reuse ;  /* 0x000000010909e824 */ /* 0x100fe200078e0a11 */
[C---:B------:R-:W-:Y:S01]  /*34f0*/  ISETP.GT.U32.AND P6, PT, R17.reuse, R22, PT ;  /* 0x000000161100720c */ /* 0x040fe20003fc4070 */
[----:B------:R-:W-:Y:S01]  /*3500*/  @!P1 IMAD.IADD R6, R6, 0x1, -R17 ;  /* 0x0000000106069824 */ /* 0x000fe200078e0a11 */
[----:B------:R0:W-:Y:S01]  /*3510*/  STL [R1+0x108], R0 ;  /* 0x0001080001007387 */ /* 0x0001e20000100800 */
[C---:B------:R-:W-:Y:S01]  /*3520*/  ISETP.GT.U32.AND P1, PT, R17.reuse, R2, PT ;  /* 0x000000021100720c */ /* 0x040fe20003f24070 */
[----:B------:R-:W-:Y:S01]  /*3530*/  VIADD R7, R20, 0x15c ;  /* 0x0000015c14077836 */ /* 0x000fe20000000000 */
[----:B------:R-:W-:Y:S01]  /*3540*/  ISETP.GT.U32.AND P0, PT, R17, R9, PT ;  /* 0x000000091100720c */ /* 0x000fe20003f04070 */
[----:B------:R-:W-:-:S03]  /*3550*/  IMAD.HI.U32 R18, R3, R14, RZ ;  /* 0x0000000e03127227 */ /* 0x000fc600078e00ff */
[----:B------:R-:W-:Y:S01]  /*3560*/  IABS R12, R7 ;  /* 0x00000007000c7213 */ /* 0x000fe20000000000 */
[----:B------:R-:W-:Y:S02]  /*3570*/  IMAD.MOV R28, RZ, RZ, -R28 ;  /* 0x000000ffff1c7224 */ /* 0x000fe400078e0a1c */
[----:B0-----:R-:W-:Y:S02]  /*3580*/  IMAD.MOV.U32 R0, RZ, RZ, R11 ;  /* 0x000000ffff007224 */ /* 0x001fe400078e000b */
[----:B------:R-:W-:Y:S02]  /*3590*/  IMAD.MOV R18, RZ, RZ, -R18 ;  /* 0x000000ffff127224 */ /* 0x000fe400078e0a12 */
[----:B------:R-:W-:Y:S02]  /*35a0*/  @!P5 IMAD.MOV R0, RZ, RZ, -R0 ;  /* 0x000000ffff00d224 */ /* 0x000fe400078e0a00 */
[C---:B------:R-:W-:Y:S02]  /*35b0*/  IMAD R21, R17.reuse, R28, R21 ;  /* 0x0000001c11157224 */ /* 0x040fe400078e0215 */
[C---:B------:R-:W-:Y:S01]  /*35c0*/  IMAD R14, R17.reuse, R18, R14 ;  /* 0x00000012110e7224 */ /* 0x040fe200078e020e */
[----:B------:R0:W-:Y:S01]  /*35d0*/  STL [R1+0x110], R0 ;  /* 0x0001100001007387 */ /* 0x0001e20000100800 */
[----:B------:R-:W-:Y:S01]  /*35e0*/  @!P6 IMAD.IADD R22, R22, 0x1, -R17 ;  /* 0x000000011616e824 */ /* 0x000fe200078e0a11 */
[----:B------:R-:W-:Y:S01]  /*35f0*/  ISETP.GT.U32.AND P6, PT, R17, R6, PT ;  /* 0x000000061100720c */ /* 0x000fe20003fc4070 */
[----:B------:R-:W-:-:S03]  /*3600*/  IMAD.HI.U32 R13, R3, R12, RZ ;  /* 0x0000000c030d7227 */ /* 0x000fc600078e00ff */
[C---:B------:R-:W-:Y:S01]  /*3610*/  ISETP.GT.U32.AND P5, PT, R17.reuse, R22, PT ;  /* 0x000000161100720c */ /* 0x040fe20003fa4070 */
[----:B------:R-:W-:Y:S01]  /*3620*/  @!P1 IMAD.IADD R2, R2, 0x1, -R17 ;  /* 0x0000000102029824 */ /* 0x000fe200078e0a11 */
[C---:B------:R-:W-:Y:S01]  /*3630*/  ISETP.GT.U32.AND P1, PT, R17.reuse, R14, PT ;  /* 0x0000000e1100720c */ /* 0x040fe20003f24070 */
[----:B------:R-:W-:Y:S02]  /*3640*/  IMAD.MOV R13, RZ, RZ, -R13 ;  /* 0x000000ffff0d7224 */ /* 0x000fe400078e0a0d */
[----:B0-----:R-:W-:Y:S02]  /*3650*/  IMAD.MOV.U32 R0, RZ, RZ, R4 ;  /* 0x000000ffff007224 */ /* 0x001fe400078e0004 */
[C---:B------:R-:W-:Y:S02]  /*3660*/  IMAD R12, R17.reuse, R13, R12 ;  /* 0x0000000d110c7224 */ /* 0x040fe400078e020c */
[----:B------:R-:W-:Y:S01]  /*3670*/  @!P3 IMAD.MOV R0, RZ, RZ, -R0 ;  /* 0x000000ffff00b224 */ /* 0x000fe200078e0a00 */
[----:B------:R-:W-:Y:S01]  /*3680*/  ISETP.GT.U32.AND P3, PT, R17, R21, PT ;  /* 0x000000151100720c */ /* 0x000fe20003f64070 */
[----:B------:R-:W-:-:S02]  /*3690*/  VIADD R13, R20, 0x154 ;  /* 0x00000154140d7836 */ /* 0x000fc40000000000 */
[----:B------:R-:W-:Y:S01]  /*36a0*/  VIADD R18, R20, 0x158 ;  /* 0x0000015814127836 */ /* 0x000fe20000000000 */
[----:B------:R0:W-:Y:S01]  /*36b0*/  STL [R1+0x118], R0 ;  /* 0x0001180001007387 */ /* 0x0001e20000100800 */
[--C-:B------:R-:W-:Y:S01]  /*36c0*/  @!P0 IMAD.IADD R9, R9, 0x1, -R17.reuse ;  /* 0x0000000109098824 */ /* 0x100fe200078e0a11 */
[----:B------:R-:W-:Y:S01]  /*36d0*/  IABS R11, R13 ;  /* 0x0000000d000b7213 */ /* 0x000fe20000000000 */
[--C-:B------:R-:W-:Y:S01]  /*36e0*/  @!P6 IMAD.IADD R6, R6, 0x1, -R17.reuse ;  /* 0x000000010606e824 */ /* 0x100fe200078e0a11 */
[----:B------:R-:W-:Y:S01]  /*36f0*/  ISETP.GT.U32.AND P6, PT, R17, R12, PT ;  /* 0x0000000c1100720c */ /* 0x000fe20003fc4070 */
[----:B------:R-:W-:Y:S01]  /*3700*/  IMAD.MOV.U32 R5, RZ, RZ, R2 ;  /* 0x000000ffff057224 */ /* 0x000fe200078e0002 */
[----:B------:R-:W-:Y:S01]  /*3710*/  IABS R15, R18 ;  /* 0x00000012000f7213 */ /* 0x000fe20000000000 */
[--C-:B------:R-:W-:Y:S01]  /*3720*/  @!P1 IMAD.IADD R14, R14, 0x1, -R17.reuse ;  /* 0x000000010e0e9824 */ /* 0x100fe200078e0a11 */
[----:B------:R-:W-:Y:S01]  /*3730*/  ISETP.GE.AND P0, PT, R16, RZ, PT ;  /* 0x000000ff1000720c */ /* 0x000fe20003f06270 */
[----:B------:R-:W-:Y:S01]  /*3740*/  @!P3 IMAD.IADD R21, R21, 0x1, -R17 ;  /* 0x000000011515b824 */ /* 0x000fe200078e0a11 */
[----:B------:R-:W-:Y:S01]  /*3750*/  ISETP.GE.AND P3, PT, R19, RZ, PT ;  /* 0x000000ff1300720c */ /* 0x000fe20003f66270 */
[----:B0-----:R-:W-:Y:S01]  /*3760*/  IMAD.MOV.U32 R0, RZ, RZ, R9 ;  /* 0x000000ffff007224 */ /* 0x001fe200078e0009 */
[----:B------:R-:W-:Y:S01]  /*3770*/  ISETP.GE.AND P1, PT, R8, RZ, PT ;  /* 0x000000ff0800720c */ /* 0x000fe20003f26270 */
[----:B------:R-:W-:Y:S01]  /*3780*/  @!P5 IMAD.IADD R22, R22, 0x1, -R17 ;  /* 0x000000011616d824 */ /* 0x000fe200078e0a11 */
[----:B------:R-:W-:Y:S01]  /*3790*/  ISETP.GE.AND P5, PT, R10, RZ, PT ;  /* 0x000000ff0a00720c */ /* 0x000fe20003fa6270 */
[----:B------:R-:W-:Y:S01]  /*37a0*/  @!P4 IMAD.MOV R5, RZ, RZ, -R5 ;  /* 0x000000ffff05c224 */ /* 0x000fe200078e0a05 */
[----:B------:R-:W-:Y:S01]  /*37b0*/  ISETP.GT.U32.AND P4, PT, R17, R21, PT ;  /* 0x000000151100720c */ /* 0x000fe20003f84070 */
[----:B------:R-:W-:-:S03]  /*37c0*/  IMAD.HI.U32 R4, R3, R11, RZ ;  /* 0x0000000b03047227 */ /* 0x000fc600078e00ff */
[----:B------:R0:W-:Y:S01]  /*37d0*/  STL [R1+0x120], R5 ;  /* 0x0001200501007387 */ /* 0x0001e20000100800 */
[----:B------:R-:W-:Y:S01]  /*37e0*/  @!P2 IMAD.MOV R0, RZ, RZ, -R0 ;  /* 0x000000ffff00a224 */ /* 0x000fe200078e0a00 */
[----:B------:R-:W-:Y:S01]  /*37f0*/  ISETP.GT.U32.AND P2, PT, R17, R14, PT ;  /* 0x0000000e1100720c */ /* 0x000fe20003f44070 */
[----:B------:R-:W-:-:S03]  /*3800*/  IMAD.HI.U32 R16, R3, R15, RZ ;  /* 0x0000000f03107227 */ /* 0x000fc600078e00ff */
[----:B------:R1:W-:Y:S01]  /*3810*/  STL [R1+0x128], R0 ;  /* 0x0001280001007387 */ /* 0x0003e20000100800 */
[----:B------:R-:W-:Y:S02]  /*3820*/  IMAD.MOV R4, RZ, RZ, -R4 ;  /* 0x000000ffff047224 */ /* 0x000fe400078e0a04 */
[----:B------:R-:W-:Y:S02]  /*3830*/  IMAD.MOV R16, RZ, RZ, -R16 ;  /* 0x000000ffff107224 */ /* 0x000fe400078e0a10 */
[----:B------:R-:W-:Y:S02]  /*3840*/  @!P6 IMAD.IADD R12, R12, 0x1, -R17 ;  /* 0x000000010c0ce824 */ /* 0x000fe400078e0a11 */
[----:B0-----:R-:W-:Y:S02]  /*3850*/  IMAD.MOV.U32 R5, RZ, RZ, R6 ;  /* 0x000000ffff057224 */ /* 0x001fe400078e0006 */
[C---:B------:R-:W-:Y:S01]  /*3860*/  IMAD R4, R17.reuse, R4, R11 ;  /* 0x0000000411047224 */ /* 0x040fe200078e020b */
[----:B------:R-:W-:Y:S01]  /*3870*/  ISETP.GT.U32.AND P6, PT, R17, R12, PT ;  /* 0x0000000c1100720c */ /* 0x000fe20003fc4070 */
[----:B-1----:R-:W-:-:S02]  /*3880*/  IMAD.MOV.U32 R0, RZ, RZ, R22 ;  /* 0x000000ffff007224 */ /* 0x002fc400078e0016 */
[C---:B------:R-:W-:Y:S02]  /*3890*/  IMAD R8, R17.reuse, R16, R15 ;  /* 0x0000001011087224 */ /* 0x040fe400078e020f */
[----:B------:R-:W-:Y:S02]  /*38a0*/  VIADD R2, R20, 0x150 ;  /* 0x0000015014027836 */ /* 0x000fe40000000000 */
[----:B------:R-:W-:Y:S01]  /*38b0*/  @!P0 IMAD.MOV R5, RZ, RZ, -R5 ;  /* 0x000000ffff058224 */ /* 0x000fe200078e0a05 */
[----:B------:R-:W-:Y:S01]  /*38c0*/  ISETP.GT.U32.AND P0, PT, R17, R8, PT ;  /* 0x000000081100720c */ /* 0x000fe20003f04070 */
[----:B------:R-:W-:Y:S01]  /*38d0*/  @!P5 IMAD.MOV R0, RZ, RZ, -R0 ;  /* 0x000000ffff00d224 */ /* 0x000fe200078e0a00 */
[----:B------:R-:W-:Y:S01]  /*38e0*/  ISETP.GE.AND P5, PT, R7, RZ, PT ;  /* 0x000000ff0700720c */ /* 0x000fe20003fa6270 */
[--C-:B------:R-:W-:Y:S01]  /*38f0*/  @!P4 IMAD.IADD R21, R21, 0x1, -R17.reuse ;  /* 0x000000011515c824 */ /* 0x100fe200078e0a11 */
[----:B------:R-:W-:Y:S01]  /*3900*/  ISETP.GT.U32.AND P4, PT, R17, R4, PT ;  /* 0x000000041100720c */ /* 0x000fe20003f84070 */
[--C-:B------:R-:W-:Y:S01]  /*3910*/  @!P2 IMAD.IADD R14, R14, 0x1, -R17.reuse ;  /* 0x000000010e0ea824 */ /* 0x100fe200078e0a11 */
[----:B------:R-:W-:Y:S01]  /*3920*/  IABS R7, R2 ;  /* 0x0000000200077213 */ /* 0x000fe20000000000 */
[----:B------:R0:W-:Y:S01]  /*3930*/  STL [R1+0x130], R5 ;  /* 0x0001300501007387 */ /* 0x0001e20000100800 */
[----:B------:R-:W-:Y:S01]  /*3940*/  VIADD R6, R20, 0x14c ;  /* 0x0000014c14067836 */ /* 0x000fe20000000000 */
[----:B------:R-:W-:Y:S01]  /*3950*/  ISETP.GE.AND P2, PT, R18, RZ, PT ;  /* 0x000000ff1200720c */ /* 0x000fe20003f46270 */
[----:B------:R-:W-:Y:S01]  /*3960*/  @!P6 IMAD.IADD R12, R12, 0x1, -R17 ;  /* 0x000000010c0ce824 */ /* 0x000fe200078e0a11 */
[----:B------:R1:W-:Y:S01]  /*3970*/  STL [R1+0x138], R0 ;  /* 0x0001380001007387 */ /* 0x0003e20000100800 */
[----:B------:R-:W-:Y:S01]  /*3980*/  IMAD.HI.U32 R9, R3, R7, RZ ;  /* 0x0000000703097227 */ /* 0x000fe200078e00ff */
[----:B------:R-:W-:-:S02]  /*3990*/  IABS R16, R6 ;  /* 0x0000000600107213 */ /* 0x000fc40000000000 */
[----:B------:R-:W-:Y:S01]  /*39a0*/  ISETP.GE.AND P6, PT, R13, RZ, PT ;  /* 0x000000ff0d00720c */ /* 0x000fe20003fc6270 */
[----:B------:R-:W-:Y:S02]  /*39b0*/  IMAD.MOV R9, RZ, RZ, -R9 ;  /* 0x000000ffff097224 */ /* 0x000fe400078e0a09 */
[----:B0-----:R-:W-:Y:S02]  /*39c0*/  IMAD.MOV.U32 R5, RZ, RZ, R21 ;  /* 0x000000ffff057224 */ /* 0x001fe400078e0015 */
[----:B------:R-:W-:Y:S02]  /*39d0*/  @!P4 IMAD.IADD R4, R4, 0x1, -R17 ;  /* 0x000000010404c824 */ /* 0x000fe400078e0a11 */
[----:B-1----:R-:W-:Y:S02]  /*39e0*/  IMAD.MOV.U32 R0, RZ, RZ, R14 ;  /* 0x000000ffff007224 */ /* 0x002fe400078e000e */
[----:B------:R-:W-:Y:S01]  /*39f0*/  @!P3 IMAD.MOV R5, RZ, RZ, -R5 ;  /* 0x000000ffff05b224 */ /* 0x000fe200078e0a05 */
[C---:B------:R-:W-:Y:S01]  /*3a00*/  ISETP.GT.U32.AND P3, PT, R17.reuse, R4, PT ;  /* 0x000000041100720c */ /* 0x040fe20003f64070 */
[----:B------:R-:W-:Y:S01]  /*3a10*/  @!P1 IMAD.MOV R0, RZ, RZ, -R0 ;  /* 0x000000ffff009224 */ /* 0x000fe200078e0a00 */
[----:B------:R-:W-:Y:S01]  /*3a20*/  ISETP.GE.AND P1, PT, R6, RZ, PT ;  /* 0x000000ff0600720c */ /* 0x000fe20003f26270 */
[----:B------:R-:W-:Y:S01]  /*3a30*/  @!P0 IMAD.IADD R8, R8, 0x1, -R17 ;  /* 0x0000000108088824 */ /* 0x000fe200078e0a11 */
[----:B------:R-:W-:Y:S01]  /*3a40*/  STL [R1+0x14c], R5 ;  /* 0x00014c0501007387 */ /* 0x000fe20000100800 */
[----:B------:R-:W-:Y:S01]  /*3a50*/  IMAD R13, R17, R9, R7 ;  /* 0x00000009110d7224 */ /* 0x000fe200078e0207 */
[----:B------:R-:W-:Y:S01]  /*3a60*/  ISETP.GE.AND P0, PT, R2, RZ, PT ;  /* 0x000000ff0200720c */ /* 0x000fe20003f06270 */
[----:B------:R-:W-:Y:S01]  /*3a70*/  IMAD.HI.U32 R2, R3, R16, RZ ;  /* 0x0000001003027227 */ /* 0x000fe200078e00ff */
[----:B------:R0:W-:Y:S01]  /*3a80*/  STL [R1+0xe4], R0 ;  /* 0x0000e40001007387 */ /* 0x0001e20000100800 */
[----:B------:R-:W-:-:S02]  /*3a90*/  ISETP.GT.U32.AND P4, PT, R17, R8, PT ;  /* 0x000000081100720c */ /* 0x000fc40003f84070 */
[----:B------:R-:W-:Y:S02]  /*3aa0*/  IMAD.MOV R2, RZ, RZ, -R2 ;  /* 0x000000ffff027224 */ /* 0x000fe400078e0a02 */
[----:B------:R-:W-:Y:S02]  /*3ab0*/  VIADD R14, R20, 0x148 ;  /* 0x00000148140e7836 */ /* 0x000fe40000000000 */
[C---:B------:R-:W-:Y:S02]  /*3ac0*/  IMAD R16, R17.reuse, R2, R16 ;  /* 0x0000000211107224 */ /* 0x040fe400078e0210 */
[----:B------:R-:W-:Y:S02]  /*3ad0*/  @!P3 IMAD.IADD R4, R4, 0x1, -R17 ;  /* 0x000000010404b824 */ /* 0x000fe400078e0a11 */
[----:B0-----:R-:W-:Y:S01]  /*3ae0*/  IMAD.MOV.U32 R0, RZ, RZ, R12 ;  /* 0x000000ffff007224 */ /* 0x001fe200078e000c */
[----:B------:R-:W-:Y:S01]  /*3af0*/  ISETP.GT.U32.AND P3, PT, R17, R16, PT ;  /* 0x000000101100720c */ /* 0x000fe20003f64070 */
[----:B------:R-:W-:-:S02]  /*3b00*/  VIADD R6, R20, 0x140 ;  /* 0x0000014014067836 */ /* 0x000fc40000000000 */
[----:B------:R-:W-:Y:S01]  /*3b10*/  @!P5 IMAD.MOV R0, RZ, RZ, -R0 ;  /* 0x000000ffff00d224 */ /* 0x000fe200078e0a00 */
[----:B------:R-:W-:Y:S01]  /*3b20*/  ISETP.GT.U32.AND P5, PT, R17, R13, PT ;  /* 0x0000000d1100720c */ /* 0x000fe20003fa4070 */
[----:B------:R-:W-:Y:S01]  /*3b30*/  @!P4 IMAD.IADD R8, R8, 0x1, -R17 ;  /* 0x000000010808c824 */ /* 0x000fe200078e0a11 */
[----:B------:R-:W-:Y:S01]  /*3b40*/  ISETP.GE.AND P4, PT, R14, RZ, PT ;  /* 0x000000ff0e00720c */ /* 0x000fe20003f86270 */
[C---:B------:R-:W-:Y:S01]  /*3b50*/  VIADD R7, R20.reuse, 0x144 ;  /* 0x0000014414077836 */ /* 0x040fe20000000000 */
[----:B------:R-:W-:Y:S01]  /*3b60*/  IABS R14, R14 ;  /* 0x0000000e000e7213 */ /* 0x000fe20000000000 */
[----:B------:R0:W-:Y:S01]  /*3b70*/  STL [R1+0xdc], R0 ;  /* 0x0000dc0001007387 */ /* 0x0001e20000100800 */
[----:B------:R-:W-:Y:S01]  /*3b80*/  IABS R11, R6 ;  /* 0x00000006000b7213 */ /* 0x000fe20000000000 */
[----:B------:R-:W-:Y:S01]  /*3b90*/  VIADD R10, R20, 0x138 ;  /* 0x00000138140a7836 */ /* 0x000fe20000000000 */
[----:B------:R-:W-:Y:S01]  /*3ba0*/  IABS R2, R7 ;  /* 0x0000000700027213 */ /* 0x000fe20000000000 */
[----:B------:R-:W-:-:S03]  /*3bb0*/  IMAD.HI.U32 R9, R3, R14, RZ ;  /* 0x0000000e03097227 */ /* 0x000fc600078e00ff */
[----:B------:R-:W-:Y:S01]  /*3bc0*/  IABS R15, R10 ;  /* 0x0000000a000f7213 */ /* 0x000fe20000000000 */
[----:B------:R-:W-:Y:S02]  /*3bd0*/  @!P5 IMAD.IADD R13, R13, 0x1, -R17 ;  /* 0x000000010d0dd824 */ /* 0x000fe400078e0a11 */
[----:B0-----:R-:W-:Y:S02]  /*3be0*/  IMAD.MOV.U32 R0, RZ, RZ, R8 ;  /* 0x000000ffff007224 */ /* 0x001fe400078e0008 */
[----:B------:R-:W-:Y:S01]  /*3bf0*/  IMAD.MOV R9, RZ, RZ, -R9 ;  /* 0x000000ffff097224 */ /* 0x000fe200078e0a09 */
[----:B------:R-:W-:Y:S01]  /*3c00*/  ISETP.GT.U32.AND P5, PT, R17, R13, PT ;  /* 0x0000000d1100720c */ /* 0x000fe20003fa4070 */
[----:B------:R-:W-:Y:S01]  /*3c10*/  @!P2 IMAD.MOV R0, RZ, RZ, -R0 ;  /* 0x000000ffff00a224 */ /* 0x000fe200078e0a00 */
[----:B------:R-:W-:Y:S01]  /*3c20*/  ISETP.GE.AND P2, PT, R7, RZ, PT ;  /* 0x000000ff0700720c */ /* 0x000fe20003f46270 */
[----:B------:R-:W-:Y:S02]  /*3c30*/  @!P3 IMAD.IADD R16, R16, 0x1, -R17 ;  /* 0x000000011010b824 */ /* 0x000fe400078e0a11 */
[----:B------:R-:W-:Y:S01]  /*3c40*/  IMAD R14, R17, R9, R14 ;  /* 0x00000009110e7224 */ /* 0x000fe200078e020e */
[----:B------:R0:W-:Y:S01]  /*3c50*/  STL [R1+0x16c], R0 ;  /* 0x00016c0001007387 */ /* 0x0001e20000100800 */
[----:B------:R-:W-:Y:S01]  /*3c60*/  IMAD.HI.U32 R7, R3, R11, RZ ;  /* 0x0000000b03077227 */ /* 0x000fe200078e00ff */
[----:B------:R-:W-:-:S03]  /*3c70*/  ISETP.GT.U32.AND P3, PT, R17, R16, PT ;  /* 0x000000101100720c */ /* 0x000fc60003f64070 */
[----:B------:R-:W-:-:S04]  /*3c80*/  IMAD.HI.U32 R8, R3, R2, RZ ;  /* 0x0000000203087227 */ /* 0x000fc800078e00ff */
[----:B------:R-:W-:Y:S01]  /*3c90*/  @!P5 IMAD.IADD R13, R13, 0x1, -R17 ;  /* 0x000000010d0dd824 */ /* 0x000fe200078e0a11 */
[C---:B------:R-:W-:Y:S01]  /*3ca0*/  ISETP.GT.U32.AND P5, PT, R17.reuse, R14, PT ;  /* 0x0000000e1100720c */ /* 0x040fe20003fa4070 */
[----:B0-----:R-:W-:Y:S02]  /*3cb0*/  IMAD.MOV.U32 R0, RZ, RZ, R4 ;  /* 0x000000ffff007224 */ /* 0x001fe400078e0004 */
[----:B------:R-:W-:Y:S02]  /*3cc0*/  IMAD.MOV R7, RZ, RZ, -R7 ;  /* 0x000000ffff077224 */ /* 0x000fe400078e0a07 */
[----:B------:R-:W-:Y:S01]  /*3cd0*/  @!P6 IMAD.MOV R0, RZ, RZ, -R0 ;  /* 0x000000ffff00e224 */ /* 0x000fe200078e0a00 */
[----:B------:R-:W-:Y:S01]  /*3ce0*/  ISETP.GE.AND P6, PT, R6, RZ, PT ;  /* 0x000000ff0600720c */ /* 0x000fe20003fc6270 */
[----:B------:R-:W-:Y:S02]  /*3cf0*/  IMAD.MOV R8, RZ, RZ, -R8 ;  /* 0x000000ffff087224 */ /* 0x000fe400078e0a08 */
[C---:B------:R-:W-:Y:S01]  /*3d00*/  IMAD R11, R17.reuse, R7, R11 ;  /* 0x00000007110b7224 */ /* 0x040fe200078e020b */
[----:B------:R0:W-:Y:S01]  /*3d10*/  STL [R1+0x174], R0 ;  /* 0x0001740001007387 */ /* 0x0001e20000100800 */
[----:B------:R-:W-:-:S02]  /*3d20*/  IMAD R4, R17, R8, R2 ;  /* 0x0000000811047224 */ /* 0x000fc400078e0202 */
[----:B------:R-:W-:Y:S02]  /*3d30*/  VIADD R2, R20, 0x13c ;  /* 0x0000013c14027836 */ /* 0x000fe40000000000 */
[--C-:B------:R-:W-:Y:S01]  /*3d40*/  @!P3 IMAD.IADD R16, R16, 0x1, -R17.reuse ;  /* 0x000000011010b824 */ /* 0x100fe200078e0a11 */
[C---:B------:R-:W-:Y:S01]  /*3d50*/  ISETP.GT.U32.AND P3, PT, R17.reuse, R4, PT ;  /* 0x000000041100720c */ /* 0x040fe20003f64070 */
[----:B------:R-:W-:Y:S01]  /*3d60*/  @!P5 IMAD.IADD R14, R14, 0x1, -R17 ;  /* 0x000000010e0ed824 */ /* 0x000fe200078e0a11 */
[----:B------:R-:W-:Y:S01]  /*3d70*/  IABS R8, R2 ;  /* 0x0000000200087213 */ /* 0x000fe20000000000 */
[----:B------:R-:W-:Y:S02]  /*3d80*/  VIADD R9, R20, 0x134 ;  /* 0x0000013414097836 */ /* 0x000fe40000000000 */
[----:B0-----:R-:W-:Y:S01]  /*3d90*/  IMAD.MOV.U32 R0, RZ, RZ, R13 ;  /* 0x000000ffff007224 */ /* 0x001fe200078e000d */
[----:B------:R-:W-:Y:S01]  /*3da0*/  ISETP.GT.U32.AND P5, PT, R17, R14, PT ;  /* 0x0000000e1100720c */ /* 0x000fe20003fa4070 */
[----:B------:R-:W-:Y:S01]  /*3db0*/  IMAD.HI.U32 R13, R3, R8, RZ ;  /* 0x00000008030d7227 */ /* 0x000fe200078e00ff */
[----:B------:R-:W-:-:S03]  /*3dc0*/  IABS R12, R9 ;  /* 0x00000009000c7213 */ /* 0x000fc60000000000 */
[----:B------:R-:W-:Y:S01]  /*3dd0*/  @!P0 IMAD.MOV R0, RZ, RZ, -R0 ;  /* 0x000000ffff008224 */ /* 0x000fe200078e0a00 */
[C---:B------:R-:W-:Y:S01]  /*3de0*/  ISETP.GT.U32.AND P0, PT, R17.reuse, R11, PT ;  /* 0x0000000b1100720c */ /* 0x040fe20003f04070 */
[----:B------:R-:W-:Y:S02]  /*3df0*/  IMAD.MOV R13, RZ, RZ, -R13 ;  /* 0x000000ffff0d7224 */ /* 0x000fe400078e0a0d */
[--C-:B------:R-:W-:Y:S01]  /*3e00*/  @!P3 IMAD.IADD R4, R4, 0x1, -R17.reuse ;  /* 0x000000010404b824 */ /* 0x100fe200078e0a11 */
[----:B------:R0:W-:Y:S01]  /*3e10*/  STL [R1+0x184], R0 ;  /* 0x0001840001007387 */ /* 0x0001e20000100800 */
[----:B------:R-:W-:Y:S02]  /*3e20*/  VIADD R6, R20, 0x130 ;  /* 0x0000013014067836 */ /* 0x000fe40000000000 */
[----:B------:R-:W-:Y:S01]  /*3e30*/  @!P5 IMAD.IADD R14, R14, 0x1, -R17 ;  /* 0x000000010e0ed824 */ /* 0x000fe200078e0a11 */
[----:B------:R-:W-:Y:S01]  /*3e40*/  ISETP.GT.U32.AND P3, PT, R17, R4, PT ;  /* 0x000000041100720c */ /* 0x000fe20003f64070 */
[----:B------:R-:W-:Y:S01]  /*3e50*/  VIADD R23, R20, 0x20 ;  /* 0x0000002014177836 */ /* 0x000fe20000000000 */
[----:B------:R-:W-:-:S03]  /*3e60*/  IABS R7, R6 ;  /* 0x0000000600077213 */ /* 0x000fc60000000000 */
[----:B------:R-:W-:Y:S02]  /*3e70*/  @!P0 IMAD.IADD R11, R11, 0x1, -R17 ;  /* 0x000000010b0b8824 */ /* 0x000fe400078e0a11 */
[----:B0-----:R-:W-:Y:S02]  /*3e80*/  IMAD.MOV.U32 R0, RZ, RZ, R16 ;  /* 0x000000ffff007224 */ /* 0x001fe400078e0010 */
[----:B------:R-:W-:Y:S01]  /*3e90*/  IMAD.HI.U32 R16, R3, R15, RZ ;  /* 0x0000000f03107227 */ /* 0x000fe200078e00ff */
[----:B------:R-:W-:-:S03]  /*3ea0*/  ISETP.GT.U32.AND P0, PT, R17, R11, PT ;  /* 0x0000000b1100720c */ /* 0x000fc60003f04070 */
[----:B------:R-:W-:Y:S01]  /*3eb0*/  @!P1 IMAD.MOV R0, RZ, RZ, -R0 ;  /* 0x000000ffff009224 */ /* 0x000fe200078e0a00 */
[----:B------:R-:W-:Y:S01]  /*3ec0*/  ISETP.GE.AND P1, PT, R2, RZ, PT ;  /* 0x000000ff0200720c */ /* 0x000fe20003f26270 */
[----:B------:R-:W-:Y:S02]  /*3ed0*/  IMAD R2, R17, R13, R8 ;  /* 0x0000000d11027224 */ /* 0x000fe400078e0208 */
[----:B------:R-:W-:Y:S01]  /*3ee0*/  IMAD.HI.U32 R8, R3, R12, RZ ;  /* 0x0000000c03087227 */ /* 0x000fe200078e00ff */
[----:B------:R0:W-:Y:S02]  /*3ef0*/  STL [R1+0x19c], R0 ;  /* 0x00019c0001007387 */ /* 0x0001e40000100800 */
[----:B------:R-:W-:Y:S01]  /*3f00*/  ISETP.GT.U32.AND P5, PT, R17, R2, PT ;  /* 0x000000021100720c */ /* 0x000fe20003fa4070 */
[----:B------:R-:W-:-:S04]  /*3f10*/  IMAD.HI.U32 R13, R3, R7, RZ ;  /* 0x00000007030d7227 */ /* 0x000fc800078e00ff */
[----:B------:R-:W-:Y:S02]  /*3f20*/  IMAD.MOV R8, RZ, RZ, -R8 ;  /* 0x000000ffff087224 */ /* 0x000fe400078e0a08 */
[----:B------:R-:W-:Y:S02]  /*3f30*/  IMAD.MOV R16, RZ, RZ, -R16 ;  /* 0x000000ffff107224 */ /* 0x000fe400078e0a10 */
[----:B0-----:R-:W-:Y:S02]  /*3f40*/  IMAD.MOV.U32 R0, RZ, RZ, R14 ;  /* 0x000000ffff007224 */ /* 0x001fe400078e000e */
[----:B------:R-:W-:Y:S02]  /*3f50*/  IMAD.MOV R13, RZ, RZ, -R13 ;  /* 0x000000ffff0d7224 */ /* 0x000fe400078e0a0d */
[----:B------:R-:W-:Y:S02]  /*3f60*/  @!P4 IMAD.MOV R0, RZ, RZ, -R0 ;  /* 0x000000ffff00c224 */ /* 0x000fe400078e0a00 */
[----:B------:R-:W-:-:S02]  /*3f70*/  IMAD R12, R17, R8, R12 ;  /* 0x00000008110c7224 */ /* 0x000fc400078e020c */
[--C-:B------:R-:W-:Y:S01]  /*3f80*/  @!P0 IMAD.IADD R11, R11, 0x1, -R17.reuse ;  /* 0x000000010b0b8824 */ /* 0x100fe200078e0a11 */
[----:B------:R0:W-:Y:S01]  /*3f90*/  STL [R1+0x194], R0 ;  /* 0x0001940001007387 */ /* 0x0001e20000100800 */
[----:B------:R-:W-:Y:S01]  /*3fa0*/  VIADD R8, R20, 0x12c ;  /* 0x0000012c14087836 */ /* 0x000fe20000000000 */
[C---:B------:R-:W-:Y:S01]  /*3fb0*/  ISETP.GT.U32.AND P0, PT, R17.reuse, R12, PT ;  /* 0x0000000c1100720c */ /* 0x040fe20003f04070 */
[----:B------:R-:W-:Y:S01]  /*3fc0*/  @!P3 IMAD.IADD R4, R4, 0x1, -R17 ;  /* 0x000000010404b824 */ /* 0x000fe200078e0a11 */
[----:B------:R-:W-:Y:S01]  /*3fd0*/  ISETP.GE.AND P3, PT, R10, RZ, PT ;  /* 0x000000ff0a00720c */ /* 0x000fe20003f66270 */
[C---:B------:R-:W-:Y:S02]  /*3fe0*/  IMAD R10, R17.reuse, R16, R15 ;  /* 0x00000010110a7224 */ /* 0x040fe400078e020f */
[C---:B------:R-:W-:Y:S01]  /*3ff0*/  IMAD R7, R17.reuse, R13, R7 ;  /* 0x0000000d11077224 */ /* 0x040fe200078e0207 */
[----:B------:R-:W-:Y:S01]  /*4000*/  IABS R13, R8 ;  /* 0x00000008000d7213 */ /* 0x000fe20000000000 */
[----:B------:R-:W-:Y:S01]  /*4010*/  @!P5 IMAD.IADD R2, R2, 0x1, -R17 ;  /* 0x000000010202d824 */ /* 0x000fe200078e0a11 */
[----:B------:R-:W-:Y:S01]  /*4020*/  ISETP.GT.U32.AND P4, PT, R17, R10, PT ;  /* 0x0000000a1100720c */ /* 0x000fe20003f84070 */
[----:B0-----:R-:W-:-:S02]  /*4030*/  IMAD.MOV.U32 R0, RZ, RZ, R11 ;  /* 0x000000ffff007224 */ /* 0x001fc400078e000b */
[----:B------:R-:W-:Y:S01]  /*4040*/  IMAD.MOV.U32 R5, RZ, RZ, R4 ;  /* 0x000000ffff057224 */ /* 0x000fe200078e0004 */
[C---:B------:R-:W-:Y:S01]  /*4050*/  ISETP.GT.U32.AND P5, PT, R17.reuse, R2, PT ;  /* 0x000000021100720c */ /* 0x040fe20003fa4070 */
[----:B------:R-:W-:Y:S01]  /*4060*/  @!P6 IMAD.MOV R0, RZ, RZ, -R0 ;  /* 0x000000ffff00e224 */ /* 0x000fe200078e0a00 */
[----:B------:R-:W-:Y:S01]  /*4070*/  ISETP.GT.U32.AND P6, PT, R17, R7, PT ;  /* 0x000000071100720c */ /* 0x000fe20003fc4070 */
[----:B------:R-:W-:Y:S02]  /*4080*/  IMAD.MOV.U32 R4, RZ, RZ, R13 ;  /* 0x000000ffff047224 */ /* 0x000fe400078e000d */
[----:B------:R-:W-:Y:S01]  /*4090*/  @!P2 IMAD.MOV R5, RZ, RZ, -R5 ;  /* 0x000000ffff05a224 */ /* 0x000fe200078e0a05 */
[----:B------:R-:W-:Y:S01]  /*40a0*/  ISETP.GE.AND P2, PT, R9, RZ, PT ;  /* 0x000000ff0900720c */ /* 0x000fe20003f46270 */
[----:B------:R-:W-:Y:S02]  /*40b0*/  VIADD R9, R20, 0x128 ;  /* 0x0000012814097836 */ /* 0x000fe40000000000 */
[----:B------:R-:W-:Y:S01]  /*40c0*/  IMAD.HI.U32 R11, R3, R4, RZ ;  /* 0x00000004030b7227 */ /* 0x000fe200078e00ff */
[----:B------:R-:W-:Y:S02]  /*40d0*/  STL [R1+0x1a0], R5 ;  /* 0x0001a00501007387 */ /* 0x000fe40000100800 */
[----:B------:R-:W-:Y:S01]  /*40e0*/  IABS R13, R9 ;  /* 0x00000009000d7213 */ /* 0x000fe20000000000 */
[----:B------:R-:W-:Y:S01]  /*40f0*/  @!P0 IMAD.IADD R12, R12, 0x1, -R17 ;  /* 0x000000010c0c8824 */ /* 0x000fe200078e0a11 */
[----:B------:R0:W-:Y:S01]  /*4100*/  STL [R1+0x1a8], R0 ;  /* 0x0001a80001007387 */ /* 0x0001e20000100800 */
[----:B------:R-:W-:-:S02]  /*4110*/  IMAD.MOV R11, RZ, RZ, -R11 ;  /* 0x000000ffff0b7224 */ /* 0x000fc400078e0a0b */
[--C-:B------:R-:W-:Y:S01]  /*4120*/  @!P4 IMAD.IADD R10, R10, 0x1, -R17.reuse ;  /* 0x000000010a0ac824 */ /* 0x100fe200078e0a11 */
[----:B------:R-:W-:Y:S01]  /*4130*/  ISETP.GE.AND P4, PT, R8, RZ, PT ;  /* 0x000000ff0800720c */ /* 0x000fe20003f86270 */
[--C-:B------:R-:W-:Y:S01]  /*4140*/  @!P6 IMAD.IADD R7, R7, 0x1, -R17.reuse ;  /* 0x000000010707e824 */ /* 0x100fe200078e0a11 */
[C---:B------:R-:W-:Y:S01]  /*4150*/  ISETP.GT.U32.AND P6, PT, R17.reuse, R12, PT ;  /* 0x0000000c1100720c */ /* 0x040fe20003fc4070 */
[----:B------:R-:W-:Y:S01]  /*4160*/  @!P5 IMAD.IADD R2, R2, 0x1, -R17 ;  /* 0x000000010202d824 */ /* 0x000fe200078e0a11 */
[C---:B------:R-:W-:Y:S01]  /*4170*/  ISETP.GT.U32.AND P0, PT, R17.reuse, R10, PT ;  /* 0x0000000a1100720c */ /* 0x040fe20003f04070 */
[----:B------:R-:W-:Y:S01]  /*4180*/  IMAD R4, R17, R11, R4 ;  /* 0x0000000b11047224 */ /* 0x000fe200078e0204 */
[----:B------:R-:W-:Y:S01]  /*4190*/  ISETP.GE.AND P5, PT, R6, RZ, PT ;  /* 0x000000ff0600720c */ /* 0x000fe20003fa6270 */
[----:B------:R-:W-:-:S04]  /*41a0*/  IMAD.HI.U32 R11, R3, R13, RZ ;  /* 0x0000000d030b7227 */ /* 0x000fc800078e00ff */
[----:B0-----:R-:W-:Y:S02]  /*41b0*/  IMAD.MOV.U32 R0, RZ, RZ, R2 ;  /* 0x000000ffff007224 */ /* 0x001fe400078e0002 */
[----:B------:R-:W-:Y:S02]  /*41c0*/  IMAD.MOV R11, RZ, RZ, -R11 ;  /* 0x000000ffff0b7224 */ /* 0x000fe400078e0a0b */
[----:B------:R-:W-:Y:S01]  /*41d0*/  @!P1 IMAD.MOV R0, RZ, RZ, -R0 ;  /* 0x000000ffff009224 */ /* 0x000fe200078e0a00 */
[C---:B------:R-:W-:Y:S01]  /*41e0*/  ISETP.GT.U32.AND P1, PT, R17.reuse, R7, PT ;  /* 0x000000071100720c */ /* 0x040fe20003f24070 */
[C---:B------:R-:W-:Y:S02]  /*41f0*/  IMAD R13, R17.reuse, R11, R13 ;  /* 0x0000000b110d7224 */ /* 0x040fe400078e020d */
[----:B------:R-:W-:Y:S01]  /*4200*/  @!P6 IMAD.IADD R12, R12, 0x1, -R17 ;  /* 0x000000010c0ce824 */ /* 0x000fe200078e0a11 */
[----:B------:R0:W-:Y:S01]  /*4210*/  STL [R1+0x1ac], R0 ;  /* 0x0001ac0001007387 */ /* 0x0001e20000100800 */
[C---:B------:R-:W-:Y:S01]  /*4220*/  VIADD R8, R20.reuse, 0x11c ;  /* 0x0000011c14087836 */ /* 0x040fe20000000000 */
[----:B------:R-:W-:Y:S01]  /*4230*/  ISETP.GT.U32.AND P6, PT, R17, R13, PT ;  /* 0x0000000d1100720c */ /* 0x000fe20003fc4070 */
[----:B------:R-:W-:-:S02]  /*4240*/  VIADD R6, R20, 0x124 ;  /* 0x0000012414067836 */ /* 0x000fc40000000000 */
[--C-:B------:R-:W-:Y:S01]  /*4250*/  @!P0 IMAD.IADD R10, R10, 0x1, -R17.reuse ;  /* 0x000000010a0a8824 */ /* 0x100fe200078e0a11 */
[----:B------:R-:W-:Y:S01]  /*4260*/  ISETP.GT.U32.AND P0, PT, R17, R4, PT ;  /* 0x000000041100720c */ /* 0x000fe20003f04070 */
[----:B------:R-:W-:Y:S01]  /*4270*/  VIADD R2, R20, 0x120 ;  /* 0x0000012014027836 */ /* 0x000fe20000000000 */
[----:B------:R-:W-:Y:S01]  /*4280*/  IABS R15, R8 ;  /* 0x00000008000f7213 */ /* 0x000fe20000000000 */
[----:B------:R-:W-:Y:S01]  /*4290*/  @!P1 IMAD.IADD R7, R7, 0x1, -R17 ;  /* 0x0000000107079824 */ /* 0x000fe200078e0a11 */
[----:B------:R-:W-:Y:S01]  /*42a0*/  IABS R14, R6 ;  /* 0x00000006000e7213 */ /* 0x000fe20000000000 */
[----:B0-----:R-:W-:Y:S01]  /*42b0*/  IMAD.MOV.U32 R0, RZ, RZ, R10 ;  /* 0x000000ffff007224 */ /* 0x001fe200078e000a */
[----:B------:R-:W-:Y:S01]  /*42c0*/  ISETP.GE.AND P1, PT, R9, RZ, PT ;  /* 0x000000ff0900720c */ /* 0x000fe20003f26270 */
[----:B------:R-:W-:Y:S01]  /*42d0*/  IMAD.MOV.U32 R9, RZ, RZ, R15 ;  /* 0x000000ffff097224 */ /* 0x000fe200078e000f */
[----:B------:R-:W-:Y:S01]  /*42e0*/  IABS R11, R2 ;  /* 0x00000002000b7213 */ /* 0x000fe20000000000 */
[----:B------:R-:W-:-:S04]  /*42f0*/  IMAD.HI.U32 R15, R3, R14, RZ ;  /* 0x0000000e030f7227 */ /* 0x000fc800078e00ff */
[----:B------:R-:W-:Y:S02]  /*4300*/  @!P6 IMAD.IADD R13, R13, 0x1, -R17 ;  /* 0x000000010d0de824 */ /* 0x000fe400078e0a11 */
[----:B------:R-:W-:-:S03]  /*4310*/  IMAD.HI.U32 R16, R3, R11, RZ ;  /* 0x0000000b03107227 */ /* 0x000fc600078e00ff */
[----:B------:R-:W-:Y:S01]  /*4320*/  ISETP.GT.U32.AND P6, PT, R17, R13, PT ;  /* 0x0000000d1100720c */ /* 0x000fe20003fc4070 */
[----:B------:R-:W-:Y:S02]  /*4330*/  IMAD.MOV R15, RZ, RZ, -R15 ;  /* 0x000000ffff0f7224 */ /* 0x000fe400078e0a0f */
[----:B------:R-:W-:Y:S01]  /*4340*/  @!P0 IMAD.IADD R4, R4, 0x1, -R17 ;  /* 0x0000000104048824 */ /* 0x000fe200078e0a11 */
[----:B------:R-:W-:Y:S01]  /*4350*/  ISETP.GE.AND P0, PT, R6, RZ, PT ;  /* 0x000000ff0600720c */ /* 0x000fe20003f06270 */
[----:B------:R-:W-:Y:S02]  /*4360*/  @!P3 IMAD.MOV R0, RZ, RZ, -R0 ;  /* 0x000000ffff00b224 */ /* 0x000fe400078e0a00 */
[----:B------:R-:W-:Y:S01]  /*4370*/  IMAD.HI.U32 R6, R3, R9, RZ ;  /* 0x0000000903067227 */ /* 0x000fe200078e00ff */
[----:B------:R-:W-:Y:S02]  /*4380*/  ISETP.GT.U32.AND P3, PT, R17, R4, PT ;  /* 0x000000041100720c */ /* 0x000fe40003f64070 */
[----:B------:R0:W-:Y:S01]  /*4390*/  STL [R1+0x198], R0 ;  /* 0x0001980001007387 */ /* 0x0001e20000100800 */
[----:B------:R-:W-:-:S02]  /*43a0*/  IMAD.MOV R10, RZ, RZ, -R16 ;  /* 0x000000ffff0a7224 */ /* 0x000fc400078e0a10 */
[C---:B------:R-:W-:Y:S02]  /*43b0*/  IMAD R14, R17.reuse, R15, R14 ;  /* 0x0000000f110e7224 */ /* 0x040fe400078e020e */
[----:B------:R-:W-:Y:S02]  /*43c0*/  IMAD.MOV.U32 R5, RZ, RZ, R12 ;  /* 0x000000ffff057224 */ /* 0x000fe400078e000c */
[----:B------:R-:W-:Y:S02]  /*43d0*/  IMAD.MOV R6, RZ, RZ, -R6 ;  /* 0x000000ffff067224 */ /* 0x000fe400078e0a06 */
[C---:B------:R-:W-:Y:S02]  /*43e0*/  IMAD R11, R17.reuse, R10, R11 ;  /* 0x0000000a110b7224 */ /* 0x040fe400078e020b */
[----:B0-----:R-:W-:Y:S02]  /*43f0*/  IMAD.MOV.U32 R0, RZ, RZ, R7 ;  /* 0x000000ffff007224 */ /* 0x001fe400078e0007 */
[----:B------:R-:W-:Y:S01]  /*4400*/  @!P2 IMAD.MOV R5, RZ, RZ, -R5 ;  /* 0x000000ffff05a224 */ /* 0x000fe200078e0a05 */
[C---:B------:R-:W-:Y:S01]  /*4410*/  ISETP.GT.U32.AND P2, PT, R17.reuse, R14, PT ;  /* 0x0000000e1100720c */ /* 0x040fe20003f44070 */
[----:B------:R-:W-:-:S02]  /*4420*/  IMAD R9, R17, R6, R9 ;  /* 0x0000000611097224 */ /* 0x000fc400078e0209 */
[----:B------:R-:W-:Y:S01]  /*4430*/  @!P5 IMAD.MOV R0, RZ, RZ, -R0 ;  /* 0x000000ffff00d224 */ /* 0x000fe200078e0a00 */
[----:B------:R-:W-:Y:S01]  /*4440*/  ISETP.GT.U32.AND P5, PT, R17, R11, PT ;  /* 0x0000000b1100720c */ /* 0x000fe20003fa4070 */
[--C-:B------:R-:W-:Y:S01]  /*4450*/  @!P6 IMAD.IADD R13, R13, 0x1, -R17.reuse ;  /* 0x000000010d0de824 */ /* 0x100fe200078e0a11 */
[----:B------:R-:W-:Y:S01]  /*4460*/  ISETP.GT.U32.AND P6, PT, R17, R9, PT ;  /* 0x000000091100720c */ /* 0x000fe20003fc4070 */
[----:B------:R-:W-:Y:S01]  /*4470*/  VIADD R15, R20, 0x118 ;  /* 0x00000118140f7836 */ /* 0x000fe20000000000 */
[----:B------:R-:W-:Y:S01]  /*4480*/  STL [R1+0x188], R5 ;  /* 0x0001880501007387 */ /* 0x000fe20000100800 */
[--C-:B------:R-:W-:Y:S01]  /*4490*/  @!P3 IMAD.IADD R4, R4, 0x1, -R17.reuse ;  /* 0x000000010404b824 */ /* 0x100fe200078e0a11 */
[----:B------:R-:W-:Y:S01]  /*44a0*/  ISETP.GE.AND P3, PT, R2, RZ, PT ;  /* 0x000000ff0200720c */ /* 0x000fe20003f66270 */
[----:B------:R-:W-:Y:S01]  /*44b0*/  VIADD R2, R20, 0x114 ;  /* 0x0000011414027836 */ /* 0x000fe20000000000 */
[----:B------:R-:W-:Y:S01]  /*44c0*/  IABS R6, R15 ;  /* 0x0000000f00067213 */ /* 0x000fe20000000000 */
[--C-:B------:R-:W-:Y:S01]  /*44d0*/  @!P2 IMAD.IADD R14, R14, 0x1, -R17.reuse ;  /* 0x000000010e0ea824 */ /* 0x100fe200078e0a11 */
[----:B------:R0:W-:Y:S01]  /*44e0*/  STL [R1+0x18c], R0 ;  /* 0x00018c0001007387 */ /* 0x0001e20000100800 */
[----:B------:R-:W-:Y:S01]  /*44f0*/  ISETP.GE.AND P2, PT, R8, RZ, PT ;  /* 0x000000ff0800720c */ /* 0x000fe20003f46270 */
[----:B------:R-:W-:Y:S01]  /*4500*/  VIADD R8, R20, 0x110 ;  /* 0x0000011014087836 */ /* 0x000fe20000000000 */
[----:B------:R-:W-:Y:S01]  /*4510*/  IABS R7, R2 ;  /* 0x0000000200077213 */ /* 0x000fe20000000000 */
[----:B------:R-:W-:Y:S01]  /*4520*/  @!P5 IMAD.IADD R11, R11, 0x1, -R17 ;  /* 0x000000010b0bd824 */ /* 0x000fe200078e0a11 */
[----:B------:R-:W-:Y:S01]  /*4530*/  ISETP.GT.U32.AND P5, PT, R17, R14, PT ;  /* 0x0000000e1100720c */ /* 0x000fe20003fa4070 */
[----:B------:R-:W-:Y:S01]  /*4540*/  IMAD.HI.U32 R10, R3, R6, RZ ;  /* 0x00000006030a7227 */ /* 0x000fe200078e00ff */
[----:B------:R-:W-:-:S03]  /*4550*/  IABS R18, R8 ;  /* 0x0000000800127213 */ /* 0x000fc60000000000 */
[----:B------:R-:W-:Y:S01]  /*4560*/  @!P6 IMAD.IADD R9, R9, 0x1, -R17 ;  /* 0x000000010909e824 */ /* 0x000fe200078e0a11 */
[----:B------:R-:W-:Y:S01]  /*4570*/  ISETP.GT.U32.AND P6, PT, R17, R11, PT ;  /* 0x0000000b1100720c */ /* 0x000fe20003fc4070 */
[----:B0-----:R-:W-:Y:S02]  /*4580*/  IMAD.MOV.U32 R0, RZ, RZ, R4 ;  /* 0x000000ffff007224 */ /* 0x001fe400078e0004 */
[----:B------:R-:W-:Y:S02]  /*4590*/  IMAD.MOV R10, RZ, RZ, -R10 ;  /* 0x000000ffff0a7224 */ /* 0x000fe400078e0a0a */
[----:B------:R-:W-:-:S04]  /*45a0*/  IMAD.HI.U32 R4, R3, R7, RZ ;  /* 0x0000000703047227 */ /* 0x000fc800078e00ff */
[C---:B------:R-:W-:Y:S02]  /*45b0*/  IMAD R6, R17.reuse, R10, R6 ;  /* 0x0000000a11067224 */ /* 0x040fe400078e0206 */
[----:B------:R-:W-:Y:S02]  /*45c0*/  IMAD.MOV R4, RZ, RZ, -R4 ;  /* 0x000000ffff047224 */ /* 0x000fe400078e0a04 */
[----:B------:R-:W-:Y:S01]  /*45d0*/  @!P5 IMAD.IADD R14, R14, 0x1, -R17 ;  /* 0x000000010e0ed824 */ /* 0x000fe200078e0a11 */
[C---:B------:R-:W-:Y:S01]  /*45e0*/  ISETP.GT.U32.AND P5, PT, R17.reuse, R6, PT ;  /* 0x000000061100720c */ /* 0x040fe20003fa4070 */
[----:B------:R-:W-:Y:S02]  /*45f0*/  IMAD R7, R17, R4, R7 ;  /* 0x0000000411077224 */ /* 0x000fe400078e0207 */
[----:B------:R-:W-:Y:S02]  /*4600*/  @!P6 IMAD.IADD R11, R11, 0x1, -R17 ;  /* 0x000000010b0be824 */ /* 0x000fe400078e0a11 */
[----:B------:R-:W-:Y:S01]  /*4610*/  VIADD R10, R20, 0x10c ;  /* 0x0000010c140a7836 */ /* 0x000fe20000000000 */
[----:B------:R-:W-:Y:S01]  /*4620*/  ISETP.GT.U32.AND P6, PT, R17, R7, PT ;  /* 0x000000071100720c */ /* 0x000fe20003fc4070 */
[----:B------:R-:W-:-:S02]  /*4630*/  IMAD.MOV.U32 R5, RZ, RZ, R13 ;  /* 0x000000ffff057224 */ /* 0x000fc400078e000d */
[----:B------:R-:W-:Y:S01]  /*4640*/  @!P4 IMAD.MOV R0, RZ, RZ, -R0 ;  /* 0x000000ffff00c224 */ /* 0x000fe200078e0a00 */
[----:B------:R-:W-:Y:S01]  /*4650*/  ISETP.GT.U32.AND P4, PT, R17, R9, PT ;  /* 0x000000091100720c */ /* 0x000fe20003f84070 */
[----:B------:R-:W-:Y:S01]  /*4660*/  IMAD.HI.U32 R19, R3, R18, RZ ;  /* 0x0000001203137227 */ /* 0x000fe200078e00ff */
[----:B------:R-:W-:Y:S02]  /*4670*/  IABS R4, R10 ;  /* 0x0000000a00047213 */ /* 0x000fe40000000000 */
[----:B------:R0:W-:Y:S01]  /*4680*/  STL [R1+0x190], R0 ;  /* 0x0001900001007387 */ /* 0x0001e20000100800 */
[----:B------:R-:W-:Y:S01]  /*4690*/  @!P5 IMAD.IADD R6, R6, 0x1, -R17 ;  /* 0x000000010606d824 */ /* 0x000fe200078e0a11 */
[----:B------:R-:W-:Y:S01]  /*46a0*/  ISETP.GE.AND P5, PT, R2, RZ, PT ;  /* 0x000000ff0200720c */ /* 0x000fe20003fa6270 */
[----:B------:R-:W-:Y:S02]  /*46b0*/  @!P1 IMAD.MOV R5, RZ, RZ, -R5 ;  /* 0x000000ffff059224 */ /* 0x000fe400078e0a05 */
[----:B------:R-:W-:Y:S01]  /*46c0*/  @!P6 IMAD.IADD R7, R7, 0x1, -R17 ;  /* 0x000000010707e824 */ /* 0x000fe200078e0a11 */
[----:B------:R-:W-:Y:S01]  /*46d0*/  ISETP.GT.U32.AND P6, PT, R17, R6, PT ;  /* 0x000000061100720c */ /* 0x000fe20003fc4070 */
[----:B------:R-:W-:Y:S01]  /*46e0*/  IMAD.MOV R19, RZ, RZ, -R19 ;  /* 0x000000ffff137224 */ /* 0x000fe200078e0a13 */
[----:B------:R1:W-:Y:S01]  /*46f0*/  STL [R1+0x180], R5 ;  /* 0x0001800501007387 */ /* 0x0003e20000100800 */
[----:B------:R-:W-:-:S04]  /*4700*/  IMAD.HI.U32 R16, R3, R4, RZ ;  /* 0x0000000403107227 */ /* 0x000fc800078e00ff */
[----:B0-----:R-:W-:Y:S02]  /*4710*/  IMAD.MOV.U32 R0, RZ, RZ, R14 ;  /* 0x000000ffff007224 */ /* 0x001fe400078e000e */
[C---:B------:R-:W-:Y:S02]  /*4720*/  IMAD R2, R17.reuse, R19, R18 ;  /* 0x0000001311027224 */ /* 0x040fe400078e0212 */
[----:B------:R-:W-:Y:S02]  /*4730*/  IMAD.MOV R16, RZ, RZ, -R16 ;  /* 0x000000ffff107224 */ /* 0x000fe400078e0a10 */
[----:B-1----:R-:W-:Y:S01]  /*4740*/  IMAD.MOV.U32 R5, RZ, RZ, R11 ;  /* 0x000000ffff057224 */ /* 0x002fe200078e000b */
[C---:B------:R-:W-:Y:S01]  /*4750*/  ISETP.GT.U32.AND P1, PT, R17.reuse, R2, PT ;  /* 0x000000021100720c */ /* 0x040fe20003f24070 */
[----:B------:R-:W-:Y:S01]  /*4760*/  @!P0 IMAD.MOV R0, RZ, RZ, -R0 ;  /* 0x000000ffff008224 */ /* 0x000fe200078e0a00 */
[----:B------:R-:W-:Y:S01]  /*4770*/  ISETP.GT.U32.AND P0, PT, R17, R7, PT ;  /* 0x000000071100720c */ /* 0x000fe20003f04070 */
[----:B------:R-:W-:Y:S01]  /*4780*/  @!P3 IMAD.MOV R5, RZ, RZ, -R5 ;  /* 0x000000ffff05b224 */ /* 0x000fe200078e0a05 */
[----:B------:R-:W-:Y:S01]  /*4790*/  ISETP.GE.AND P3, PT, R8, RZ, PT ;  /* 0x000000ff0800720c */ /* 0x000fe20003f66270 */
[--C-:B------:R-:W-:Y:S01]  /*47a0*/  @!P4 IMAD.IADD R9, R9, 0x1, -R17.reuse ;  /* 0x000000010909c824 */ /* 0x100fe200078e0a11 */
[----:B------:R0:W-:Y:S01]  /*47b0*/  STL [R1+0x17c], R0 ;  /* 0x00017c0001007387 */ /* 0x0001e20000100800 */
[----:B------:R-:W-:Y:S01]  /*47c0*/  IMAD R8, R17, R16, R4 ;  /* 0x0000001011087224 */ /* 0x000fe200078e0204 */
[----:B------:R-:W-:Y:S01]  /*47d0*/  ISETP.GE.AND P4, PT, R15, RZ, PT ;  /* 0x000000ff0f00720c */ /* 0x000fe20003f86270 */
[----:B------:R-:W-:Y:S01]  /*47e0*/  @!P6 IMAD.IADD R6, R6, 0x1, -R17 ;  /* 0x000000010606e824 */ /* 0x000fe200078e0a11 */
[----:B------:R-:W-:Y:S01]  /*47f0*/  STL [R1+0x178], R5 ;  /* 0x0001780501007387 */ /* 0x000fe20000100800 */
[C---:B------:R-:W-:Y:S01]  /*4800*/  VIADD R12, R20.reuse, 0x108 ;  /* 0x00000108140c7836 */ /* 0x040fe20000000000 */
[----:B------:R-:W-:Y:S01]  /*4810*/  ISETP.GT.U32.AND P6, PT, R17, R8, PT ;  /* 0x000000081100720c */ /* 0x000fe20003fc4070 */
[----:B------:R-:W-:-:S02]  /*4820*/  VIADD R4, R20, 0x104 ;  /* 0x0000010414047836 */ /* 0x000fc40000000000 */
[----:B------:R-:W-:Y:S01]  /*4830*/  @!P1 IMAD.IADD R2, R2, 0x1, -R17 ;  /* 0x0000000102029824 */ /* 0x000fe200078e0a11 */
[----:B------:R-:W-:Y:S01]  /*4840*/  IABS R15, R12 ;  /* 0x0000000c000f7213 */ /* 0x000fe20000000000 */
[----:B0-----:R-:W-:Y:S01]  /*4850*/  IMAD.MOV.U32 R0, RZ, RZ, R9 ;  /* 0x000000ffff007224 */ /* 0x001fe200078e0009 */
[----:B------:R-:W-:Y:S01]  /*4860*/  IABS R18, R4 ;  /* 0x0000000400127213 */ /* 0x000fe20000000000 */
[--C-:B------:R-:W-:Y:S01]  /*4870*/  @!P0 IMAD.IADD R7, R7, 0x1, -R17.reuse ;  /* 0x0000000107078824 */ /* 0x100fe200078e0a11 */
[----:B------:R-:W-:Y:S01]  /*4880*/  ISETP.GE.AND P1, PT, R4, RZ, PT ;  /* 0x000000ff0400720c */ /* 0x000fe20003f26270 */
[----:B------:R-:W-:Y:S01]  /*4890*/  @!P2 IMAD.MOV R0, RZ, RZ, -R0 ;  /* 0x000000ffff00a224 */ /* 0x000fe200078e0a00 */
[----:B------:R-:W-:Y:S01]  /*48a0*/  ISETP.GE.AND P2, PT, R10, RZ, PT ;  /* 0x000000ff0a00720c */ /* 0x000fe20003f46270 */
[----:B------:R-:W-:Y:S01]  /*48b0*/  IMAD.HI.U32 R9, R3, R15, RZ ;  /* 0x0000000f03097227 */ /* 0x000fe200078e00ff */
[----:B------:R-:W-:Y:S02]  /*48c0*/  ISETP.GE.AND P0, PT, R12, RZ, PT ;  /* 0x000000ff0c00720c */ /* 0x000fe40003f06270 */
[----:B------:R0:W-:Y:S01]  /*48d0*/  STL [R1+0x170], R0 ;  /* 0x0001700001007387 */ /* 0x0001e20000100800 */
[----:B------:R-:W-:Y:S01]  /*48e0*/  @!P6 IMAD.IADD R8, R8, 0x1, -R17 ;  /* 0x000000010808e824 */ /* 0x000fe200078e0a11 */
[----:B------:R-:W-:Y:S01]  /*48f0*/  ISETP.GT.U32.AND P6, PT, R17, R2, PT ;  /* 0x000000021100720c */ /* 0x000fe20003fc4070 */
[----:B------:R-:W-:-:S02]  /*4900*/  IMAD.MOV R9, RZ, RZ, -R9 ;  /* 0x000000ffff097224 */ /* 0x000fc400078e0a09 */
[C---:B------:R-:W-:Y:S02]  /*4910*/  VIADD R10, R20.reuse, 0x100 ;  /* 0x00000100140a7836 */ /* 0x040fe40000000000 */
[----:B------:R-:W-:Y:S02]  /*4920*/  IMAD R19, R17, R9, R15 ;  /* 0x0000000911137224 */ /* 0x000fe400078e020f */
[----:B------:R-:W-:Y:S01]  /*4930*/  VIADD R9, R20, 0xfc ;  /* 0x000000fc14097836 */ /* 0x000fe20000000000 */
[----:B------:R-:W-:Y:S01]  /*4940*/  IABS R13, R10 ;  /* 0x0000000a000d7213 */ /* 0x000fe20000000000 */
[----:B0-----:R-:W-:Y:S02]  /*4950*/  IMAD.MOV.U32 R0, RZ, RZ, R6 ;  /* 0x000000ffff007224 */ /* 0x001fe400078e0006 */
[----:B------:R-:W-:Y:S01]  /*4960*/  IMAD.HI.U32 R6, R3, R18, RZ ;  /* 0x0000001203067227 */ /* 0x000fe200078e00ff */
[----:B------:R-:W-:-:S03]  /*4970*/  IABS R16, R9 ;  /* 0x0000000900107213 */ /* 0x000fc60000000000 */
[----:B------:R-:W-:Y:S01]  /*4980*/  @!P4 IMAD.MOV R0, RZ, RZ, -R0 ;  /* 0x000000ffff00c224 */ /* 0x000fe200078e0a00 */
[C---:B------:R-:W-:Y:S01]  /*4990*/  ISETP.GT.U32.AND P4, PT, R17.reuse, R8, PT ;  /* 0x000000081100720c */ /* 0x040fe20003f84070 */
[----:B------:R-:W-:Y:S02]  /*49a0*/  IMAD.MOV R6, RZ, RZ, -R6 ;  /* 0x000000ffff067224 */ /* 0x000fe400078e0a06 */
[----:B------:R-:W-:Y:S01]  /*49b0*/  @!P6 IMAD.IADD R2, R2, 0x1, -R17 ;  /* 0x000000010202e824 */ /* 0x000fe200078e0a11 */
[----:B------:R0:W-:Y:S01]  /*49c0*/  STL [R1+0x168], R0 ;  /* 0x0001680001007387 */ /* 0x0001e20000100800 */
[----:B------:R-:W-:Y:S02]  /*49d0*/  IMAD R18, R17, R6, R18 ;  /* 0x0000000611127224 */ /* 0x000fe400078e0212 */
[----:B------:R-:W-:-:S03]  /*49e0*/  IMAD.HI.U32 R6, R3, R13, RZ ;  /* 0x0000000d03067227 */ /* 0x000fc600078e00ff */
[----:B------:R-:W-:Y:S01]  /*49f0*/  ISETP.GT.U32.AND P6, PT, R17, R18, PT ;  /* 0x000000121100720c */ /* 0x000fe20003fc4070 */
[----:B------:R-:W-:Y:S02]  /*4a00*/  VIADD R4, R20, 0xf8 ;  /* 0x000000f814047836 */ /* 0x000fe40000000000 */
[----:B------:R-:W-:Y:S01]  /*4a10*/  @!P4 IMAD.IADD R8, R8, 0x1, -R17 ;  /* 0x000000010808c824 */ /* 0x000fe200078e0a11 */
[----:B------:R-:W-:Y:S01]  /*4a20*/  ISETP.GE.AND P4, PT, R10, RZ, PT ;  /* 0x000000ff0a00720c */ /* 0x000fe20003f86270 */
[----:B0-----:R-:W-:Y:S01]  /*4a30*/  IMAD.MOV.U32 R0, RZ, RZ, R7 ;  /* 0x000000ffff007224 */ /* 0x001fe200078e0007 */
[----:B------:R-:W-:Y:S01]  /*4a40*/  IABS R15, R4 ;  /* 0x00000004000f7213 */ /* 0x000fe20000000000 */
[----:B------:R-:W-:-:S04]  /*4a50*/  IMAD.HI.U32 R7, R3, R16, RZ ;  /* 0x0000001003077227 */ /* 0x000fc800078e00ff */
[----:B------:R-:W-:Y:S01]  /*4a60*/  @!P5 IMAD.MOV R0, RZ, RZ, -R0 ;  /* 0x000000ffff00d224 */ /* 0x000fe200078e0a00 */
[C---:B------:R-:W-:Y:S01]  /*4a70*/  ISETP.GT.U32.AND P5, PT, R17.reuse, R19, PT ;  /* 0x000000131100720c */ /* 0x040fe20003fa4070 */
[----:B------:R-:W-:Y:S02]  /*4a80*/  @!P6 IMAD.IADD R18, R18, 0x1, -R17 ;  /* 0x000000011212e824 */ /* 0x000fe400078e0a11 */
[----:B------:R-:W-:Y:S01]  /*4a90*/  IMAD.MOV R10, RZ, RZ, -R6 ;  /* 0x000000ffff0a7224 */ /* 0x000fe200078e0a06 */
[----:B------:R0:W-:Y:S01]  /*4aa0*/  STL [R1+0x164], R0 ;  /* 0x0001640001007387 */ /* 0x0001e20000100800 */
[----:B------:R-:W-:Y:S02]  /*4ab0*/  IMAD.MOV R7, RZ, RZ, -R7 ;  /* 0x000000ffff077224 */ /* 0x000fe400078e0a07 */
[----:B------:R-:W-:Y:S02]  /*4ac0*/  IMAD R13, R17, R10, R13 ;  /* 0x0000000a110d7224 */ /* 0x000fe400078e020d */
[----:B------:R-:W-:-:S04]  /*4ad0*/  IMAD.HI.U32 R6, R3, R15, RZ ;  /* 0x0000000f03067227 */ /* 0x000fc800078e00ff */
[----:B------:R-:W-:Y:S01]  /*4ae0*/  @!P5 IMAD.IADD R19, R19, 0x1, -R17 ;  /* 0x000000011313d824 */ /* 0x000fe200078e0a11 */
[----:B------:R-:W-:Y:S01]  /*4af0*/  ISETP.GE.AND P5, PT, R9, RZ, PT ;  /* 0x000000ff0900720c */ /* 0x000fe20003fa6270 */
[----:B0-----:R-:W-:Y:S02]  /*4b00*/  IMAD.MOV.U32 R0, RZ, RZ, R2 ;  /* 0x000000ffff007224 */ /* 0x001fe400078e0002 */
[C---:B------:R-:W-:Y:S01]  /*4b10*/  IMAD R16, R17.reuse, R7, R16 ;  /* 0x0000000711107224 */ /* 0x040fe200078e0210 */
[C---:B------:R-:W-:Y:S01]  /*4b20*/  ISETP.GT.U32.AND P6, PT, R17.reuse, R19, PT ;  /* 0x000000131100720c */ /* 0x040fe20003fc4070 */
[----:B------:R-:W-:Y:S01]  /*4b30*/  @!P3 IMAD.MOV R0, RZ, RZ, -R0 ;  /* 0x000000ffff00b224 */ /* 0x000fe200078e0a00 */
[C---:B------:R-:W-:Y:S01]  /*4b40*/  ISETP.GT.U32.AND P3, PT, R17.reuse, R18, PT ;  /* 0x000000121100720c */ /* 0x040fe20003f64070 */
[----:B------:R-:W-:Y:S02]  /*4b50*/  IMAD.MOV R6, RZ, RZ, -R6 ;  /* 0x000000ffff067224 */ /* 0x000fe400078e0a06 */
[----:B------:R-:W-:Y:S01]  /*4b60*/  VIADD R9, R20, 0xf4 ;  /* 0x000000f414097836 */ /* 0x000fe20000000000 */
[----:B------:R0:W-:Y:S01]  /*4b70*/  STL [R1+0x150], R0 ;  /* 0x0001500001007387 */ /* 0x0001e20000100800 */
[----:B------:R-:W-:-:S02]  /*4b80*/  IMAD R15, R17, R6, R15 ;  /* 0x00000006110f7224 */ /* 0x000fc400078e020f */
[C---:B------:R-:W-:Y:S01]  /*4b90*/  VIADD R2, R20.reuse, 0xf0 ;  /* 0x000000f014027836 */ /* 0x040fe20000000000 */
[----:B------:R-:W-:Y:S01]  /*4ba0*/  IABS R11, R9 ;  /* 0x00000009000b7213 */ /* 0x000fe20000000000 */
[----:B------:R-:W-:Y:S02]  /*4bb0*/  VIADD R12, R20, 0xe8 ;  /* 0x000000e8140c7836 */ /* 0x000fe40000000000 */
[--C-:B------:R-:W-:Y:S01]  /*4bc0*/  @!P6 IMAD.IADD R19, R19, 0x1, -R17.reuse ;  /* 0x000000011313e824 */ /* 0x100fe200078e0a11 */
[C---:B------:R-:W-:Y:S01]  /*4bd0*/  ISETP.GT.U32.AND P6, PT, R17.reuse, R16, PT ;  /* 0x000000101100720c */ /* 0x040fe20003fc4070 */
[----:B------:R-:W-:Y:S01]  /*4be0*/  @!P3 IMAD.IADD R18, R18, 0x1, -R17 ;  /* 0x000000011212b824 */ /* 0x000fe200078e0a11 */
[----:B------:R-:W-:Y:S01]  /*4bf0*/  ISETP.GT.U32.AND P3, PT, R17, R15, PT ;  /* 0x0000000f1100720c */ /* 0x000fe20003f64070 */
[----:B0-----:R-:W-:Y:S01]  /*4c00*/  IMAD.MOV.U32 R0, RZ, RZ, R8 ;  /* 0x000000ffff007224 */ /* 0x001fe200078e0008 */
[----:B------:R-:W-:Y:S01]  /*4c10*/  IABS R8, R2 ;  /* 0x0000000200087213 */ /* 0x000fe20000000000 */
[----:B------:R-:W-:Y:S01]  /*4c20*/  IMAD.HI.U32 R14, R3, R11, RZ ;  /* 0x0000000b030e7227 */ /* 0x000fe200078e00ff */
[----:B------:R-:W-:-:S03]  /*4c30*/  IABS R6, R12 ;  /* 0x0000000c00067213 */ /* 0x000fc60000000000 */
[----:B------:R-:W-:Y:S01]  /*4c40*/  @!P2 IMAD.MOV R0, RZ, RZ, -R0 ;  /* 0x000000ffff00a224 */ /* 0x000fe200078e0a00 */
[----:B------:R-:W-:Y:S01]  /*4c50*/  ISETP.GT.U32.AND P2, PT, R17, R13, PT ;  /* 0x0000000d1100720c */ /* 0x000fe20003f44070 */
[----:B------:R-:W-:Y:S02]  /*4c60*/  IMAD.MOV R14, RZ, RZ, -R14 ;  /* 0x000000ffff0e7224 */ /* 0x000fe400078e0a0e */
[--C-:B------:R-:W-:Y:S01]  /*4c70*/  @!P6 IMAD.IADD R16, R16, 0x1, -R17.reuse ;  /* 0x000000011010e824 */ /* 0x100fe200078e0a11 */
[----:B------:R0:W-:Y:S01]  /*4c80*/  STL [R1+0x154], R0 ;  /* 0x0001540001007387 */ /* 0x0001e20000100800 */
[----:B------:R-:W-:Y:S02]  /*4c90*/  @!P3 IMAD.IADD R15, R15, 0x1, -R17 ;  /* 0x000000010f0fb824 */ /* 0x000fe400078e0a11 */
[C---:B------:R-:W-:Y:S01]  /*4ca0*/  IMAD R11, R17.reuse, R14, R11 ;  /* 0x0000000e110b7224 */ /* 0x040fe200078e020b */
[----:B------:R-:W-:Y:S01]  /*4cb0*/  ISETP.GT.U32.AND P3, PT, R17, R16, PT ;  /* 0x000000101100720c */ /* 0x000fe20003f64070 */
[----:B------:R-:W-:-:S02]  /*4cc0*/  IMAD.MOV.U32 R5, RZ, RZ, R19 ;  /* 0x000000ffff057224 */ /* 0x000fc400078e0013 */
[----:B------:R-:W-:Y:S02]  /*4cd0*/  VIADD R10, R20, 0xec ;  /* 0x000000ec140a7836 */ /* 0x000fe40000000000 */
[----:B------:R-:W-:Y:S01]  /*4ce0*/  @!P2 IMAD.IADD R13, R13, 0x1, -R17 ;  /* 0x000000010d0da824 */ /* 0x000fe200078e0a11 */
[----:B------:R-:W-:Y:S01]  /*4cf0*/  ISETP.GE.AND P2, PT, R4, RZ, PT ;  /* 0x000000ff0400720c */ /* 0x000fe20003f46270 */
[----:B------:R-:W-:Y:S01]  /*4d00*/  IMAD.HI.U32 R4, R3, R8, RZ ;  /* 0x0000000803047227 */ /* 0x000fe200078e00ff */
[----:B------:R-:W-:Y:S02]  /*4d10*/  IABS R7, R10 ;  /* 0x0000000a00077213 */ /* 0x000fe40000000000 */
[----:B------:R-:W-:Y:S01]  /*4d20*/  ISETP.GT.U32.AND P6, PT, R17, R13, PT ;  /* 0x0000000d1100720c */ /* 0x000fe20003fc4070 */
[----:B------:R-:W-:Y:S02]  /*4d30*/  IMAD.MOV R4, RZ, RZ, -R4 ;  /* 0x000000ffff047224 */ /* 0x000fe400078e0a04 */
[----:B0-----:R-:W-:-:S02]  /*4d40*/  IMAD.MOV.U32 R0, RZ, RZ, R18 ;  /* 0x000000ffff007224 */ /* 0x001fc400078e0012 */
[C---:B------:R-:W-:Y:S02]  /*4d50*/  IMAD R8, R17.reuse, R4, R8 ;  /* 0x0000000411087224 */ /* 0x040fe400078e0208 */
[----:B------:R-:W-:Y:S01]  /*4d60*/  @!P0 IMAD.MOV R5, RZ, RZ, -R5 ;  /* 0x000000ffff058224 */ /* 0x000fe200078e0a05 */
[----:B------:R-:W-:Y:S01]  /*4d70*/  ISETP.GT.U32.AND P0, PT, R17, R15, PT ;  /* 0x0000000f1100720c */ /* 0x000fe20003f04070 */
[----:B------:R-:W-:Y:S01]  /*4d80*/  @!P1 IMAD.MOV R0, RZ, RZ, -R0 ;  /* 0x000000ffff009224 */ /* 0x000fe200078e0a00 */
[----:B------:R-:W-:Y:S01]  /*4d90*/  ISETP.GE.AND P1, PT, R9, RZ, PT ;  /* 0x000000ff0900720c */ /* 0x000fe20003f26270 */
[--C-:B------:R-:W-:Y:S01]  /*4da0*/  @!P3 IMAD.IADD R16, R16, 0x1, -R17.reuse ;  /* 0x000000011010b824 */ /* 0x100fe200078e0a11 */
[----:B------:R-:W-:Y:S01]  /*4db0*/  ISETP.GT.U32.AND P3, PT, R17, R8, PT ;  /* 0x000000081100720c */ /* 0x000fe20003f64070 */
[----:B------:R-:W-:Y:S01]  /*4dc0*/  @!P6 IMAD.IADD R13, R13, 0x1, -R17 ;  /* 0x000000010d0de824 */ /* 0x000fe200078e0a11 */
[----:B------:R-:W-:Y:S01]  /*4dd0*/  ISETP.GT.U32.AND P6, PT, R17, R11, PT ;  /* 0x0000000b1100720c */ /* 0x000fe20003fc4070 */
[C---:B------:R-:W-:Y:S01]  /*4de0*/  IMAD.HI.U32 R9, R3.reuse, R6, RZ ;  /* 0x0000000603097227 */ /* 0x040fe200078e00ff */
[----:B------:R-:W-:Y:S03]  /*4df0*/  STL [R1+0x12c], R5 ;  /* 0x00012c0501007387 */ /* 0x000fe60000100800 */
[----:B------:R-:W-:Y:S01]  /*4e00*/  IMAD.MOV R9, RZ, RZ, -R9 ;  /* 0x000000ffff097224 */ /* 0x000fe200078e0a09 */
[----:B------:R0:W-:Y:S01]  /*4e10*/  STL [R1+0x124], R0 ;  /* 0x0001240001007387 */ /* 0x0001e20000100800 */
[----:B------:R-:W-:-:S04]  /*4e20*/  IMAD.HI.U32 R14, R3, R7, RZ ;  /* 0x00000007030e7227 */ /* 0x000fc800078e00ff */
[----:B------:R-:W-:Y:S02]  /*4e30*/  VIADD R4, R20, 0xe4 ;  /* 0x000000e414047836 */ /* 0x000fe40000000000 */
[----:B------:R-:W-:Y:S02]  /*4e40*/  @!P6 IMAD.IADD R11, R11, 0x1, -R17 ;  /* 0x000000010b0be824 */ /* 0x000fe400078e0a11 */
[C---:B------:R-:W-:Y:S02]  /*4e50*/  IMAD R6, R17.reuse, R9, R6 ;  /* 0x0000000911067224 */ /* 0x040fe400078e0206 */
[----:B0-----:R-:W-:Y:S02]  /*4e60*/  IMAD.MOV.U32 R0, RZ, RZ, R13 ;  /* 0x000000ffff007224 */ /* 0x001fe400078e000d */
[----:B------:R-:W-:Y:S02]  /*4e70*/  IMAD.MOV.U32 R5, RZ, RZ, R16 ;  /* 0x000000ffff057224 */ /* 0x000fe400078e0010 */
[----:B------:R-:W-:Y:S01]  /*4e80*/  @!P4 IMAD.MOV R0, RZ, RZ, -R0 ;  /* 0x000000ffff00c224 */ /* 0x000fe200078e0a00 */
[----:B------:R-:W-:Y:S01]  /*4e90*/  ISETP.GT.U32.AND P4, PT, R17, R11, PT ;  /* 0x0000000b1100720c */ /* 0x000fe20003f84070 */
[----:B------:R-:W-:-:S02]  /*4ea0*/  IMAD.MOV R14, RZ, RZ, -R14 ;  /* 0x000000ffff0e7224 */ /* 0x000fc400078e0a0e */
[--C-:B------:R-:W-:Y:S01]  /*4eb0*/  @!P0 IMAD.IADD R15, R15, 0x1, -R17.reuse ;  /* 0x000000010f0f8824 */ /* 0x100fe200078e0a11 */
[----:B------:R-:W-:Y:S01]  /*4ec0*/  ISETP.GE.AND P0, PT, R2, RZ, PT ;  /* 0x000000ff0200720c */ /* 0x000fe20003f06270 */
[----:B------:R-:W-:Y:S01]  /*4ed0*/  @!P3 IMAD.IADD R8, R8, 0x1, -R17 ;  /* 0x000000010808b824 */ /* 0x000fe200078e0a11 */
[----:B------:R-:W-:Y:S01]  /*4ee0*/  IABS R2, R4 ;  /* 0x0000000400027213 */ /* 0x000fe20000000000 */
[----:B------:R-:W-:Y:S01]  /*4ef0*/  @!P5 IMAD.MOV R5, RZ, RZ, -R5 ;  /* 0x000000ffff05d224 */ /* 0x000fe200078e0a05 */
[C---:B------:R-:W-:Y:S01]  /*4f00*/  ISETP.GT.U32.AND P5, PT, R17.reuse, R6, PT ;  /* 0x000000061100720c */ /* 0x040fe20003fa4070 */
[C---:B------:R-:W-:Y:S01]  /*4f10*/  IMAD R7, R17.reuse, R14, R7 ;  /* 0x0000000e11077224 */ /* 0x040fe200078e0207 */
[----:B------:R0:W-:Y:S01]  /*4f20*/  STL [R1+0x148], R0 ;  /* 0x0001480001007387 */ /* 0x0001e20000100800 */
[----:B------:R-:W-:Y:S01]  /*4f30*/  ISETP.GT.U32.AND P3, PT, R17, R8, PT ;  /* 0x000000081100720c */ /* 0x000fe20003f64070 */
[----:B------:R-:W-:Y:S02]  /*4f40*/  VIADD R9, R20, 0xe0 ;  /* 0x000000e014097836 */ /* 0x000fe40000000000 */
[----:B------:R-:W-:Y:S01]  /*4f50*/  IMAD.HI.U32 R13, R3, R2, RZ ;  /* 0x00000002030d7227 */ /* 0x000fe200078e00ff */
[----:B------:R-:W-:Y:S01]  /*4f60*/  ISETP.GT.U32.AND P6, PT, R17, R7, PT ;  /* 0x000000071100720c */ /* 0x000fe20003fc4070 */
[----:B------:R-:W-:Y:S01]  /*4f70*/  STL [R1+0x11c], R5 ;  /* 0x00011c0501007387 */ /* 0x000fe20000100800 */
[----:B------:R-:W-:Y:S01]  /*4f80*/  IABS R14, R9 ;  /* 0x00000009000e7213 */ /* 0x000fe20000000000 */
[----:B------:R-:W-:-:S02]  /*4f90*/  IMAD.MOV R13, RZ, RZ, -R13 ;  /* 0x000000ffff0d7224 */ /* 0x000fc400078e0a0d */
[----:B0-----:R-:W-:Y:S02]  /*4fa0*/  IMAD.MOV.U32 R0, RZ, RZ, R15 ;  /* 0x000000ffff007224 */ /* 0x001fe400078e000f */
[--C-:B------:R-:W-:Y:S01]  /*4fb0*/  @!P4 IMAD.IADD R11, R11, 0x1, -R17.reuse ;  /* 0x000000010b0bc824 */ /* 0x100fe200078e0a11 */
[----:B------:R-:W-:Y:S01]  /*4fc0*/  ISETP.GE.AND P4, PT, R12, RZ, PT ;  /* 0x000000ff0c00720c */ /* 0x000fe20003f86270 */
[----:B------:R-:W-:Y:S01]  /*4fd0*/  @!P2 IMAD.MOV R0, RZ, RZ, -R0 ;  /* 0x000000ffff00a224 */ /* 0x000fe200078e0a00 */
[----:B------:R-:W-:Y:S01]  /*4fe0*/  ISETP.GE.AND P2, PT, R10, RZ, PT ;  /* 0x000000ff0a00720c */ /* 0x000fe20003f46270 */
[C---:B------:R-:W-:Y:S02]  /*4ff0*/  IMAD R2, R17.reuse, R13, R2 ;  /* 0x0000000d11027224 */ /* 0x040fe400078e0202 */
[--C-:B------:R-:W-:Y:S01]  /*5000*/  @!P5 IMAD.IADD R6, R6, 0x1, -R17.reuse ;  /* 0x000000010606d824 */ /* 0x100fe200078e0a11 */
[----:B------:R0:W-:Y:S01]  /*5010*/  STL [R1+0x114], R0 ;  /* 0x0001140001007387 */ /* 0x0001e20000100800 */
[----:B------:R-:W-:Y:S01]  /*5020*/  IMAD.MOV.U32 R10, RZ, RZ, R14 ;  /* 0x000000ffff0a7224 */ /* 0x000fe200078e000e */
[----:B------:R-:W-:Y:S01]  /*5030*/  ISETP.GE.AND P5, PT, R4, RZ, PT ;  /* 0x000000ff0400720c */ /* 0x000fe20003fa6270 */
[----:B------:R-:W-:Y:S01]  /*5040*/  @!P3 IMAD.IADD R8, R8, 0x1, -R17 ;  /* 0x000000010808b824 */ /* 0x000fe200078e0a11 */
[----:B------:R-:W-:Y:S01]  /*5050*/  ISETP.GT.U32.AND P3, PT, R17, R2, PT ;  /* 0x000000021100720c */ /* 0x000fe20003f64070 */
[----:B------:R-:W-:-:S04]  /*5060*/  IMAD.HI.U32 R12, R3, R10, RZ ;  /* 0x0000000a030c7227 */ /* 0x000fc800078e00ff */
[----:B------:R-:W-:Y:S02]  /*5070*/  @!P6 IMAD.IADD R7, R7, 0x1, -R17 ;  /* 0x000000010707e824 */ /* 0x000fe400078e0a11 */
[----:B0-----:R-:W-:Y:S02]  /*5080*/  IMAD.MOV.U32 R0, RZ, RZ, R11 ;  /* 0x000000ffff007224 */ /* 0x001fe400078e000b */
[----:B------:R-:W-:Y:S01]  /*5090*/  IMAD.MOV R12, RZ, RZ, -R12 ;  /* 0x000000ffff0c7224 */ /* 0x000fe200078e0a0c */
[C---:B------:R-:W-:Y:S01]  /*50a0*/  ISETP.GT.U32.AND P6, PT, R17.reuse, R7, PT ;  /* 0x000000071100720c */ /* 0x040fe20003fc4070 */
[----:B------:R-:W-:Y:S01]  /*50b0*/  @!P1 IMAD.MOV R0, RZ, RZ, -R0 ;  /* 0x000000ffff009224 */ /* 0x000fe200078e0a00 */
[C---:B------:R-:W-:Y:S01]  /*50c0*/  ISETP.GT.U32.AND P1, PT, R17.reuse, R6, PT ;  /* 0x000000061100720c */ /* 0x040fe20003f24070 */
[----:B------:R-:W-:Y:S02]  /*50d0*/  IMAD R4, R17, R12, R10 ;  /* 0x0000000c11047224 */ /* 0x000fe400078e020a */
[----:B------:R-:W-:Y:S01]  /*50e0*/  @!P3 IMAD.IADD R2, R2, 0x1, -R17 ;  /* 0x000000010202b824 */ /* 0x000fe200078e0a11 */
[----:B------:R0:W-:Y:S01]  /*50f0*/  STL [R1+0x10c], R0 ;  /* 0x00010c0001007387 */ /* 0x0001e20000100800 */
[----:B------:R-:W-:-:S02]  /*5100*/  VIADD R19, R20, 0xdc ;  /* 0x000000dc14137836 */ /* 0x000fc40000000000 */
[C---:B------:R-:W-:Y:S02]  /*5110*/  VIADD R15, R20.reuse, 0xd8 ;  /* 0x000000d8140f7836 */ /* 0x040fe40000000000 */
[----:B------:R-:W-:Y:S01]  /*5120*/  VIADD R18, R20, 0xcc ;  /* 0x000000cc14127836 */ /* 0x000fe20000000000 */
[----:B------:R-:W-:Y:S01]  /*5130*/  ISETP.GE.AND P3, PT, R19, RZ, PT ;  /* 0x000000ff1300720c */ /* 0x000fe20003f66270 */
[--C-:B------:R-:W-:Y:S01]  /*5140*/  @!P6 IMAD.IADD R7, R7, 0x1, -R17.reuse ;  /* 0x000000010707e824 */ /* 0x100fe200078e0a11 */
[----:B------:R-:W-:Y:S01]  /*5150*/  IABS R19, R19 ;  /* 0x0000001300137213 */ /* 0x000fe20000000000 */
[----:B------:R-:W-:Y:S01]  /*5160*/  @!P1 IMAD.IADD R6, R6, 0x1, -R17 ;  /* 0x0000000106069824 */ /* 0x000fe200078e0a11 */
[----:B------:R-:W-:Y:S01]  /*5170*/  ISETP.GT.U32.AND P1, PT, R17, R4, PT ;  /* 0x000000041100720c */ /* 0x000fe20003f24070 */
[----:B0-----:R-:W-:Y:S01]  /*5180*/  IMAD.MOV.U32 R0, RZ, RZ, R8 ;  /* 0x000000ffff007224 */ /* 0x001fe200078e0008 */
[----:B------:R-:W-:Y:S01]  /*5190*/  ISETP.GE.AND P6, PT, R9, RZ, PT ;  /* 0x000000ff0900720c */ /* 0x000fe20003fc6270 */
[----:B------:R-:W-:-:S02]  /*51a0*/  IMAD.MOV.U32 R5, RZ, RZ, R7 ;  /* 0x000000ffff057224 */ /* 0x000fc400078e0007 */
[----:B------:R-:W-:Y:S01]  /*51b0*/  @!P0 IMAD.MOV R0, RZ, RZ, -R0 ;  /* 0x000000ffff008224 */ /* 0x000fe200078e0a00 */
[----:B------:R-:W-:Y:S01]  /*51c0*/  ISETP.GT.U32.AND P0, PT, R17, R2, PT ;  /* 0x000000021100720c */ /* 0x000fe20003f04070 */
[----:B------:R-:W-:-:S03]  /*51d0*/  IMAD.HI.U32 R10, R3, R19, RZ ;  /* 0x00000013030a7227 */ /* 0x000fc600078e00ff */
[----:B------:R0:W-:Y:S01]  /*51e0*/  STL [R1+0x104], R0 ;  /* 0x0001040001007387 */ /* 0x0001e20000100800 */
[----:B------:R-:W-:Y:S01]  /*51f0*/  @!P2 IMAD.MOV R5, RZ, RZ, -R5 ;  /* 0x000000ffff05a224 */ /* 0x000fe200078e0a05 */
[----:B------:R-:W-:Y:S01]  /*5200*/  ISETP.GE.AND P2, PT, R15, RZ, PT ;  /* 0x000000ff0f00720c */ /* 0x000fe20003f46270 */
[--C-:B------:R-:W-:Y:S01]  /*5210*/  @!P1 IMAD.IADD R4, R4, 0x1, -R17.reuse ;  /* 0x0000000104049824 */ /* 0x100fe200078e0a11 */
[----:B------:R-:W-:Y:S01]  /*5220*/  IABS R15, R15 ;  /* 0x0000000f000f7213 */ /* 0x000fe20000000000 */
[----:B------:R-:W-:Y:S01]  /*5230*/  VIADD R9, R20, 0xd4 ;  /* 0x000000d414097836 */ /* 0x000fe20000000000 */
[----:B------:R-:W-:Y:S01]  /*5240*/  STL [R1+0x140], R5 ;  /* 0x0001400501007387 */ /* 0x000fe20000100800 */
[----:B------:R-:W-:Y:S01]  /*5250*/  IMAD.MOV R10, RZ, RZ, -R10 ;  /* 0x000000ffff0a7224 */ /* 0x000fe200078e0a0a */
[----:B------:R-:W-:Y:S01]  /*5260*/  ISETP.GT.U32.AND P1, PT, R17, R4, PT ;  /* 0x000000041100720c */ /* 0x000fe20003f24070 */
[----:B------:R-:W-:Y:S02]  /*5270*/  @!P0 IMAD.IADD R2, R2, 0x1, -R17 ;  /* 0x0000000102028824 */ /* 0x000fe400078e0a11 */
[----:B0-----:R-:W-:-:S02]  /*5280*/  IMAD.MOV.U32 R0, RZ, RZ, R6 ;  /* 0x000000ffff007224 */ /* 0x001fc400078e0006 */
[----:B------:R-:W-:Y:S02]  /*5290*/  IMAD R19, R17, R10, R19 ;  /* 0x0000000a11137224 */ /* 0x000fe400078e0213 */
[----:B------:R-:W-:Y:S01]  /*52a0*/  @!P4 IMAD.MOV R0, RZ, RZ, -R0 ;  /* 0x000000ffff00c224 */ /* 0x000fe200078e0a00 */
[----:B------:R-:W-:Y:S01]  /*52b0*/  ISETP.GE.AND P4, PT, R9, RZ, PT ;  /* 0x000000ff0900720c */ /* 0x000fe20003f86270 */
[C---:B------:R-:W-:Y:S01]  /*52c0*/  IMAD.HI.U32 R7, R3.reuse, R15, RZ ;  /* 0x0000000f03077227 */ /* 0x040fe200078e00ff */
[----:B------:R-:W-:Y:S02]  /*52d0*/  IABS R9, R9 ;  /* 0x0000000900097213 */ /* 0x000fe40000000000 */
[----:B------:R0:W-:Y:S01]  /*52e0*/  STL [R1+0x144], R0 ;  /* 0x0001440001007387 */ /* 0x0001e20000100800 */
[----:B------:R-:W-:Y:S02]  /*52f0*/  IMAD.MOV R7, RZ, RZ, -R7 ;  /* 0x000000ffff077224 */ /* 0x000fe400078e0a07 */
[----:B------:R-:W-:-:S04]  /*5300*/  IMAD.HI.U32 R6, R3, R9, RZ ;  /* 0x0000000903067227 */ /* 0x000fc800078e00ff */
[----:B------:R-:W-:Y:S02]  /*5310*/  IMAD.MOV R6, RZ, RZ, -R6 ;  /* 0x000000ffff067224 */ /* 0x000fe400078e0a06 */
[----:B------:R-:W-:Y:S02]  /*5320*/  @!P1 IMAD.IADD R4, R4, 0x1, -R17 ;  /* 0x0000000104049824 */ /* 0x000fe400078e0a11 */
[----:B0-----:R-:W-:Y:S02]  /*5330*/  IMAD.MOV.U32 R0, RZ, RZ, R2 ;  /* 0x000000ffff007224 */ /* 0x001fe400078e0002 */
[----:B------:R-:W-:Y:S02]  /*5340*/  VIADD R8, R20, 0xd0 ;  /* 0x000000d014087836 */ /* 0x000fe40000000000 */
[----:B------:R-:W-:Y:S01]  /*5350*/  @!P5 IMAD.MOV R0, RZ, RZ, -R0 ;  /* 0x000000ffff00d224 */ /* 0x000fe200078e0a00 */
[C---:B------:R-:W-:Y:S01]  /*5360*/  ISETP.GT.U32.AND P5, PT, R17.reuse, R19, PT ;  /* 0x000000131100720c */ /* 0x040fe20003fa4070 */
[C---:B------:R-:W-:Y:S01]  /*5370*/  IMAD R15, R17.reuse, R7, R15 ;  /* 0x00000007110f7224 */ /* 0x040fe200078e020f */
[----:B------:R-:W-:Y:S01]  /*5380*/  ISETP.GE.AND P0, PT, R8, RZ, PT ;  /* 0x000000ff0800720c */ /* 0x000fe20003f06270 */
[C---:B------:R-:W-:Y:S01]  /*5390*/  IMAD R9, R17.reuse, R6, R9 ;  /* 0x0000000611097224 */ /* 0x040fe200078e0209 */
[----:B------:R0:W-:Y:S01]  /*53a0*/  STL [R1+0x134], R0 ;  /* 0x0001340001007387 */ /* 0x0001e20000100800 */
[----:B------:R-:W-:Y:S01]  /*53b0*/  IABS R8, R8 ;  /* 0x0000000800087213 */ /* 0x000fe20000000000 */
[C---:B------:R-:W-:Y:S01]  /*53c0*/  VIADD R12, R20.reuse, 0xc8 ;  /* 0x000000c8140c7836 */ /* 0x040fe20000000000 */
[----:B------:R-:W-:Y:S01]  /*53d0*/  ISETP.GT.U32.AND P1, PT, R17, R15, PT ;  /* 0x0000000f1100720c */ /* 0x000fe20003f24070 */
[----:B------:R-:W-:-:S02]  /*53e0*/  VIADD R6, R20, 0xc0 ;  /* 0x000000c014067836 */ /* 0x000fc40000000000 */
[----:B------:R-:W-:Y:S01]  /*53f0*/  IMAD.HI.U32 R2, R3, R8, RZ ;  /* 0x0000000803027227 */ /* 0x000fe200078e00ff */
[----:B------:R-:W-:Y:S02]  /*5400*/  IABS R14, R12 ;  /* 0x0000000c000e7213 */ /* 0x000fe40000000000 */
[----:B------:R-:W-:Y:S01]  /*5410*/  IABS R13, R6 ;  /* 0x00000006000d7213 */ /* 0x000fe20000000000 */
[----:B0-----:R-:W-:Y:S02]  /*5420*/  IMAD.MOV.U32 R0, RZ, RZ, R4 ;  /* 0x000000ffff007224 */ /* 0x001fe400078e0004 */
[--C-:B------:R-:W-:Y:S02]  /*5430*/  @!P5 IMAD.IADD R19, R19, 0x1, -R17.reuse ;  /* 0x000000011313d824 */ /* 0x100fe400078e0a11 */
[----:B------:R-:W-:Y:S01]  /*5440*/  @!P6 IMAD.MOV R0, RZ, RZ, -R0 ;  /* 0x000000ffff00e224 */ /* 0x000fe200078e0a00 */
[C---:B------:R-:W-:Y:S01]  /*5450*/  ISETP.GT.U32.AND P6, PT, R17.reuse, R9, PT ;  /* 0x000000091100720c */ /* 0x040fe20003fc4070 */
[----:B------:R-:W-:Y:S01]  /*5460*/  IMAD.MOV R2, RZ, RZ, -R2 ;  /* 0x000000ffff027224 */ /* 0x000fe200078e0a02 */
[----:B------:R-:W-:Y:S01]  /*5470*/  ISETP.GT.U32.AND P5, PT, R17, R19, PT ;  /* 0x000000131100720c */ /* 0x000fe20003fa4070 */
[----:B------:R-:W-:Y:S01]  /*5480*/  @!P1 IMAD.IADD R15, R15, 0x1, -R17 ;  /* 0x000000010f0f9824 */ /* 0x000fe200078e0a11 */
[----:B------:R0:W-:Y:S01]  /*5490*/  STL [R1+0x13c], R0 ;  /* 0x00013c0001007387 */ /* 0x0001e20000100800 */
[----:B------:R-:W-:Y:S01]  /*54a0*/  IMAD R8, R17, R2, R8 ;  /* 0x0000000211087224 */ /* 0x000fe200078e0208 */
[----:B------:R-:W-:Y:S01]  /*54b0*/  IABS R2, R18 ;  /* 0x0000001200027213 */ /* 0x000fe20000000000 */
[----:B------:R-:W-:Y:S01]  /*54c0*/  IMAD.HI.U32 R7, R3, R14, RZ ;  /* 0x0000000e03077227 */ /* 0x000fe200078e00ff */
[----:B------:R-:W-:-:S03]  /*54d0*/  ISETP.GT.U32.AND P1, PT, R17, R15, PT ;  /* 0x0000000f1100720c */ /* 0x000fc60003f24070 */
[----:B------:R-:W-:-:S04]  /*54e0*/  IMAD.HI.U32 R10, R3, R2, RZ ;  /* 0x00000002030a7227 */ /* 0x000fc800078e00ff */
[--C-:B------:R-:W-:Y:S02]  /*54f0*/  @!P6 IMAD.IADD R9, R9, 0x1, -R17.reuse ;  /* 0x000000010909e824 */ /* 0x100fe400078e0a11 */
[----:B------:R-:W-:Y:S01]  /*5500*/  @!P5 IMAD.IADD R19, R19, 0x1, -R17 ;  /* 0x000000011313d824 */ /* 0x000fe200078e0a11 */
[C---:B------:R-:W-:Y:S01]  /*5510*/  ISETP.GT.U32.AND P5, PT, R17.reuse, R8, PT ;  /* 0x000000081100720c */ /* 0x040fe20003fa4070 */
[----:B------:R-:W-:Y:S01]  /*5520*/  IMAD.MOV R10, RZ, RZ, -R10 ;  /* 0x000000ffff0a7224 */ /* 0x000fe200078e0a0a */
[C---:B------:R-:W-:Y:S01]  /*5530*/  ISETP.GT.U32.AND P6, PT, R17.reuse, R9, PT ;  /* 0x000000091100720c */ /* 0x040fe20003fc4070 */
[----:B------:R-:W-:Y:S02]  /*5540*/  IMAD.MOV R7, RZ, RZ, -R7 ;  /* 0x000000ffff077224 */ /* 0x000fe400078e0a07 */
[C---:B------:R-:W-:Y:S02]  /*5550*/  IMAD R2, R17.reuse, R10, R2 ;  /* 0x0000000a11027224 */ /* 0x040fe400078e0202 */
[----:B------:R-:W-:-:S02]  /*5560*/  IMAD R14, R17, R7, R14 ;  /* 0x00000007110e7224 */ /* 0x000fc400078e020e */
[----:B------:R-:W-:Y:S02]  /*5570*/  VIADD R4, R20, 0xc4 ;  /* 0x000000c414047836 */ /* 0x000fe40000000000 */
[----:B------:R-:W-:Y:S01]  /*5580*/  @!P1 IMAD.IADD R15, R15, 0x1, -R17 ;  /* 0x000000010f0f9824 */ /* 0x000fe200078e0a11 */
[----:B------:R-:W-:Y:S01]  /*5590*/  ISETP.GT.U32.AND P1, PT, R17, R2, PT ;  /* 0x000000021100720c */ /* 0x000fe20003f24070 */
[----:B0-----:R-:W-:Y:S01]  /*55a0*/  IMAD.MOV.U32 R0, RZ, RZ, R19 ;  /* 0x000000ffff007224 */ /* 0x001fe200078e0013 */
[----:B------:R-:W-:Y:S01]  /*55b0*/  IABS R11, R4 ;  /* 0x00000004000b7213 */ /* 0x000fe20000000000 */
[--C-:B------:R-:W-:Y:S01]  /*55c0*/  @!P6 IMAD.IADD R9, R9, 0x1, -R17.reuse ;  /* 0x000000010909e824 */ /* 0x100fe200078e0a11 */
[----:B------:R-:W-:Y:S01]  /*55d0*/  ISETP.GT.U32.AND P6, PT, R17, R14, PT ;  /* 0x0000000e1100720c */ /* 0x000fe20003fc4070 */
[----:B------:R-:W-:Y:S01]  /*55e0*/  @!P5 IMAD.IADD R8, R8, 0x1, -R17 ;  /* 0x000000010808d824 */ /* 0x000fe200078e0a11 */
[----:B------:R-:W-:Y:S01]  /*55f0*/  ISETP.GE.AND P5, PT, R18, RZ, PT ;  /* 0x000000ff1200720c */ /* 0x000fe20003fa6270 */
[----:B------:R-:W-:-:S02]  /*5600*/  @!P3 IMAD.MOV R0, RZ, RZ, -R0 ;  /* 0x000000ffff00b224 */ /* 0x000fc400078e0a00 */
[----:B------:R-:W-:Y:S01]  /*5610*/  VIADD R7, R20, 0xbc ;  /* 0x000000bc14077836 */ /* 0x000fe20000000000 */
[----:B------:R-:W-:Y:S01]  /*5620*/  ISETP.GT.U32.AND P3, PT, R17, R8, PT ;  /* 0x000000081100720c */ /* 0x000fe20003f64070 */
[C---:B------:R-:W-:Y:S01]  /*5630*/  IMAD.HI.U32 R16, R3.reuse, R11, RZ ;  /* 0x0000000b03107227 */ /* 0x040fe200078e00ff */
[----:B------:R0:W-:Y:S02]  /*5640*/  STL [R1+0x100], R0 ;  /* 0x0001000001007387 */ /* 0x0001e40000100800 */
[----:B------:R-:W-:Y:S01]  /*5650*/  IABS R18, R7 ;  /* 0x0000000700127213 */ /* 0x000fe20000000000 */
[----:B------:R-:W-:-:S04]  /*5660*/  IMAD.HI.U32 R10, R3, R13, RZ ;  /* 0x0000000d030a7227 */ /* 0x000fc800078e00ff */
[----:B------:R-:W-:Y:S02]  /*5670*/  IMAD.MOV R16, RZ, RZ, -R16 ;  /* 0x000000ffff107224 */ /* 0x000fe400078e0a10 */
[----:B------:R-:W-:Y:S01]  /*5680*/  @!P1 IMAD.IADD R2, R2, 0x1, -R17 ;  /* 0x0000000102029824 */ /* 0x000fe200078e0a11 */
[----:B------:R-:W-:Y:S01]  /*5690*/  ISETP.GE.AND P1, PT, R12, RZ, PT ;  /* 0x000000ff0c00720c */ /* 0x000fe20003f26270 */
[----:B0-----:R-:W-:Y:S02]  /*56a0*/  IMAD.MOV.U32 R0, RZ, RZ, R15 ;  /* 0x000000ffff007224 */ /* 0x001fe400078e000f */
[----:B------:R-:W-:Y:S01]  /*56b0*/  @!P6 IMAD.IADD R14, R14, 0x1, -R17 ;  /* 0x000000010e0ee824 */ /* 0x000fe200078e0a11 */
[----:B------:R-:W-:Y:S01]  /*56c0*/  ISETP.GT.U32.AND P6, PT, R17, R2, PT ;  /* 0x000000021100720c */ /* 0x000fe20003fc4070 */
[----:B------:R-:W-:Y:S02]  /*56d0*/  IMAD.MOV R10, RZ, RZ, -R10 ;  /* 0x000000ffff0a7224 */ /* 0x000fe400078e0a0a */
[----:B------:R-:W-:-:S02]  /*56e0*/  IMAD.MOV.U32 R12, RZ, RZ, R18 ;  /* 0x000000ffff0c7224 */ /* 0x000fc400078e0012 */
[----:B------:R-:W-:Y:S01]  /*56f0*/  @!P2 IMAD.MOV R0, RZ, RZ, -R0 ;  /* 0x000000ffff00a224 */ /* 0x000fe200078e0a00 */
[C---:B------:R-:W-:Y:S01]  /*5700*/  ISETP.GT.U32.AND P2, PT, R17.reuse, R14, PT ;  /* 0x0000000e1100720c */ /* 0x040fe20003f44070 */
[C---:B------:R-:W-:Y:S02]  /*5710*/  IMAD R11, R17.reuse, R16, R11 ;  /* 0x00000010110b7224 */ /* 0x040fe400078e020b */
[----:B------:R-:W-:Y:S01]  /*5720*/  @!P3 IMAD.IADD R8, R8, 0x1, -R17 ;  /* 0x000000010808b824 */ /* 0x000fe200078e0a11 */
[----:B------:R0:W-:Y:S01]  /*5730*/  STL [R1+0xfc], R0 ;  /* 0x0000fc0001007387 */ /* 0x0001e20000100800 */
[C---:B------:R-:W-:Y:S01]  /*5740*/  IMAD R13, R17.reuse, R10, R13 ;  /* 0x0000000a110d7224 */ /* 0x040fe200078e020d */
[----:B------:R-:W-:Y:S01]  /*5750*/  ISETP.GT.U32.AND P3, PT, R17, R11, PT ;  /* 0x0000000b1100720c */ /* 0x000fe20003f64070 */
[----:B------:R-:W-:-:S04]  /*5760*/  IMAD.HI.U32 R10, R3, R12, RZ ;  /* 0x0000000c030a7227 */ /* 0x000fc800078e00ff */
[----:B------:R-:W-:Y:S02]  /*5770*/  IMAD.MOV R10, RZ, RZ, -R10 ;  /* 0x000000ffff0a7224 */ /* 0x000fe400078e0a0a */
[----:B------:R-:W-:Y:S02]  /*5780*/  IMAD.MOV.U32 R5, RZ, RZ, R9 ;  /* 0x000000ffff057224 */ /* 0x000fe400078e0009 */
[----:B0-----:R-:W-:Y:S02]  /*5790*/  IMAD.MOV.U32 R0, RZ, RZ, R8 ;  /* 0x000000ffff007224 */ /* 0x001fe400078e0008 */
[C---:B------:R-:W-:Y:S02]  /*57a0*/  IMAD R12, R17.reuse, R10, R12 ;  /* 0x0000000a110c7224 */ /* 0x040fe400078e020c */
[----:B------:R-:W-:Y:S01]  /*57b0*/  @!P0 IMAD.MOV R0, RZ, RZ, -R0 ;  /* 0x000000ffff008224 */ /* 0x000fe200078e0a00 */
[----:B------:R-:W-:Y:S01]  /*57c0*/  ISETP.GT.U32.AND P0, PT, R17, R13, PT ;  /* 0x0000000d1100720c */ /* 0x000fe20003f04070 */
[----:B------:R-:W-:Y:S01]  /*57d0*/  @!P4 IMAD.MOV R5, RZ, RZ, -R5 ;  /* 0x000000ffff05c224 */ /* 0x000fe200078e0a05 */
[----:B------:R-:W-:Y:S01]  /*57e0*/  ISETP.GE.AND P4, PT, R4, RZ, PT ;  /* 0x000000ff0400720c */ /* 0x000fe20003f86270 */
[----:B------:R-:W-:-:S02]  /*57f0*/  VIADD R4, R20, 0xb8 ;  /* 0x000000b814047836 */ /* 0x000fc40000000000 */
[--C-:B------:R-:W-:Y:S01]  /*5800*/  @!P2 IMAD.IADD R14, R14, 0x1, -R17.reuse ;  /* 0x000000010e0ea824 */ /* 0x100fe200078e0a11 */
[----:B------:R-:W-:Y:S01]  /*5810*/  ISETP.GT.U32.AND P2, PT, R17, R12, PT ;  /* 0x0000000c1100720c */ /* 0x000fe20003f44070 */
[--C-:B------:R-:W-:Y:S01]  /*5820*/  @!P3 IMAD.IADD R11, R11, 0x1, -R17.reuse ;  /* 0x000000010b0bb824 */ /* 0x100fe200078e0a11 */
[----:B------:R-:W-:Y:S01]  /*5830*/  IABS R9, R4 ;  /* 0x0000000400097213 */ /* 0x000fe20000000000 */
[--C-:B------:R-:W-:Y:S01]  /*5840*/  @!P6 IMAD.IADD R2, R2, 0x1, -R17.reuse ;  /* 0x000000010202e824 */ /* 0x100fe200078e0a11 */
[----:B------:R-:W-:Y:S01]  /*5850*/  ISETP.GE.AND P6, PT, R6, RZ, PT ;  /* 0x000000ff0600720c */ /* 0x000fe20003fc6270 */
[----:B------:R-:W-:Y:S01]  /*5860*/  VIADD R6, R20, 0xb4 ;  /* 0x000000b414067836 */ /* 0x000fe20000000000 */
[----:B------:R-:W-:Y:S01]  /*5870*/  ISETP.GE.AND P3, PT, R7, RZ, PT ;  /* 0x000000ff0700720c */ /* 0x000fe20003f66270 */
[----:B------:R-:W-:Y:S01]  /*5880*/  @!P0 IMAD.IADD R13, R13, 0x1, -R17 ;  /* 0x000000010d0d8824 */ /* 0x000fe200078e0a11 */
[----:B------:R-:W-:Y:S01]  /*5890*/  ISETP.GT.U32.AND P0, PT, R17, R11, PT ;  /* 0x0000000b1100720c */ /* 0x000fe20003f04070 */
[----:B------:R-:W-:Y:S01]  /*58a0*/  IMAD.HI.U32 R7, R3, R9, RZ ;  /* 0x0000000903077227 */ /* 0x000fe200078e00ff */
[----:B------:R-:W-:Y:S01]  /*58b0*/  IABS R8, R6 ;  /* 0x0000000600087213 */ /* 0x000fe20000000000 */
[----:B------:R-:W-:Y:S02]  /*58c0*/  STL [R1+0xf8], R5 ;  /* 0x0000f80501007387 */ /* 0x000fe40000100800 */
[----:B------:R-:W-:-:S02]  /*58d0*/  IMAD.MOV R7, RZ, RZ, -R7 ;  /* 0x000000ffff077224 */ /* 0x000fc400078e0a07 */
[----:B------:R-:W-:Y:S01]  /*58e0*/  @!P2 IMAD.IADD R12, R12, 0x1, -R17 ;  /* 0x000000010c0ca824 */ /* 0x000fe200078e0a11 */
[----:B------:R0:W-:Y:S01]  /*58f0*/  STL [R1+0xf4], R0 ;  /* 0x0000f40001007387 */ /* 0x0001e20000100800 */
[----:B------:R-:W-:Y:S02]  /*5900*/  IMAD R9, R17, R7, R9 ;  /* 0x0000000711097224 */ /* 0x000fe400078e0209 */
[----:B------:R-:W-:Y:S01]  /*5910*/  IMAD.HI.U32 R15, R3, R8, RZ ;  /* 0x00000008030f7227 */ /* 0x000fe200078e00ff */
[----:B------:R-:W-:-:S03]  /*5920*/  ISETP.GT.U32.AND P2, PT, R17, R12, PT ;  /* 0x0000000c1100720c */ /* 0x000fc60003f44070 */
[----:B------:R-:W-:Y:S01]  /*5930*/  @!P0 IMAD.IADD R11, R11, 0x1, -R17 ;  /* 0x000000010b0b8824 */ /* 0x000fe200078e0a11 */
[C---:B------:R-:W-:Y:S01]  /*5940*/  ISETP.GT.U32.AND P0, PT, R17.reuse, R9, PT ;  /* 0x000000091100720c */ /* 0x040fe20003f04070 */
[----:B------:R-:W-:Y:S02]  /*5950*/  IMAD.MOV R15, RZ, RZ, -R15 ;  /* 0x000000ffff0f7224 */ /* 0x000fe400078e0a0f */
[----:B0-----:R-:W-:Y:S02]  /*5960*/  IMAD.MOV.U32 R0, RZ, RZ, R2 ;  /* 0x000000ffff007224 */ /* 0x001fe400078e0002 */
[----:B------:R-:W-:Y:S02]  /*5970*/  VIADD R10, R20, 0xb0 ;  /* 0x000000b0140a7836 */ /* 0x000fe40000000000 */
[----:B------:R-:W-:Y:S01]  /*5980*/  @!P5 IMAD.MOV R0, RZ, RZ, -R0 ;  /* 0x000000ffff00d224 */ /* 0x000fe200078e0a00 */
[C---:B------:R-:W-:Y:S01]  /*5990*/  ISETP.GT.U32.AND P5, PT, R17.reuse, R13, PT ;  /* 0x0000000d1100720c */ /* 0x040fe20003fa4070 */
[C---:B------:R-:W-:Y:S01]  /*59a0*/  IMAD R8, R17.reuse, R15, R8 ;  /* 0x0000000f11087224 */ /* 0x040fe200078e0208 */
[----:B------:R-:W-:Y:S01]  /*59b0*/  IABS R7, R10 ;  /* 0x0000000a00077213 */ /* 0x000fe20000000000 */
[----:B------:R-:W-:Y:S01]  /*59c0*/  @!P2 IMAD.IADD R12, R12, 0x1, -R17 ;  /* 0x000000010c0ca824 */ /* 0x000fe200078e0a11 */
[----:B------:R0:W-:Y:S01]  /*59d0*/  STL [R1+0xf0], R0 ;  /* 0x0000f00001007387 */ /* 0x0001e20000100800 */
[----:B------:R-:W-:Y:S01]  /*59e0*/  VIADD R2, R20, 0xac ;  /* 0x000000ac14027836 */ /* 0x000fe20000000000 */
[----:B------:R-:W-:Y:S01]  /*59f0*/  ISETP.GT.U32.AND P2, PT, R17, R8, PT ;  /* 0x000000081100720c */ /* 0x000fe20003f44070 */
[----:B------:R-:W-:-:S03]  /*5a00*/  IMAD.HI.U32 R16, R3, R7, RZ ;  /* 0x0000000703107227 */ /* 0x000fc600078e00ff */
[----:B------:R-:W-:Y:S01]  /*5a10*/  IABS R21, R2 ;  /* 0x0000000200157213 */ /* 0x000fe20000000000 */
[--C-:B------:R-:W-:Y:S01]  /*5a20*/  @!P0 IMAD.IADD R9, R9, 0x1, -R17.reuse ;  /* 0x0000000109098824 */ /* 0x100fe200078e0a11 */
[----:B------:R-:W-:Y:S01]  /*5a30*/  ISETP.GE.AND P0, PT, R6, RZ, PT ;  /* 0x000000ff0600720c */ /* 0x000fe20003f06270 */
[----:B------:R-:W-:Y:S02]  /*5a40*/  IMAD.MOV.U32 R5, RZ, RZ, R14 ;  /* 0x000000ffff057224 */ /* 0x000fe400078e000e */
[----:B------:R-:W-:Y:S01]  /*5a50*/  @!P5 IMAD.IADD R13, R13, 0x1, -R17 ;  /* 0x000000010d0dd824 */ /* 0x000fe200078e0a11 */
[----:B------:R-:W-:Y:S01]  /*5a60*/  ISETP.GE.AND P5, PT, R4, RZ, PT ;  /* 0x000000ff0400720c */ /* 0x000fe20003fa6270 */
[----:B------:R-:W-:Y:S02]  /*5a70*/  VIADD R4, R20, 0xa8 ;  /* 0x000000a814047836 */ /* 0x000fe40000000000 */
[----:B------:R-:W-:Y:S02]  /*5a80*/  IMAD.MOV R16, RZ, RZ, -R16 ;  /* 0x000000ffff107224 */ /* 0x000fe400078e0a10 */
[----:B------:R-:W-:Y:S01]  /*5a90*/  @!P1 IMAD.MOV R5, RZ, RZ, -R5 ;  /* 0x000000ffff059224 */ /* 0x000fe200078e0a05 */
[C---:B------:R-:W-:Y:S01]  /*5aa0*/  ISETP.GT.U32.AND P1, PT, R17.reuse, R9, PT ;  /* 0x000000091100720c */ /* 0x040fe20003f24070 */
[----:B------:R-:W-:Y:S01]  /*5ab0*/  IMAD R7, R17, R16, R7 ;  /* 0x0000001011077224 */ /* 0x000fe200078e0207 */
[----:B------:R-:W-:Y:S01]  /*5ac0*/  IABS R16, R4 ;  /* 0x0000000400107213 */ /* 0x000fe20000000000 */
[----:B0-----:R-:W-:Y:S01]  /*5ad0*/  IMAD.MOV.U32 R0, RZ, RZ, R11 ;  /* 0x000000ffff007224 */ /* 0x001fe200078e000b */
[----:B------:R0:W-:Y:S01]  /*5ae0*/  STL [R1+0xec], R5 ;  /* 0x0000ec0501007387 */ /* 0x0001e20000100800 */
[----:B------:R-:W-:-:S04]  /*5af0*/  IMAD.HI.U32 R15, R3, R21, RZ ;  /* 0x00000015030f7227 */ /* 0x000fc800078e00ff */
[----:B------:R-:W-:Y:S02]  /*5b00*/  @!P2 IMAD.IADD R8, R8, 0x1, -R17 ;  /* 0x000000010808a824 */ /* 0x000fe400078e0a11 */
[----:B------:R-:W-:Y:S01]  /*5b10*/  @!P4 IMAD.MOV R0, RZ, RZ, -R0 ;  /* 0x000000ffff00c224 */ /* 0x000fe200078e0a00 */
[C---:B------:R-:W-:Y:S01]  /*5b20*/  ISETP.GT.U32.AND P4, PT, R17.reuse, R7, PT ;  /* 0x000000071100720c */ /* 0x040fe20003f84070 */
[----:B------:R-:W-:Y:S01]  /*5b30*/  IMAD.MOV R15, RZ, RZ, -R15 ;  /* 0x000000ffff0f7224 */ /* 0x000fe200078e0a0f */
[----:B------:R-:W-:Y:S01]  /*5b40*/  ISETP.GT.U32.AND P2, PT, R17, R8, PT ;  /* 0x000000081100720c */ /* 0x000fe20003f44070 */
[----:B0-----:R-:W-:Y:S01]  /*5b50*/  IMAD.MOV.U32 R5, RZ, RZ, R13 ;  /* 0x000000ffff057224 */ /* 0x001fe200078e000d */
[----:B------:R0:W-:Y:S01]  /*5b60*/  STL [R1+0xe8], R0 ;  /* 0x0000e80001007387 */ /* 0x0001e20000100800 */
[----:B------:R-:W-:Y:S02]  /*5b70*/  VIADD R6, R20, 0xa4 ;  /* 0x000000a414067836 */ /* 0x000fe40000000000 */
[----:B------:R-:W-:-:S04]  /*5b80*/  IMAD.HI.U32 R11, R3, R16, RZ ;  /* 0x00000010030b7227 */ /* 0x000fc800078e00ff */
[----:B------:R-:W-:Y:S02]  /*5b90*/  @!P6 IMAD.MOV R5, RZ, RZ, -R5 ;  /* 0x000000ffff05e224 */ /* 0x000fe400078e0a05 */
[----:B------:R-:W-:Y:S01]  /*5ba0*/  IMAD R21, R17, R15, R21 ;  /* 0x0000000f11157224 */ /* 0x000fe200078e0215 */
[----:B------:R-:W-:Y:S01]  /*5bb0*/  IABS R15, R6 ;  /* 0x00000006000f7213 */ /* 0x000fe20000000000 */
[----:B------:R-:W-:Y:S01]  /*5bc0*/  @!P1 IMAD.IADD R9, R9, 0x1, -R17 ;  /* 0x0000000109099824 */ /* 0x000fe200078e0a11 */
[----:B------:R1:W-:Y:S01]  /*5bd0*/  STL [R1+0xd4], R5 ;  /* 0x0000d40501007387 */ /* 0x0003e20000100800 */
[----:B------:R-:W-:Y:S01]  /*5be0*/  IMAD.MOV R11, RZ, RZ, -R11 ;  /* 0x000000ffff0b7224 */ /* 0x000fe200078e0a0b */
[C---:B------:R-:W-:Y:S01]  /*5bf0*/  ISETP.GT.U32.AND P6, PT, R17.reuse, R21, PT ;  /* 0x000000151100720c */ /* 0x040fe20003fc4070 */
[----:B0-----:R-:W-:Y:S01]  /*5c00*/  IMAD.MOV.U32 R0, RZ, RZ, R12 ;  /* 0x000000ffff007224 */ /* 0x001fe200078e000c */
[----:B------:R-:W-:Y:S01]  /*5c10*/  ISETP.GE.AND P1, PT, R2, RZ, PT ;  /* 0x000000ff0200720c */ /* 0x000fe20003f26270 */
[----:B------:R-:W-:-:S02]  /*5c20*/  IMAD R16, R17, R11, R16 ;  /* 0x0000000b11107224 */ /* 0x000fc400078e0210 */
[----:B------:R-:W-:-:S04]  /*5c30*/  IMAD.HI.U32 R12, R3, R15, RZ ;  /* 0x0000000f030c7227 */ /* 0x000fc800078e00ff */
[----:B-1----:R-:W-:Y:S02]  /*5c40*/  IMAD.MOV.U32 R5, RZ, RZ, R9 ;  /* 0x000000ffff057224 */ /* 0x002fe400078e0009 */
[----:B------:R-:W-:Y:S01]  /*5c50*/  @!P3 IMAD.MOV R0, RZ, RZ, -R0 ;  /* 0x000000ffff00b224 */ /* 0x000fe200078e0a00 */
[----:B------:R-:W-:Y:S01]  /*5c60*/  ISETP.GE.AND P3, PT, R10, RZ, PT ;  /* 0x000000ff0a00720c */ /* 0x000fe20003f66270 */
[----:B------:R-:W-:Y:S02]  /*5c70*/  @!P4 IMAD.IADD R7, R7, 0x1, -R17 ;  /* 0x000000010707c824 */ /* 0x000fe400078e0a11 */
[----:B------:R-:W-:Y:S01]  /*5c80*/  @!P5 IMAD.MOV R5, RZ, RZ, -R5 ;  /* 0x000000ffff05d224 */ /* 0x000fe200078e0a05 */
[C---:B------:R-:W-:Y:S01]  /*5c90*/  ISETP.GT.U32.AND P5, PT, R17.reuse, R16, PT ;  /* 0x000000101100720c */ /* 0x040fe20003fa4070 */
[----:B------:R-:W-:Y:S01]  /*5ca0*/  IMAD.MOV R12, RZ, RZ, -R12 ;  /* 0x000000ffff0c7224 */ /* 0x000fe200078e0a0c */
[----:B------:R0:W-:Y:S01]  /*5cb0*/  STL [R1+0xcc], R0 ;  /* 0x0000cc0001007387 */ /* 0x0001e20000100800 */
[----:B------:R-:W-:Y:S01]  /*5cc0*/  @!P2 IMAD.IADD R8, R8, 0x1, -R17 ;  /* 0x000000010808a824 */ /* 0x000fe200078e0a11 */
[C---:B------:R-:W-:Y:S01]  /*5cd0*/  ISETP.GT.U32.AND P4, PT, R17.reuse, R7, PT ;  /* 0x000000071100720c */ /* 0x040fe20003f84070 */
[----:B------:R-:W-:Y:S01]  /*5ce0*/  IMAD R15, R17, R12, R15 ;  /* 0x0000000c110f7224 */ /* 0x000fe200078e020f */
[----:B------:R-:W-:Y:S01]  /*5cf0*/  ISETP.GE.AND P2, PT, R4, RZ, PT ;  /* 0x000000ff0400720c */ /* 0x000fe20003f46270 */
[----:B------:R-:W-:Y:S01]  /*5d00*/  VIADD R2, R20, 0xa0 ;  /* 0x000000a014027836 */ /* 0x000fe20000000000 */
[----:B------:R-:W-:Y:S01]  /*5d10*/  STL [R1+0xc4], R5 ;  /* 0x0000c40501007387 */ /* 0x000fe20000100800 */
[----:B------:R-:W-:-:S02]  /*5d20*/  @!P6 IMAD.IADD R21, R21, 0x1, -R17 ;  /* 0x000000011515e824 */ /* 0x000fc400078e0a11 */
[----:B------:R-:W-:Y:S01]  /*5d30*/  VIADD R4, R20, 0x9c ;  /* 0x0000009c14047836 */ /* 0x000fe20000000000 */
[----:B------:R-:W-:Y:S01]  /*5d40*/  IABS R14, R2 ;  /* 0x00000002000e7213 */ /* 0x000fe20000000000 */
[----:B0-----:R-:W-:Y:S01]  /*5d50*/  IMAD.MOV.U32 R0, RZ, RZ, R8 ;  /* 0x000000ffff007224 */ /* 0x001fe200078e0008 */
[C---:B------:R-:W-:Y:S01]  /*5d60*/  ISETP.GT.U32.AND P6, PT, R17.reuse, R21, PT ;  /* 0x000000151100720c */ /* 0x040fe20003fc4070 */
[--C-:B------:R-:W-:Y:S01]  /*5d70*/  @!P5 IMAD.IADD R16, R16, 0x1, -R17.reuse ;  /* 0x000000011010d824 */ /* 0x100fe200078e0a11 */
[----:B------:R-:W-:Y:S01]  /*5d80*/  IABS R10, R4 ;  /* 0x00000004000a7213 */ /* 0x000fe20000000000 */
[----:B------:R-:W-:Y:S01]  /*5d90*/  @!P0 IMAD.MOV R0, RZ, RZ, -R0 ;  /* 0x000000ffff008224 */ /* 0x000fe200078e0a00 */
[----:B------:R-:W-:Y:S01]  /*5da0*/  ISETP.GT.U32.AND P0, PT, R17, R15, PT ;  /* 0x0000000f1100720c */ /* 0x000fe20003f04070 */
[----:B------:R-:W-:Y:S01]  /*5db0*/  @!P4 IMAD.IADD R7, R7, 0x1, -R17 ;  /* 0x000000010707c824 */ /* 0x000fe200078e0a11 */
[----:B------:R-:W-:Y:S01]  /*5dc0*/  ISETP.GE.AND P4, PT, R6, RZ, PT ;  /* 0x000000ff0600720c */ /* 0x000fe20003f86270 */
[----:B------:R-:W-:Y:S01]  /*5dd0*/  IMAD.HI.U32 R6, R3, R14, RZ ;  /* 0x0000000e03067227 */ /* 0x000fe200078e00ff */
[----:B------:R-:W-:Y:S01]  /*5de0*/  ISETP.GT.U32.AND P5, PT, R17, R16, PT ;  /* 0x000000101100720c */ /* 0x000fe20003fa4070 */
[----:B------:R0:W-:Y:S02]  /*5df0*/  STL [R1+0xbc], R0 ;  /* 0x0000bc0001007387 */ /* 0x0001e40000100800 */
[----:B------:R-:W-:-:S02]  /*5e00*/  IMAD.MOV R6, RZ, RZ, -R6 ;  /* 0x000000ffff067224 */ /* 0x000fc400078e0a06 */
[--C-:B------:R-:W-:Y:S01]  /*5e10*/  @!P6 IMAD.IADD R21, R21, 0x1, -R17.reuse ;  /* 0x000000011515e824 */ /* 0x100fe200078e0a11 */
[----:B------:R-:W-:Y:S01]  /*5e20*/  ISETP.GE.AND P6, PT, R2, RZ, PT ;  /* 0x000000ff0200720c */ /* 0x000fe20003fc6270 */
[----:B------:R-:W-:Y:S02]  /*5e30*/  IMAD R14, R17, R6, R14 ;  /* 0x00000006110e7224 */ /* 0x000fe400078e020e */
[----:B------:R-:W-:Y:S01]  /*5e40*/  @!P0 IMAD.IADD R15, R15, 0x1, -R17 ;  /* 0x000000010f0f8824 */ /* 0x000fe200078e0a11 */
[----:B------:R-:W-:Y:S01]  /*5e50*/  ISETP.GE.AND P0, PT, R4, RZ, PT ;  /* 0x000000ff0400720c */ /* 0x000fe20003f06270 */
[----:B0-----:R-:W-:Y:S02]  /*5e60*/  IMAD.MOV.U32 R0, RZ, RZ, R7 ;  /* 0x000000ffff007224 */ /* 0x001fe400078e0007 */
[----:B------:R-:W-:-:S04]  /*5e70*/  IMAD.HI.U32 R2, R3, R10, RZ ;  /* 0x0000000a03027227 */ /* 0x000fc800078e00ff */
[----:B------:R-:W-:Y:S01]  /*5e80*/  @!P3 IMAD.MOV R0, RZ, RZ, -R0 ;  /* 0x000000ffff00b224 */ /* 0x000fe200078e0a00 */
[C---:B------:R-:W-:Y:S01]  /*5e90*/  ISETP.GT.U32.AND P3, PT, R17.reuse, R15, PT ;  /* 0x0000000f1100720c */ /* 0x040fe20003f64070 */
[----:B------:R-:W-:Y:S01]  /*5ea0*/  @!P5 IMAD.IADD R16, R16, 0x1, -R17 ;  /* 0x000000011010d824 */ /* 0x000fe200078e0a11 */
[C---:B------:R-:W-:Y:S01]  /*5eb0*/  ISETP.GT.U32.AND P5, PT, R17.reuse, R14, PT ;  /* 0x0000000e1100720c */ /* 0x040fe20003fa4070 */
[----:B------:R-:W-:Y:S01]  /*5ec0*/  IMAD.MOV R2, RZ, RZ, -R2 ;  /* 0x000000ffff027224 */ /* 0x000fe200078e0a02 */
[----:B------:R0:W-:Y:S01]  /*5ed0*/  STL [R1+0xb4], R0 ;  /* 0x0000b40001007387 */ /* 0x0001e20000100800 */
[C---:B------:R-:W-:Y:S02]  /*5ee0*/  VIADD R9, R20.reuse, 0x98 ;  /* 0x0000009814097836 */ /* 0x040fe40000000000 */
[----:B------:R-:W-:Y:S02]  /*5ef0*/  IMAD R10, R17, R2, R10 ;  /* 0x00000002110a7224 */ /* 0x000fe400078e020a */
[C---:B------:R-:W-:Y:S01]  /*5f00*/  VIADD R12, R20.reuse, 0x94 ;  /* 0x00000094140c7836 */ /* 0x040fe20000000000 */
[----:B------:R-:W-:Y:S01]  /*5f10*/  IABS R8, R9 ;  /* 0x0000000900087213 */ /* 0x000fe20000000000 */
[----:B------:R-:W-:-:S02]  /*5f20*/  VIADD R13, R20, 0x90 ;  /* 0x00000090140d7836 */ /* 0x000fc40000000000 */
[--C-:B------:R-:W-:Y:S01]  /*5f30*/  @!P3 IMAD.IADD R15, R15, 0x1, -R17.reuse ;  /* 0x000000010f0fb824 */ /* 0x100fe200078e0a11 */
[----:B------:R-:W-:Y:S01]  /*5f40*/  ISETP.GT.U32.AND P3, PT, R17, R10, PT ;  /* 0x0000000a1100720c */ /* 0x000fe20003f64070 */
[----:B------:R-:W-:Y:S01]  /*5f50*/  @!P5 IMAD.IADD R14, R14, 0x1, -R17 ;  /* 0x000000010e0ed824 */ /* 0x000fe200078e0a11 */
[----:B------:R-:W-:Y:S01]  /*5f60*/  IABS R11, R12 ;  /* 0x0000000c000b7213 */ /* 0x000fe20000000000 */
[----:B0-----:R-:W-:Y:S01]  /*5f70*/  IMAD.MOV.U32 R0, RZ, RZ, R21 ;  /* 0x000000ffff007224 */ /* 0x001fe200078e0015 */
[----:B------:R-:W-:Y:S01]  /*5f80*/  IABS R4, R13 ;  /* 0x0000000d00047213 */ /* 0x000fe20000000000 */
[----:B------:R-:W-:-:S04]  /*5f90*/  IMAD.HI.U32 R2, R3, R8, RZ ;  /* 0x0000000803027227 */ /* 0x000fc800078e00ff */
[----:B------:R-:W-:Y:S01]  /*5fa0*/  @!P1 IMAD.MOV R0, RZ, RZ, -R0 ;  /* 0x000000ffff009224 */ /* 0x000fe200078e0a00 */
[----:B------:R-:W-:Y:S01]  /*5fb0*/  ISETP.GT.U32.AND P1, PT, R17, R14, PT ;  /* 0x0000000e1100720c */ /* 0x000fe20003f24070 */
[----:B------:R-:W-:-:S03]  /*5fc0*/  IMAD.HI.U32 R19, R3, R11, RZ ;  /* 0x0000000b03137227 */ /* 0x000fc600078e00ff */
[----:B------:R0:W-:Y:S01]  /*5fd0*/  STL [R1+0xb0], R0 ;  /* 0x0000b00001007387 */ /* 0x0001e20000100800 */
[----:B------:R-:W-:Y:S02]  /*5fe0*/  IMAD.MOV R2, RZ, RZ, -R2 ;  /* 0x000000ffff027224 */ /* 0x000fe400078e0a02 */
[----:B------:R-:W-:Y:S02]  /*5ff0*/  IMAD.MOV R19, RZ, RZ, -R19 ;  /* 0x000000ffff137224 */ /* 0x000fe400078e0a13 */
[----:B------:R-:W-:Y:S01]  /*6000*/  @!P3 IMAD.IADD R10, R10, 0x1, -R17 ;  /* 0x000000010a0ab824 */ /* 0x000fe200078e0a11 */
[----:B------:R-:W-:Y:S01]  /*6010*/  ISETP.GE.AND P3, PT, R9, RZ, PT ;  /* 0x000000ff0900720c */ /* 0x000fe20003f66270 */
[C---:B------:R-:W-:Y:S02]  /*6020*/  IMAD R8, R17.reuse, R2, R8 ;  /* 0x0000000211087224 */ /* 0x040fe400078e0208 */
[C---:B------:R-:W-:Y:S02]  /*6030*/  IMAD R11, R17.reuse, R19, R11 ;  /* 0x00000013110b7224 */ /* 0x040fe400078e020b */
[----:B0-----:R-:W-:Y:S01]  /*6040*/  IMAD.MOV.U32 R0, RZ, RZ, R16 ;  /* 0x000000ffff007224 */ /* 0x001fe200078e0010 */
[C---:B------:R-:W-:Y:S01]  /*6050*/  ISETP.GT.U32.AND P5, PT, R17.reuse, R8, PT ;  /* 0x000000081100720c */ /* 0x040fe20003fa4070 */
[----:B------:R-:W-:Y:S01]  /*6060*/  @!P1 IMAD.IADD R14, R14, 0x1, -R17 ;  /* 0x000000010e0e9824 */ /* 0x000fe200078e0a11 */
[C---:B------:R-:W-:Y:S01]  /*6070*/  ISETP.GT.U32.AND P1, PT, R17.reuse, R11, PT ;  /* 0x0000000b1100720c */ /* 0x040fe20003f24070 */
[----:B------:R-:W-:Y:S01]  /*6080*/  @!P2 IMAD.MOV R0, RZ, RZ, -R0 ;  /* 0x000000ffff00a224 */ /* 0x000fe200078e0a00 */
[----:B------:R-:W-:Y:S01]  /*6090*/  ISETP.GT.U32.AND P2, PT, R17, R10, PT ;  /* 0x0000000a1100720c */ /* 0x000fe20003f44070 */
[----:B------:R-:W-:-:S03]  /*60a0*/  IMAD.HI.U32 R18, R3, R4, RZ ;  /* 0x0000000403127227 */ /* 0x000fc600078e00ff */
[----:B------:R0:W-:Y:S01]  /*60b0*/  STL [R1+0xa8], R0 ;  /* 0x0000a80001007387 */ /* 0x0001e20000100800 */
[----:B------:R-:W-:Y:S02]  /*60c0*/  IMAD.MOV.U32 R5, RZ, RZ, R15 ;  /* 0x000000ffff057224 */ /* 0x000fe400078e000f */
[----:B------:R-:W-:Y:S02]  /*60d0*/  IMAD.MOV R18, RZ, RZ, -R18 ;  /* 0x000000ffff127224 */ /* 0x000fe400078e0a12 */
[----:B------:R-:W-:Y:S02]  /*60e0*/  @!P4 IMAD.MOV R5, RZ, RZ, -R5 ;  /* 0x000000ffff05c224 */ /* 0x000fe400078e0a05 */
[C---:B------:R-:W-:Y:S02]  /*60f0*/  VIADD R6, R20.reuse, 0x8c ;  /* 0x0000008c14067836 */ /* 0x040fe40000000000 */
[----:B------:R-:W-:Y:S01]  /*6100*/  VIADD R7, R20, 0x88 ;  /* 0x0000008814077836 */ /* 0x000fe20000000000 */
[----:B------:R-:W-:Y:S01]  /*6110*/  STL [R1+0xa0], R5 ;  /* 0x0000a00501007387 */ /* 0x000fe20000100800 */
[----:B0-----:R-:W-:Y:S01]  /*6120*/  IMAD.MOV.U32 R0, RZ, RZ, R14 ;  /* 0x000000ffff007224 */ /* 0x001fe200078e000e */
[----:B------:R-:W-:Y:S01]  /*6130*/  IABS R2, R6 ;  /* 0x0000000600027213 */ /* 0x000fe20000000000 */
[C---:B------:R-:W-:Y:S01]  /*6140*/  IMAD R4, R17.reuse, R18, R4 ;  /* 0x0000001211047224 */ /* 0x040fe200078e0204 */
[----:B------:R-:W-:Y:S01]  /*6150*/  IABS R9, R7 ;  /* 0x0000000700097213 */ /* 0x000fe20000000000 */
[----:B------:R-:W-:Y:S01]  /*6160*/  @!P6 IMAD.MOV R0, RZ, RZ, -R0 ;  /* 0x000000ffff00e224 */ /* 0x000fe200078e0a00 */
[----:B------:R-:W-:Y:S01]  /*6170*/  ISETP.GE.AND P6, PT, R12, RZ, PT ;  /* 0x000000ff0c00720c */ /* 0x000fe20003fc6270 */
[--C-:B------:R-:W-:Y:S01]  /*6180*/  @!P2 IMAD.IADD R10, R10, 0x1, -R17.reuse ;  /* 0x000000010a0aa824 */ /* 0x100fe200078e0a11 */
[----:B------:R-:W-:Y:S01]  /*6190*/  ISETP.GT.U32.AND P4, PT, R17, R4, PT ;  /* 0x000000041100720c */ /* 0x000fe20003f84070 */
[--C-:B------:R-:W-:Y:S01]  /*61a0*/  @!P5 IMAD.IADD R8, R8, 0x1, -R17.reuse ;  /* 0x000000010808d824 */ /* 0x100fe200078e0a11 */
[----:B------:R0:W-:Y:S01]  /*61b0*/  STL [R1+0x9c], R0 ;  /* 0x00009c0001007387 */ /* 0x0001e20000100800 */
[----:B------:R-:W-:Y:S01]  /*61c0*/  @!P1 IMAD.IADD R11, R11, 0x1, -R17 ;  /* 0x000000010b0b9824 */ /* 0x000fe200078e0a11 */
[----:B------:R-:W-:Y:S01]  /*61d0*/  ISETP.GE.AND P1, PT, R6, RZ, PT ;  /* 0x000000ff0600720c */ /* 0x000fe20003f26270 */
[----:B------:R-:W-:Y:S01]  /*61e0*/  IMAD.HI.U32 R16, R3, R2, RZ ;  /* 0x0000000203107227 */ /* 0x000fe200078e00ff */
[----:B------:R-:W-:-:S03]  /*61f0*/  ISETP.GT.U32.AND P5, PT, R17, R8, PT ;  /* 0x000000081100720c */ /* 0x000fc60003fa4070 */
[----:B------:R-:W-:-:S04]  /*6200*/  IMAD.HI.U32 R12, R3, R9, RZ ;  /* 0x00000009030c7227 */ /* 0x000fc800078e00ff */
[----:B0-----:R-:W-:Y:S02]  /*6210*/  IMAD.MOV.U32 R0, RZ, RZ, R10 ;  /* 0x000000ffff007224 */ /* 0x001fe400078e000a */
[----:B------:R-:W-:Y:S02]  /*6220*/  IMAD.MOV R16, RZ, RZ, -R16 ;  /* 0x000000ffff107224 */ /* 0x000fe400078e0a10 */
[----:B------:R-:W-:Y:S01]  /*6230*/  @!P0 IMAD.MOV R0, RZ, RZ, -R0 ;  /* 0x000000ffff008224 */ /* 0x000fe200078e0a00 */
[C---:B------:R-:W-:Y:S01]  /*6240*/  ISETP.GT.U32.AND P0, PT, R17.reuse, R11, PT ;  /* 0x0000000b1100720c */ /* 0x040fe20003f04070 */
[----:B------:R-:W-:Y:S02]  /*6250*/  IMAD.MOV R12, RZ, RZ, -R12 ;  /* 0x000000ffff0c7224 */ /* 0x000fe400078e0a0c */
[----:B------:R-:W-:Y:S01]  /*6260*/  IMAD R2, R17, R16, R2 ;  /* 0x0000001011027224 */ /* 0x000fe200078e0202 */
[----:B------:R0:W-:Y:S01]  /*6270*/  STL [R1+0x98], R0 ;  /* 0x0000980001007387 */ /* 0x0001e20000100800 */
[----:B------:R-:W-:-:S02]  /*6280*/  @!P4 IMAD.IADD R4, R4, 0x1, -R17 ;  /* 0x000000010404c824 */ /* 0x000fc400078e0a11 */
[C---:B------:R-:W-:Y:S01]  /*6290*/  IMAD R6, R17.reuse, R12, R9 ;  /* 0x0000000c11067224 */ /* 0x040fe200078e0209 */
[C---:B------:R-:W-:Y:S01]  /*62a0*/  ISETP.GT.U32.AND P2, PT, R17.reuse, R2, PT ;  /* 0x000000021100720c */ /* 0x040fe20003f44070 */
[--C-:B------:R-:W-:Y:S01]  /*62b0*/  @!P5 IMAD.IADD R8, R8, 0x1, -R17.reuse ;  /* 0x000000010808d824 */ /* 0x100fe200078e0a11 */
[----:B------:R-:W-:Y:S01]  /*62c0*/  ISETP.GT.U32.AND P4, PT, R17, R4, PT ;  /* 0x000000041100720c */ /* 0x000fe20003f84070 */
[C---:B------:R-:W-:Y:S01]  /*62d0*/  VIADD R9, R20.reuse, 0x84 ;  /* 0x0000008414097836 */ /* 0x040fe20000000000 */
[----:B------:R-:W-:Y:S01]  /*62e0*/  ISETP.GE.AND P5, PT, R13, RZ, PT ;  /* 0x000000ff0d00720c */ /* 0x000fe20003fa6270 */
[----:B------:R-:W-:Y:S01]  /*62f0*/  @!P0 IMAD.IADD R11, R11, 0x1, -R17 ;  /* 0x000000010b0b8824 */ /* 0x000fe200078e0a11 */
[----:B------:R-:W-:Y:S01]  /*6300*/  ISETP.GT.U32.AND P0, PT, R17, R6, PT ;  /* 0x000000061100720c */ /* 0x000fe20003f04070 */
[----:B0-----:R-:W-:Y:S01]  /*6310*/  IMAD.MOV.U32 R0, RZ, RZ, R8 ;  /* 0x000000ffff007224 */ /* 0x001fe200078e0008 */
[----:B------:R-:W-:Y:S01]  /*6320*/  IABS R14, R9 ;  /* 0x00000009000e7213 */ /* 0x000fe20000000000 */
[----:B------:R-:W-:-:S02]  /*6330*/  VIADD R10, R20, 0x80 ;  /* 0x00000080140a7836 */ /* 0x000fc40000000000 */
[----:B------:R-:W-:Y:S01]  /*6340*/  @!P3 IMAD.MOV R0, RZ, RZ, -R0 ;  /* 0x000000ffff00b224 */ /* 0x000fe200078e0a00 */
[----:B------:R-:W-:Y:S01]  /*6350*/  ISETP.GE.AND P3, PT, R7, RZ, PT ;  /* 0x000000ff0700720c */ /* 0x000fe20003f66270 */
[--C-:B------:R-:W-:Y:S01]  /*6360*/  @!P2 IMAD.IADD R2, R2, 0x1, -R17.reuse ;  /* 0x000000010202a824 */ /* 0x100fe200078e0a11 */
[----:B------:R-:W-:Y:S01]  /*6370*/  IABS R13, R10 ;  /* 0x0000000a000d7213 */ /* 0x000fe20000000000 */
[----:B------:R-:W-:Y:S01]  /*6380*/  @!P4 IMAD.IADD R4, R4, 0x1, -R17 ;  /* 0x000000010404c824 */ /* 0x000fe200078e0a11 */
[----:B------:R0:W-:Y:S01]  /*6390*/  STL [R1+0x94], R0 ;  /* 0x0000940001007387 */ /* 0x0001e20000100800 */
[----:B------:R-:W-:Y:S01]  /*63a0*/  ISETP.GE.AND P4, PT, R9, RZ, PT ;  /* 0x000000ff0900720c */ /* 0x000fe20003f86270 */
[----:B------:R-:W-:Y:S01]  /*63b0*/  IMAD.HI.U32 R9, R3, R14, RZ ;  /* 0x0000000e03097227 */ /* 0x000fe200078e00ff */
[----:B------:R-:W-:-:S03]  /*63c0*/  ISETP.GT.U32.AND P2, PT, R17, R2, PT ;  /* 0x000000021100720c */ /* 0x000fc60003f44070 */
[----:B------:R-:W-:Y:S02]  /*63d0*/  @!P0 IMAD.IADD R6, R6, 0x1, -R17 ;  /* 0x0000000106068824 */ /* 0x000fe400078e0a11 */
        /* <DEDUP_REMOVED lines=8> */
[----:B------:R-:W-:-:S02]  /*6460*/  IMAD.MOV.U32 R5, RZ, RZ, R4 ;  /* 0x000000ffff057224 */ /* 0x000fc400078e0004 */
[----:B------:R-:W-:Y:S02]  /*6470*/  VIADD R8, R20, 0x7c ;  /* 0x0000007c14087836 */ /* 0x000fe40000000000 */
[C---:B------:R-:W-:Y:S02]  /*6480*/  IMAD R13, R17.reuse, R7, R13 ;  /* 0x00000007110d7224 */ /* 0x040fe400078e020d */
[----:B------:R-:W-:Y:S01]  /*6490*/  @!P5 IMAD.MOV R5, RZ, RZ, -R5 ;  /* 0x000000ffff05d224 */ /* 0x000fe200078e0a05 */
[C---:B------:R-:W-:Y:S01]  /*64a0*/  ISETP.GT.U32.AND P5, PT, R17.reuse, R14, PT ;  /* 0x0000000e1100720c */ /* 0x040fe20003fa4070 */
[--C-:B------:R-:W-:Y:S01]  /*64b0*/  @!P2 IMAD.IADD R2, R2, 0x1, -R17.reuse ;  /* 0x000000010202a824 */ /* 0x100fe200078e0a11 */
[----:B------:R-:W-:Y:S01]  /*64c0*/  ISETP.GE.AND P2, PT, R10, RZ, PT ;  /* 0x000000ff0a00720c */ /* 0x000fe20003f46270 */
[----:B------:R-:W-:Y:S01]  /*64d0*/  @!P6 IMAD.IADD R6, R6, 0x1, -R17 ;  /* 0x000000010606e824 */ /* 0x000fe200078e0a11 */
[----:B------:R-:W-:Y:S01]  /*64e0*/  IABS R10, R8 ;  /* 0x00000008000a7213 */ /* 0x000fe20000000000 */
[----:B0-----:R-:W-:Y:S01]  /*64f0*/  IMAD.MOV.U32 R0, RZ, RZ, R2 ;  /* 0x000000ffff007224 */ /* 0x001fe200078e0002 */
[----:B------:R-:W-:Y:S01]  /*6500*/  ISETP.GT.U32.AND P6, PT, R17, R13, PT ;  /* 0x0000000d1100720c */ /* 0x000fe20003fc4070 */
[----:B------:R-:W-:Y:S01]  /*6510*/  VIADD R2, R20, 0x74 ;  /* 0x0000007414027836 */ /* 0x000fe20000000000 */
[----:B------:R-:W-:Y:S01]  /*6520*/  ISETP.GE.AND P0, PT, R8, RZ, PT ;  /* 0x000000ff0800720c */ /* 0x000fe20003f06270 */
[----:B------:R-:W-:Y:S01]  /*6530*/  IMAD.HI.U32 R4, R3, R10, RZ ;  /* 0x0000000a03047227 */ /* 0x000fe200078e00ff */
[----:B------:R-:W-:Y:S02]  /*6540*/  STL [R1+0x8c], R5 ;  /* 0x00008c0501007387 */ /* 0x000fe40000100800 */
[----:B------:R-:W-:Y:S01]  /*6550*/  IABS R12, R2 ;  /* 0x00000002000c7213 */ /* 0x000fe20000000000 */
[----:B------:R-:W-:-:S02]  /*6560*/  IMAD.MOV R4, RZ, RZ, -R4 ;  /* 0x000000ffff047224 */ /* 0x000fc400078e0a04 */
[--C-:B------:R-:W-:Y:S02]  /*6570*/  @!P5 IMAD.IADD R14, R14, 0x1, -R17.reuse ;  /* 0x000000010e0ed824 */ /* 0x100fe400078e0a11 */
[----:B------:R-:W-:Y:S02]  /*6580*/  IMAD R10, R17, R4, R10 ;  /* 0x00000004110a7224 */ /* 0x000fe400078e020a */
[----:B------:R-:W-:Y:S01]  /*6590*/  @!P6 IMAD.IADD R13, R13, 0x1, -R17 ;  /* 0x000000010d0de824 */ /* 0x000fe200078e0a11 */
[C---:B------:R-:W-:Y:S01]  /*65a0*/  ISETP.GT.U32.AND P6, PT, R17.reuse, R14, PT ;  /* 0x0000000e1100720c */ /* 0x040fe20003fc4070 */
[C---:B------:R-:W-:Y:S01]  /*65b0*/  VIADD R8, R20.reuse, 0x78 ;  /* 0x0000007814087836 */ /* 0x040fe20000000000 */
[----:B------:R-:W-:Y:S01]  /*65c0*/  ISETP.GT.U32.AND P5, PT, R17, R10, PT ;  /* 0x0000000a1100720c */ /* 0x000fe20003fa4070 */
[----:B------:R-:W-:Y:S02]  /*65d0*/  @!P1 IMAD.MOV R0, RZ, RZ, -R0 ;  /* 0x000000ffff009224 */ /* 0x000fe400078e0a00 */
[----:B------:R-:W-:Y:S01]  /*65e0*/  VIADD R7, R20, 0x70 ;  /* 0x0000007014077836 */ /* 0x000fe20000000000 */
[----:B------:R-:W-:Y:S01]  /*65f0*/  ISETP.GE.AND P1, PT, R8, RZ, PT ;  /* 0x000000ff0800720c */ /* 0x000fe20003f26270 */
[----:B------:R-:W-:Y:S01]  /*6600*/  IMAD.HI.U32 R15, R3, R12, RZ ;  /* 0x0000000c030f7227 */ /* 0x000fe200078e00ff */
[----:B------:R-:W-:Y:S01]  /*6610*/  IABS R8, R8 ;  /* 0x0000000800087213 */ /* 0x000fe20000000000 */
[----:B------:R0:W-:Y:S01]  /*6620*/  STL [R1+0x88], R0 ;  /* 0x0000880001007387 */ /* 0x0001e20000100800 */
[----:B------:R-:W-:Y:S01]  /*6630*/  IABS R11, R7 ;  /* 0x00000007000b7213 */ /* 0x000fe20000000000 */
[----:B------:R-:W-:-:S02]  /*6640*/  IMAD.MOV R15, RZ, RZ, -R15 ;  /* 0x000000ffff0f7224 */ /* 0x000fc400078e0a0f */
[----:B------:R-:W-:-:S04]  /*6650*/  IMAD.HI.U32 R9, R3, R8, RZ ;  /* 0x0000000803097227 */ /* 0x000fc800078e00ff */
[----:B------:R-:W-:Y:S02]  /*6660*/  @!P6 IMAD.IADD R14, R14, 0x1, -R17 ;  /* 0x000000010e0ee824 */ /* 0x000fe400078e0a11 */
[----:B0-----:R-:W-:Y:S02]  /*6670*/  IMAD.MOV.U32 R0, RZ, RZ, R6 ;  /* 0x000000ffff007224 */ /* 0x001fe400078e0006 */
[----:B------:R-:W-:-:S04]  /*6680*/  IMAD.HI.U32 R6, R3, R11, RZ ;  /* 0x0000000b03067227 */ /* 0x000fc800078e00ff */
[----:B------:R-:W-:Y:S01]  /*6690*/  @!P3 IMAD.MOV R0, RZ, RZ, -R0 ;  /* 0x000000ffff00b224 */ /* 0x000fe200078e0a00 */
[C---:B------:R-:W-:Y:S01]  /*66a0*/  ISETP.GT.U32.AND P3, PT, R17.reuse, R13, PT ;  /* 0x0000000d1100720c */ /* 0x040fe20003f64070 */
[----:B------:R-:W-:Y:S02]  /*66b0*/  IMAD.MOV R9, RZ, RZ, -R9 ;  /* 0x000000ffff097224 */ /* 0x000fe400078e0a09 */
[----:B------:R-:W-:Y:S01]  /*66c0*/  @!P5 IMAD.IADD R10, R10, 0x1, -R17 ;  /* 0x000000010a0ad824 */ /* 0x000fe200078e0a11 */
[----:B------:R0:W-:Y:S01]  /*66d0*/  STL [R1+0x84], R0 ;  /* 0x0000840001007387 */ /* 0x0001e20000100800 */
[----:B------:R-:W-:Y:S02]  /*66e0*/  IMAD.MOV R6, RZ, RZ, -R6 ;  /* 0x000000ffff067224 */ /* 0x000fe400078e0a06 */
[C---:B------:R-:W-:Y:S01]  /*66f0*/  IMAD R12, R17.reuse, R15, R12 ;  /* 0x0000000f110c7224 */ /* 0x040fe200078e020c */
[C---:B------:R-:W-:Y:S01]  /*6700*/  ISETP.GT.U32.AND P5, PT, R17.reuse, R10, PT ;  /* 0x0000000a1100720c */ /* 0x040fe20003fa4070 */
[----:B------:R-:W-:-:S02]  /*6710*/  IMAD R8, R17, R9, R8 ;  /* 0x0000000911087224 */ /* 0x000fc400078e0208 */
[C---:B------:R-:W-:Y:S02]  /*6720*/  VIADD R4, R20.reuse, 0x6c ;  /* 0x0000006c14047836 */ /* 0x040fe40000000000 */
[C---:B------:R-:W-:Y:S01]  /*6730*/  IMAD R11, R17.reuse, R6, R11 ;  /* 0x00000006110b7224 */ /* 0x040fe200078e020b */
[----:B------:R-:W-:Y:S01]  /*6740*/  ISETP.GT.U32.AND P6, PT, R17, R8, PT ;  /* 0x000000081100720c */ /* 0x000fe20003fc4070 */
[----:B0-----:R-:W-:Y:S01]  /*6750*/  IMAD.MOV.U32 R0, RZ, RZ, R14 ;  /* 0x000000ffff007224 */ /* 0x001fe200078e000e */
[----:B------:R-:W-:Y:S01]  /*6760*/  IABS R9, R4 ;  /* 0x0000000400097213 */ /* 0x000fe20000000000 */
[----:B------:R-:W-:Y:S01]  /*6770*/  @!P3 IMAD.IADD R13, R13, 0x1, -R17 ;  /* 0x000000010d0db824 */ /* 0x000fe200078e0a11 */
[C---:B------:R-:W-:Y:S01]  /*6780*/  ISETP.GT.U32.AND P3, PT, R17.reuse, R11, PT ;  /* 0x0000000b1100720c */ /* 0x040fe20003f64070 */
[----:B------:R-:W-:Y:S01]  /*6790*/  @!P4 IMAD.MOV R0, RZ, RZ, -R0 ;  /* 0x000000ffff00c224 */ /* 0x000fe200078e0a00 */
[----:B------:R-:W-:Y:S01]  /*67a0*/  ISETP.GT.U32.AND P4, PT, R17, R12, PT ;  /* 0x0000000c1100720c */ /* 0x000fe20003f84070 */
[----:B------:R-:W-:-:S02]  /*67b0*/  VIADD R14, R20, 0x68 ;  /* 0x00000068140e7836 */ /* 0x000fc40000000000 */
[----:B------:R-:W-:Y:S01]  /*67c0*/  IMAD.HI.U32 R15, R3, R9, RZ ;  /* 0x00000009030f7227 */ /* 0x000fe200078e00ff */
[----:B------:R0:W-:Y:S02]  /*67d0*/  STL [R1+0x80], R0 ;  /* 0x0000800001007387 */ /* 0x0001e40000100800 */
[----:B------:R-:W-:Y:S01]  /*67e0*/  IABS R6, R14 ;  /* 0x0000000e00067213 */ /* 0x000fe20000000000 */
[----:B------:R-:W-:Y:S01]  /*67f0*/  @!P5 IMAD.IADD R10, R10, 0x1, -R17 ;  /* 0x000000010a0ad824 */ /* 0x000fe200078e0a11 */
[----:B------:R-:W-:Y:S01]  /*6800*/  ISETP.GE.AND P5, PT, R2, RZ, PT ;  /* 0x000000ff0200720c */ /* 0x000fe20003fa6270 */
[----:B------:R-:W-:Y:S02]  /*6810*/  IMAD.MOV R15, RZ, RZ, -R15 ;  /* 0x000000ffff0f7224 */ /* 0x000fe400078e0a0f */
[--C-:B------:R-:W-:Y:S01]  /*6820*/  @!P6 IMAD.IADD R8, R8, 0x1, -R17.reuse ;  /* 0x000000010808e824 */ /* 0x100fe200078e0a11 */
[----:B------:R-:W-:Y:S01]  /*6830*/  ISETP.GE.AND P6, PT, R7, RZ, PT ;  /* 0x000000ff0700720c */ /* 0x000fe20003fc6270 */
[----:B------:R-:W-:-:S02]  /*6840*/  @!P4 IMAD.IADD R12, R12, 0x1, -R17 ;  /* 0x000000010c0cc824 */ /* 0x000fc400078e0a11 */
[----:B0-----:R-:W-:Y:S01]  /*6850*/  IMAD.MOV.U32 R0, RZ, RZ, R13 ;  /* 0x000000ffff007224 */ /* 0x001fe200078e000d */
[C---:B------:R-:W-:Y:S01]  /*6860*/  ISETP.GT.U32.AND P4, PT, R17.reuse, R8, PT ;  /* 0x000000081100720c */ /* 0x040fe20003f84070 */
[----:B------:R-:W-:Y:S02]  /*6870*/  IMAD R7, R17, R15, R9 ;  /* 0x0000000f11077224 */ /* 0x000fe400078e0209 */
[----:B------:R-:W-:Y:S02]  /*6880*/  @!P2 IMAD.MOV R0, RZ, RZ, -R0 ;  /* 0x000000ffff00a224 */ /* 0x000fe400078e0a00 */
[----:B------:R-:W-:Y:S01]  /*6890*/  @!P3 IMAD.IADD R11, R11, 0x1, -R17 ;  /* 0x000000010b0bb824 */ /* 0x000fe200078e0a11 */
[----:B------:R-:W-:Y:S01]  /*68a0*/  ISETP.GT.U32.AND P3, PT, R17, R12, PT ;  /* 0x0000000c1100720c */ /* 0x000fe20003f64070 */
[----:B------:R-:W-:Y:S01]  /*68b0*/  VIADD R2, R20, 0x64 ;  /* 0x0000006414027836 */ /* 0x000fe20000000000 */
[----:B------:R0:W-:Y:S01]  /*68c0*/  STL [R1+0x7c], R0 ;  /* 0x00007c0001007387 */ /* 0x0001e20000100800 */
[----:B------:R-:W-:Y:S01]  /*68d0*/  IMAD.HI.U32 R13, R3, R6, RZ ;  /* 0x00000006030d7227 */ /* 0x000fe200078e00ff */
[----:B------:R-:W-:-:S02]  /*68e0*/  ISETP.GT.U32.AND P2, PT, R17, R11, PT ;  /* 0x0000000b1100720c */ /* 0x000fc40003f44070 */
[----:B------:R-:W-:Y:S01]  /*68f0*/  IABS R9, R2 ;  /* 0x0000000200097213 */ /* 0x000fe20000000000 */
[----:B------:R-:W-:Y:S02]  /*6900*/  IMAD.MOV R13, RZ, RZ, -R13 ;  /* 0x000000ffff0d7224 */ /* 0x000fe400078e0a0d */
[----:B------:R-:W-:Y:S01]  /*6910*/  @!P4 IMAD.IADD R8, R8, 0x1, -R17 ;  /* 0x000000010808c824 */ /* 0x000fe200078e0a11 */
[----:B------:R-:W-:Y:S01]  /*6920*/  ISETP.GE.AND P4, PT, R4, RZ, PT ;  /* 0x000000ff0400720c */ /* 0x000fe20003f86270 */
[----:B------:R-:W-:Y:S02]  /*6930*/  IMAD R6, R17, R13, R6 ;  /* 0x0000000d11067224 */ /* 0x000fe400078e0206 */
        /* <DEDUP_REMOVED lines=8> */
[----:B------:R-:W-:Y:S02]  /*69c0*/  IMAD.MOV.U32 R5, RZ, RZ, R12 ;  /* 0x000000ffff057224 */ /* 0x000fe400078e000c */
[----:B------:R-:W-:Y:S02]  /*69d0*/  IMAD R9, R17, R13, R9 ;  /* 0x0000000d11097224 */ /* 0x000fe400078e0209 */
[----:B------:R-:W-:-:S02]  /*69e0*/  VIADD R10, R20, 0x60 ;  /* 0x00000060140a7836 */ /* 0x000fc40000000000 */
[----:B------:R-:W-:Y:S01]  /*69f0*/  @!P5 IMAD.MOV R5, RZ, RZ, -R5 ;  /* 0x000000ffff05d224 */ /* 0x000fe200078e0a05 */
[----:B------:R-:W-:Y:S01]  /*6a00*/  ISETP.GT.U32.AND P5, PT, R17, R9, PT ;  /* 0x000000091100720c */ /* 0x000fe20003fa4070 */
[--C-:B------:R-:W-:Y:S01]  /*6a10*/  @!P0 IMAD.IADD R7, R7, 0x1, -R17.reuse ;  /* 0x0000000107078824 */ /* 0x100fe200078e0a11 */
[----:B------:R-:W-:Y:S01]  /*6a20*/  IABS R4, R10 ;  /* 0x0000000a00047213 */ /* 0x000fe20000000000 */
[----:B0-----:R-:W-:Y:S02]  /*6a30*/  IMAD.MOV.U32 R0, RZ, RZ, R8 ;  /* 0x000000ffff007224 */ /* 0x001fe400078e0008 */
[--C-:B------:R-:W-:Y:S01]  /*6a40*/  @!P2 IMAD.IADD R11, R11, 0x1, -R17.reuse ;  /* 0x000000010b0ba824 */ /* 0x100fe200078e0a11 */
[----:B------:R-:W-:Y:S01]  /*6a50*/  ISETP.GT.U32.AND P0, PT, R17, R7, PT ;  /* 0x000000071100720c */ /* 0x000fe20003f04070 */
[----:B------:R-:W-:Y:S01]  /*6a60*/  @!P1 IMAD.MOV R0, RZ, RZ, -R0 ;  /* 0x000000ffff009224 */ /* 0x000fe200078e0a00 */
[----:B------:R-:W-:Y:S01]  /*6a70*/  ISETP.GE.AND P1, PT, R2, RZ, PT ;  /* 0x000000ff0200720c */ /* 0x000fe20003f26270 */
[----:B------:R-:W-:Y:S01]  /*6a80*/  @!P3 IMAD.IADD R6, R6, 0x1, -R17 ;  /* 0x000000010606b824 */ /* 0x000fe200078e0a11 */
[----:B------:R-:W-:Y:S01]  /*6a90*/  ISETP.GE.AND P2, PT, R14, RZ, PT ;  /* 0x000000ff0e00720c */ /* 0x000fe20003f46270 */
[----:B------:R-:W-:Y:S01]  /*6aa0*/  IMAD.HI.U32 R8, R3, R4, RZ ;  /* 0x0000000403087227 */ /* 0x000fe200078e00ff */
[----:B------:R0:W-:Y:S02]  /*6ab0*/  STL [R1+0x6c], R0 ;  /* 0x00006c0001007387 */ /* 0x0001e40000100800 */
[----:B------:R-:W-:Y:S01]  /*6ac0*/  ISETP.GT.U32.AND P3, PT, R17, R6, PT ;  /* 0x000000061100720c */ /* 0x000fe20003f64070 */
[----:B------:R-:W-:Y:S01]  /*6ad0*/  VIADD R2, R20, 0x5c ;  /* 0x0000005c14027836 */ /* 0x000fe20000000000 */
[----:B------:R-:W-:Y:S01]  /*6ae0*/  STL [R1+0x68], R5 ;  /* 0x0000680501007387 */ /* 0x000fe20000100800 */
[----:B------:R-:W-:-:S02]  /*6af0*/  IMAD.MOV R8, RZ, RZ, -R8 ;  /* 0x000000ffff087224 */ /* 0x000fc400078e0a08 */
[--C-:B------:R-:W-:Y:S01]  /*6b00*/  @!P0 IMAD.IADD R7, R7, 0x1, -R17.reuse ;  /* 0x0000000107078824 */ /* 0x100fe200078e0a11 */
[----:B------:R-:W-:Y:S01]  /*6b10*/  IABS R18, R2 ;  /* 0x0000000200127213 */ /* 0x000fe20000000000 */
[----:B------:R-:W-:Y:S01]  /*6b20*/  @!P5 IMAD.IADD R9, R9, 0x1, -R17 ;  /* 0x000000010909d824 */ /* 0x000fe200078e0a11 */
[----:B------:R-:W-:Y:S01]  /*6b30*/  ISETP.GE.AND P0, PT, R2, RZ, PT ;  /* 0x000000ff0200720c */ /* 0x000fe20003f06270 */
[----:B0-----:R-:W-:Y:S02]  /*6b40*/  IMAD.MOV.U32 R0, RZ, RZ, R11 ;  /* 0x000000ffff007224 */ /* 0x001fe400078e000b */
[C---:B------:R-:W-:Y:S01]  /*6b50*/  IMAD R2, R17.reuse, R8, R4 ;  /* 0x0000000811027224 */ /* 0x040fe200078e0204 */
[C---:B------:R-:W-:Y:S01]  /*6b60*/  ISETP.GT.U32.AND P5, PT, R17.reuse, R9, PT ;  /* 0x000000091100720c */ /* 0x040fe20003fa4070 */
[----:B------:R-:W-:Y:S01]  /*6b70*/  @!P6 IMAD.MOV R0, RZ, RZ, -R0 ;  /* 0x000000ffff00e224 */ /* 0x000fe200078e0a00 */
[----:B------:R-:W-:Y:S01]  /*6b80*/  ISETP.GE.AND P6, PT, R10, RZ, PT ;  /* 0x000000ff0a00720c */ /* 0x000fe20003fc6270 */
[----:B------:R-:W-:Y:S01]  /*6b90*/  @!P3 IMAD.IADD R6, R6, 0x1, -R17 ;  /* 0x000000010606b824 */ /* 0x000fe200078e0a11 */
[----:B------:R-:W-:Y:S01]  /*6ba0*/  ISETP.GT.U32.AND P3, PT, R17, R2, PT ;  /* 0x000000021100720c */ /* 0x000fe20003f64070 */
[----:B------:R-:W-:Y:S01]  /*6bb0*/  IMAD.HI.U32 R4, R3, R18, RZ ;  /* 0x0000001203047227 */ /* 0x000fe200078e00ff */
[----:B------:R0:W-:Y:S03]  /*6bc0*/  STL [R1+0x60], R0 ;  /* 0x0000600001007387 */ /* 0x0001e60000100800 */
[----:B------:R-:W-:-:S02]  /*6bd0*/  IMAD.MOV R4, RZ, RZ, -R4 ;  /* 0x000000ffff047224 */ /* 0x000fc400078e0a04 */
[----:B------:R-:W-:Y:S02]  /*6be0*/  VIADD R12, R20, 0x58 ;  /* 0x00000058140c7836 */ /* 0x000fe40000000000 */
[----:B------:R-:W-:Y:S02]  /*6bf0*/  @!P5 IMAD.IADD R9, R9, 0x1, -R17 ;  /* 0x000000010909d824 */ /* 0x000fe400078e0a11 */
[C---:B------:R-:W-:Y:S02]  /*6c00*/  IMAD R18, R17.reuse, R4, R18 ;  /* 0x0000000411127224 */ /* 0x040fe400078e0212 */
[----:B0-----:R-:W-:Y:S02]  /*6c10*/  IMAD.MOV.U32 R0, RZ, RZ, R7 ;  /* 0x000000ffff007224 */ /* 0x001fe400078e0007 */
[----:B------:R-:W-:Y:S02]  /*6c20*/  @!P3 IMAD.IADD R2, R2, 0x1, -R17 ;  /* 0x000000010202b824 */ /* 0x000fe400078e0a11 */
[----:B------:R-:W-:Y:S01]  /*6c30*/  @!P4 IMAD.MOV R0, RZ, RZ, -R0 ;  /* 0x000000ffff00c224 */ /* 0x000fe200078e0a00 */
[----:B------:R-:W-:Y:S01]  /*6c40*/  ISETP.GE.AND P4, PT, R12, RZ, PT ;  /* 0x000000ff0c00720c */ /* 0x000fe20003f86270 */
[C---:B------:R-:W-:Y:S01]  /*6c50*/  VIADD R8, R20.reuse, 0x54 ;  /* 0x0000005414087836 */ /* 0x040fe20000000000 */
[----:B------:R-:W-:Y:S01]  /*6c60*/  IABS R12, R12 ;  /* 0x0000000c000c7213 */ /* 0x000fe20000000000 */
[C---:B------:R-:W-:Y:S01]  /*6c70*/  VIADD R7, R20.reuse, 0x50 ;  /* 0x0000005014077836 */ /* 0x040fe20000000000 */
[----:B------:R0:W-:Y:S01]  /*6c80*/  STL [R1+0x50], R0 ;  /* 0x0000500001007387 */ /* 0x0001e20000100800 */
[----:B------:R-:W-:Y:S01]  /*6c90*/  ISETP.GT.U32.AND P3, PT, R17, R2, PT ;  /* 0x000000021100720c */ /* 0x000fe20003f64070 */
[----:B------:R-:W-:-:S02]  /*6ca0*/  VIADD R10, R20, 0x4c ;  /* 0x0000004c140a7836 */ /* 0x000fc40000000000 */
[----:B------:R-:W-:Y:S01]  /*6cb0*/  ISETP.GE.AND P5, PT, R7, RZ, PT ;  /* 0x000000ff0700720c */ /* 0x000fe20003fa6270 */
[----:B------:R-:W-:Y:S01]  /*6cc0*/  VIADD R13, R20, 0x48 ;  /* 0x00000048140d7836 */ /* 0x000fe20000000000 */
[----:B------:R-:W-:Y:S01]  /*6cd0*/  IABS R7, R7 ;  /* 0x0000000700077213 */ /* 0x000fe20000000000 */
[----:B0-----:R-:W-:Y:S02]  /*6ce0*/  IMAD.MOV.U32 R0, RZ, RZ, R6 ;  /* 0x000000ffff007224 */ /* 0x001fe400078e0006 */
[----:B------:R-:W-:-:S04]  /*6cf0*/  IMAD.HI.U32 R6, R3, R12, RZ ;  /* 0x0000000c03067227 */ /* 0x000fc800078e00ff */
[----:B------:R-:W-:Y:S01]  /*6d00*/  @!P2 IMAD.MOV R0, RZ, RZ, -R0 ;  /* 0x000000ffff00a224 */ /* 0x000fe200078e0a00 */
[----:B------:R-:W-:Y:S01]  /*6d10*/  ISETP.GE.AND P2, PT, R8, RZ, PT ;  /* 0x000000ff0800720c */ /* 0x000fe20003f46270 */
[----:B------:R-:W-:Y:S01]  /*6d20*/  IMAD.MOV R6, RZ, RZ, -R6 ;  /* 0x000000ffff067224 */ /* 0x000fe200078e0a06 */
[----:B------:R-:W-:Y:S01]  /*6d30*/  IABS R8, R8 ;  /* 0x0000000800087213 */ /* 0x000fe20000000000 */
[----:B------:R-:W-:Y:S01]  /*6d40*/  @!P3 IMAD.IADD R2, R2, 0x1, -R17 ;  /* 0x000000010202b824 */ /* 0x000fe200078e0a11 */
[----:B------:R0:W-:Y:S01]  /*6d50*/  STL [R1+0x4c], R0 ;  /* 0x00004c0001007387 */ /* 0x0001e20000100800 */
[----:B------:R-:W-:Y:S02]  /*6d60*/  IMAD R12, R17, R6, R12 ;  /* 0x00000006110c7224 */ /* 0x000fe400078e020c */
[----:B------:R-:W-:-:S03]  /*6d70*/  IMAD.HI.U32 R4, R3, R8, RZ ;  /* 0x0000000803047227 */ /* 0x000fc600078e00ff */
[C---:B------:R-:W-:Y:S01]  /*6d80*/  ISETP.GT.U32.AND P3, PT, R17.reuse, R12, PT ;  /* 0x0000000c1100720c */ /* 0x040fe20003f64070 */
[----:B------:R-:W-:Y:S02]  /*6d90*/  IMAD.MOV R4, RZ, RZ, -R4 ;  /* 0x000000ffff047224 */ /* 0x000fe400078e0a04 */
[----:B------:R-:W-:Y:S02]  /*6da0*/  VIADD R6, R20, 0x40 ;  /* 0x0000004014067836 */ /* 0x000fe40000000000 */
[----:B0-----:R-:W-:Y:S01]  /*6db0*/  IMAD.MOV.U32 R0, RZ, RZ, R9 ;  /* 0x000000ffff007224 */ /* 0x001fe200078e0009 */
[----:B------:R-:W-:Y:S01]  /*6dc0*/  IABS R9, R13 ;  /* 0x0000000d00097213 */ /* 0x000fe20000000000 */
[C---:B------:R-:W-:Y:S01]  /*6dd0*/  IMAD R8, R17.reuse, R4, R8 ;  /* 0x0000000411087224 */ /* 0x040fe200078e0208 */
[----:B------:R-:W-:Y:S01]  /*6de0*/  IABS R11, R6 ;  /* 0x00000006000b7213 */ /* 0x000fe20000000000 */
[----:B------:R-:W-:Y:S01]  /*6df0*/  @!P1 IMAD.MOV R0, RZ, RZ, -R0 ;  /* 0x000000ffff009224 */ /* 0x000fe200078e0a00 */
[----:B------:R-:W-:Y:S01]  /*6e00*/  ISETP.GT.U32.AND P1, PT, R17, R18, PT ;  /* 0x000000121100720c */ /* 0x000fe20003f24070 */
[----:B------:R-:W-:-:S03]  /*6e10*/  IMAD.HI.U32 R4, R3, R7, RZ ;  /* 0x0000000703047227 */ /* 0x000fc600078e00ff */
[----:B------:R0:W-:Y:S01]  /*6e20*/  STL [R1+0x48], R0 ;  /* 0x0000480001007387 */ /* 0x0001e20000100800 */
[----:B------:R-:W-:Y:S02]  /*6e30*/  IMAD.MOV R4, RZ, RZ, -R4 ;  /* 0x000000ffff047224 */ /* 0x000fe400078e0a04 */
[----:B------:R-:W-:Y:S02]  /*6e40*/  @!P3 IMAD.IADD R12, R12, 0x1, -R17 ;  /* 0x000000010c0cb824 */ /* 0x000fe400078e0a11 */
[----:B------:R-:W-:Y:S02]  /*6e50*/  IMAD R7, R17, R4, R7 ;  /* 0x0000000411077224 */ /* 0x000fe400078e0207 */
[----:B------:R-:W-:Y:S01]  /*6e60*/  IMAD.HI.U32 R15, R3, R9, RZ ;  /* 0x00000009030f7227 */ /* 0x000fe200078e00ff */
[----:B------:R-:W-:-:S03]  /*6e70*/  ISETP.GT.U32.AND P3, PT, R17, R12, PT ;  /* 0x0000000c1100720c */ /* 0x000fc60003f64070 */
[----:B------:R-:W-:Y:S02]  /*6e80*/  @!P1 IMAD.IADD R18, R18, 0x1, -R17 ;  /* 0x0000000112129824 */ /* 0x000fe400078e0a11 */
[----:B0-----:R-:W-:Y:S01]  /*6e90*/  IMAD.MOV.U32 R0, RZ, RZ, R2 ;  /* 0x000000ffff007224 */ /* 0x001fe200078e0002 */
[----:B------:R-:W-:Y:S01]  /*6ea0*/  IABS R2, R10 ;  /* 0x0000000a00027213 */ /* 0x000fe20000000000 */
[----:B------:R-:W-:Y:S01]  /*6eb0*/  IMAD.MOV R15, RZ, RZ, -R15 ;  /* 0x000000ffff0f7224 */ /* 0x000fe200078e0a0f */
[C---:B------:R-:W-:Y:S01]  /*6ec0*/  ISETP.GT.U32.AND P1, PT, R17.reuse, R18, PT ;  /* 0x000000121100720c */ /* 0x040fe20003f24070 */
[----:B------:R-:W-:Y:S01]  /*6ed0*/  @!P6 IMAD.MOV R0, RZ, RZ, -R0 ;  /* 0x000000ffff00e224 */ /* 0x000fe200078e0a00 */
[----:B------:R-:W-:Y:S01]  /*6ee0*/  ISETP.GT.U32.AND P6, PT, R17, R8, PT ;  /* 0x000000081100720c */ /* 0x000fe20003fc4070 */
[----:B------:R-:W-:-:S03]  /*6ef0*/  IMAD.HI.U32 R16, R3, R2, RZ ;  /* 0x0000000203107227 */ /* 0x000fc600078e00ff */
[----:B------:R0:W-:Y:S01]  /*6f00*/  STL [R1+0x44], R0 ;  /* 0x0000440001007387 */ /* 0x0001e20000100800 */
[----:B------:R-:W-:Y:S02]  /*6f10*/  IMAD.MOV R16, RZ, RZ, -R16 ;  /* 0x000000ffff107224 */ /* 0x000fe400078e0a10 */
[----:B------:R-:W-:Y:S02]  /*6f20*/  VIADD R4, R20, 0x44 ;  /* 0x0000004414047836 */ /* 0x000fe40000000000 */
[C---:B------:R-:W-:Y:S02]  /*6f30*/  IMAD R2, R17.reuse, R16, R2 ;  /* 0x0000001011027224 */ /* 0x040fe400078e0202 */
[--C-:B------:R-:W-:Y:S01]  /*6f40*/  @!P1 IMAD.IADD R18, R18, 0x1, -R17.reuse ;  /* 0x0000000112129824 */ /* 0x100fe200078e0a11 */
[----:B------:R-:W-:Y:S01]  /*6f50*/  ISETP.GT.U32.AND P1, PT, R17, R7, PT ;  /* 0x000000071100720c */ /* 0x000fe20003f24070 */
[----:B------:R-:W-:Y:S01]  /*6f60*/  @!P6 IMAD.IADD R8, R8, 0x1, -R17 ;  /* 0x000000010808e824 */ /* 0x000fe200078e0a11 */
[----:B------:R-:W-:Y:S01]  /*6f70*/  IABS R14, R4 ;  /* 0x00000004000e7213 */ /* 0x000fe20000000000 */
[----:B0-----:R-:W-:-:S02]  /*6f80*/  IMAD.MOV.U32 R0, RZ, RZ, R18 ;  /* 0x000000ffff007224 */ /* 0x001fc400078e0012 */
[----:B------:R-:W-:Y:S01]  /*6f90*/  @!P3 IMAD.IADD R12, R12, 0x1, -R17 ;  /* 0x000000010c0cb824 */ /* 0x000fe200078e0a11 */
[C---:B------:R-:W-:Y:S01]  /*6fa0*/  ISETP.GT.U32.AND P6, PT, R17.reuse, R8, PT ;  /* 0x000000081100720c */ /* 0x040fe20003fc4070 */
[C---:B------:R-:W-:Y:S01]  /*6fb0*/  IMAD R9, R17.reuse, R15, R9 ;  /* 0x0000000f11097224 */ /* 0x040fe200078e0209 */
[----:B------:R-:W-:Y:S01]  /*6fc0*/  ISETP.GT.U32.AND P3, PT, R17, R2, PT ;  /* 0x000000021100720c */ /* 0x000fe20003f64070 */
[----:B------:R-:W-:Y:S02]  /*6fd0*/  @!P0 IMAD.MOV R0, RZ, RZ, -R0 ;  /* 0x000000ffff008224 */ /* 0x000fe400078e0a00 */
[----:B------:R-:W-:-:S03]  /*6fe0*/  IMAD.HI.U32 R15, R3, R14, RZ ;  /* 0x0000000e030f7227 */ /* 0x000fc600078e00ff */
[----:B------:R0:W-:Y:S01]  /*6ff0*/  STL [R1+0x40], R0 ;  /* 0x0000400001007387 */ /* 0x0001e20000100800 */
[----:B------:R-:W-:Y:S01]  /*7000*/  @!P1 IMAD.IADD R7, R7, 0x1, -R17 ;  /* 0x0000000107079824 */ /* 0x000fe200078e0a11 */
[----:B------:R-:W-:Y:S01]  /*7010*/  ISETP.GE.AND P1, PT, R10, RZ, PT ;  /* 0x000000ff0a00720c */ /* 0x000fe20003f26270 */
[----:B------:R-:W-:-:S03]  /*7020*/  IMAD.HI.U32 R16, R3, R11, RZ ;  /* 0x0000000b03107227 */ /* 0x000fc600078e00ff */
[C---:B------:R-:W-:Y:S01]  /*7030*/  ISETP.GT.U32.AND P0, PT, R17.reuse, R7, PT ;  /* 0x000000071100720c */ /* 0x040fe20003f04070 */
[----:B------:R-:W-:Y:S01]  /*7040*/  @!P6 IMAD.IADD R8, R8, 0x1, -R17 ;  /* 0x000000010808e824 */ /* 0x000fe200078e0a11 */
[----:B------:R-:W-:Y:S01]  /*7050*/  ISETP.GT.U32.AND P6, PT, R17, R9, PT ;  /* 0x000000091100720c */ /* 0x000fe20003fc4070 */
[----:B------:R-:W-:Y:S02]  /*7060*/  IMAD.MOV R15, RZ, RZ, -R15 ;  /* 0x000000ffff0f7224 */ /* 0x000fe400078e0a0f */
[----:B0-----:R-:W-:Y:S02]  /*7070*/  IMAD.MOV.U32 R0, RZ, RZ, R12 ;  /* 0x000000ffff007224 */ /* 0x001fe400078e000c */
[----:B------:R-:W-:Y:S02]  /*7080*/  IMAD.MOV R16, RZ, RZ, -R16 ;  /* 0x000000ffff107224 */ /* 0x000fe400078e0a10 */
[----:B------:R-:W-:Y:S02]  /*7090*/  @!P4 IMAD.MOV R0, RZ, RZ, -R0 ;  /* 0x000000ffff00c224 */ /* 0x000fe400078e0a00 */
[--C-:B------:R-:W-:Y:S01]  /*70a0*/  @!P3 IMAD.IADD R2, R2, 0x1, -R17.reuse ;  /* 0x000000010202b824 */ /* 0x100fe200078e0a11 */
[----:B------:R-:W-:Y:S01]  /*70b0*/  ISETP.GE.AND P3, PT, R13, RZ, PT ;  /* 0x000000ff0d00720c */ /* 0x000fe20003f66270 */
[----:B------:R-:W-:Y:S01]  /*70c0*/  @!P0 IMAD.IADD R7, R7, 0x1, -R17 ;  /* 0x0000000107078824 */ /* 0x000fe200078e0a11 */
[----:B------:R0:W-:Y:S01]  /*70d0*/  STL [R1+0x3c], R0 ;  /* 0x00003c0001007387 */ /* 0x0001e20000100800 */
[----:B------:R-:W-:-:S02]  /*70e0*/  IMAD R10, R17, R15, R14 ;  /* 0x0000000f110a7224 */ /* 0x000fc400078e020e */
[----:B------:R-:W-:Y:S02]  /*70f0*/  IMAD R11, R17, R16, R11 ;  /* 0x00000010110b7224 */ /* 0x000fe400078e020b */
[----:B------:R-:W-:Y:S01]  /*7100*/  @!P6 IMAD.IADD R9, R9, 0x1, -R17 ;  /* 0x000000010909e824 */ /* 0x000fe200078e0a11 */
[C---:B------:R-:W-:Y:S01]  /*7110*/  ISETP.GT.U32.AND P6, PT, R17.reuse, R2, PT ;  /* 0x000000021100720c */ /* 0x040fe20003fc4070 */
[----:B------:R-:W-:Y:S01]  /*7120*/  VIADD R12, R20, 0x3c ;  /* 0x0000003c140c7836 */ /* 0x000fe20000000000 */
[C---:B------:R-:W-:Y:S01]  /*7130*/  ISETP.GT.U32.AND P0, PT, R17.reuse, R10, PT ;  /* 0x0000000a1100720c */ /* 0x040fe20003f04070 */
[----:B------:R-:W-:Y:S01]  /*7140*/  IMAD.MOV.U32 R5, RZ, RZ, R8 ;  /* 0x000000ffff057224 */ /* 0x000fe200078e0008 */
[C---:B------:R-:W-:Y:S01]  /*7150*/  ISETP.GT.U32.AND P4, PT, R17.reuse, R9, PT ;  /* 0x000000091100720c */ /* 0x040fe20003f84070 */
[----:B0-----:R-:W-:Y:S01]  /*7160*/  IMAD.MOV.U32 R0, RZ, RZ, R7 ;  /* 0x000000ffff007224 */ /* 0x001fe200078e0007 */
[----:B------:R-:W-:Y:S01]  /*7170*/  IABS R13, R12 ;  /* 0x0000000c000d7213 */ /* 0x000fe20000000000 */
[----:B------:R-:W-:Y:S01]  /*7180*/  @!P2 IMAD.MOV R5, RZ, RZ, -R5 ;  /* 0x000000ffff05a224 */ /* 0x000fe200078e0a05 */
[----:B------:R-:W-:Y:S01]  /*7190*/  ISETP.GE.AND P2, PT, R4, RZ, PT ;  /* 0x000000ff0400720c */ /* 0x000fe20003f46270 */
[----:B------:R-:W-:Y:S01]  /*71a0*/  @!P5 IMAD.MOV R0, RZ, RZ, -R0 ;  /* 0x000000ffff00d224 */ /* 0x000fe200078e0a00 */
[----:B------:R-:W-:Y:S01]  /*71b0*/  ISETP.GT.U32.AND P5, PT, R17, R11, PT ;  /* 0x0000000b1100720c */ /* 0x000fe20003fa4070 */
[----:B------:R-:W-:Y:S01]  /*71c0*/  IMAD.MOV.U32 R8, RZ, RZ, R13 ;  /* 0x000000ffff087224 */ /* 0x000fe200078e000d */
[----:B------:R-:W-:Y:S01]  /*71d0*/  STL [R1+0x38], R5 ;  /* 0x0000380501007387 */ /* 0x000fe20000100800 */
[----:B------:R-:W-:-:S02]  /*71e0*/  VIADD R13, R20, 0x38 ;  /* 0x00000038140d7836 */ /* 0x000fc40000000000 */
[--C-:B------:R-:W-:Y:S01]  /*71f0*/  @!P6 IMAD.IADD R2, R2, 0x1, -R17.reuse ;  /* 0x000000010202e824 */ /* 0x100fe200078e0a11 */
[----:B------:R0:W-:Y:S01]  /*7200*/  STL [R1+0x28], R0 ;  /* 0x0000280001007387 */ /* 0x0001e20000100800 */
[--C-:B------:R-:W-:Y:S01]  /*7210*/  @!P0 IMAD.IADD R10, R10, 0x1, -R17.reuse ;  /* 0x000000010a0a8824 */ /* 0x100fe200078e0a11 */
[----:B------:R-:W-:Y:S01]  /*7220*/  ISETP.GE.AND P0, PT, R13, RZ, PT ;  /* 0x000000ff0d00720c */ /* 0x000fe20003f06270 */
[----:B------:R-:W-:Y:S01]  /*7230*/  IMAD.HI.U32 R4, R3, R8, RZ ;  /* 0x0000000803047227 */ /* 0x000fe200078e00ff */
[----:B------:R-:W-:Y:S02]  /*7240*/  IABS R13, R13 ;  /* 0x0000000d000d7213 */ /* 0x000fe40000000000 */
[----:B------:R-:W-:Y:S01]  /*7250*/  ISETP.GE.AND P6, PT, R6, RZ, PT ;  /* 0x000000ff0600720c */ /* 0x000fe20003fc6270 */
[----:B------:R-:W-:Y:S01]  /*7260*/  @!P5 IMAD.IADD R11, R11, 0x1, -R17 ;  /* 0x000000010b0bd824 */ /* 0x000fe200078e0a11 */
[----:B------:R-:W-:Y:S01]  /*7270*/  ISETP.GT.U32.AND P5, PT, R17, R10, PT ;  /* 0x0000000a1100720c */ /* 0x000fe20003fa4070 */
[----:B------:R-:W-:-:S04]  /*7280*/  IMAD.HI.U32 R6, R3, R13, RZ ;  /* 0x0000000d03067227 */ /* 0x000fc800078e00ff */
[----:B0-----:R-:W-:Y:S02]  /*7290*/  IMAD.MOV.U32 R0, RZ, RZ, R2 ;  /* 0x000000ffff007224 */ /* 0x001fe400078e0002 */
[----:B------:R-:W-:Y:S02]  /*72a0*/  IMAD.MOV R6, RZ, RZ, -R6 ;  /* 0x000000ffff067224 */ /* 0x000fe400078e0a06 */
[----:B------:R-:W-:Y:S01]  /*72b0*/  @!P1 IMAD.MOV R0, RZ, RZ, -R0 ;  /* 0x000000ffff009224 */ /* 0x000fe200078e0a00 */
[C---:B------:R-:W-:Y:S01]  /*72c0*/  ISETP.GT.U32.AND P1, PT, R17.reuse, R11, PT ;  /* 0x0000000b1100720c */ /* 0x040fe20003f24070 */
[----:B------:R-:W-:Y:S02]  /*72d0*/  IMAD R13, R17, R6, R13 ;  /* 0x00000006110d7224 */ /* 0x000fe400078e020d */
[----:B------:R-:W-:Y:S01]  /*72e0*/  IMAD.MOV R4, RZ, RZ, -R4 ;  /* 0x000000ffff047224 */ /* 0x000fe200078e0a04 */
[----:B------:R-:W-:Y:S01]  /*72f0*/  STL [R1+0x1630], R0 ;  /* 0x0016300001007387 */ /* 0x000fe20000100800 */
[----:B------:R-:W-:-:S02]  /*7300*/  VIADD R2, R20, 0x34 ;  /* 0x0000003414027836 */ /* 0x000fc40000000000 */
[----:B------:R-:W-:Y:S01]  /*7310*/  @!P4 IMAD.IADD R9, R9, 0x1, -R17 ;  /* 0x000000010909c824 */ /* 0x000fe200078e0a11 */
[----:B------:R-:W-:Y:S01]  /*7320*/  ISETP.GE.AND P4, PT, R12, RZ, PT ;  /* 0x000000ff0c00720c */ /* 0x000fe20003f86270 */
[----:B------:R-:W-:Y:S01]  /*7330*/  IMAD R12, R17, R4, R8 ;  /* 0x00000004110c7224 */ /* 0x000fe200078e0208 */
[----:B------:R-:W-:Y:S01]  /*7340*/  IABS R14, R2 ;  /* 0x00000002000e7213 */ /* 0x000fe20000000000 */
[----:B------:R-:W-:Y:S02]  /*7350*/  @!P3 IMAD.MOV R9, RZ, RZ, -R9 ;  /* 0x000000ffff09b224 */ /* 0x000fe400078e0a09 */
[----:B------:R-:W-:Y:S01]  /*7360*/  @!P1 IMAD.IADD R11, R11, 0x1, -R17 ;  /* 0x000000010b0b9824 */ /* 0x000fe200078e0a11 */
[----:B------:R-:W-:Y:S01]  /*7370*/  ISETP.GT.U32.AND P1, PT, R17, R13, PT ;  /* 0x0000000d1100720c */ /* 0x000fe20003f24070 */
[----:B------:R-:W-:Y:S01]  /*7380*/  IMAD.HI.U32 R6, R3, R14, RZ ;  /* 0x0000000e03067227 */ /* 0x000fe200078e00ff */
[----:B------:R-:W-:Y:S01]  /*7390*/  ISETP.GT.U32.AND P3, PT, R17, R12, PT ;  /* 0x0000000c1100720c */ /* 0x000fe20003f64070 */
[----:B------:R0:W-:Y:S02]  /*73a0*/  STL [R1+0x1634], R9 ;  /* 0x0016340901007387 */ /* 0x0001e40000100800 */
[----:B------:R-:W-:-:S02]  /*73b0*/  VIADD R4, R20, 0x30 ;  /* 0x0000003014047836 */ /* 0x000fc40000000000 */
[----:B------:R-:W-:Y:S02]  /*73c0*/  IMAD.MOV R6, RZ, RZ, -R6 ;  /* 0x000000ffff067224 */ /* 0x000fe400078e0a06 */
[--C-:B------:R-:W-:Y:S01]  /*73d0*/  @!P5 IMAD.IADD R10, R10, 0x1, -R17.reuse ;  /* 0x000000010a0ad824 */ /* 0x100fe200078e0a11 */
[----:B------:R-:W-:Y:S01]  /*73e0*/  IABS R15, R4 ;  /* 0x00000004000f7213 */ /* 0x000fe20000000000 */
[----:B------:R-:W-:Y:S01]  /*73f0*/  IMAD R14, R17, R6, R14 ;  /* 0x00000006110e7224 */ /* 0x000fe200078e020e */
[----:B------:R-:W-:Y:S01]  /*7400*/  ISETP.GE.AND P5, PT, R2, RZ, PT ;  /* 0x000000ff0200720c */ /* 0x000fe20003fa6270 */
[--C-:B------:R-:W-:Y:S01]  /*7410*/  @!P1 IMAD.IADD R13, R13, 0x1, -R17.reuse ;  /* 0x000000010d0d9824 */ /* 0x100fe200078e0a11 */
[----:B------:R-:W-:Y:S01]  /*7420*/  IABS R6, R23 ;  /* 0x0000001700067213 */ /* 0x000fe20000000000 */
[----:B------:R-:W-:Y:S02]  /*7430*/  @!P3 IMAD.IADD R12, R12, 0x1, -R17 ;  /* 0x000000010c0cb824 */ /* 0x000fe400078e0a11 */
[----:B------:R-:W-:Y:S01]  /*7440*/  IMAD.HI.U32 R2, R3, R15, RZ ;  /* 0x0000000f03027227 */ /* 0x000fe200078e00ff */
[----:B------:R-:W-:-:S02]  /*7450*/  ISETP.GT.U32.AND P1, PT, R17, R13, PT ;  /* 0x0000000d1100720c */ /* 0x000fc40003f24070 */
[C---:B------:R-:W-:Y:S01]  /*7460*/  ISETP.GT.U32.AND P3, PT, R17.reuse, R12, PT ;  /* 0x0000000c1100720c */ /* 0x040fe20003f64070 */
[----:B------:R-:W-:Y:S02]  /*7470*/  IMAD.MOV R2, RZ, RZ, -R2 ;  /* 0x000000ffff027224 */ /* 0x000fe400078e0a02 */
[C---:B------:R-:W-:Y:S02]  /*7480*/  VIADD R16, R20.reuse, 0x2c ;  /* 0x0000002c14107836 */ /* 0x040fe40000000000 */
[----:B------:R-:W-:Y:S02]  /*7490*/  IMAD R15, R17, R2, R15 ;  /* 0x00000002110f7224 */ /* 0x000fe400078e020f */
[----:B------:R-:W-:Y:S02]  /*74a0*/  VIADD R2, R20, 0x28 ;  /* 0x0000002814027836 */ /* 0x000fe40000000000 */
[----:B------:R-:W-:Y:S01]  /*74b0*/  @!P6 IMAD.MOV R11, RZ, RZ, -R11 ;  /* 0x000000ffff0be224 */ /* 0x000fe200078e0a0b */
[----:B------:R-:W-:Y:S01]  /*74c0*/  ISETP.GE.AND P6, PT, R16, RZ, PT ;  /* 0x000000ff1000720c */ /* 0x000fe20003fc6270 */
[--C-:B------:R-:W-:Y:S01]  /*74d0*/  @!P1 IMAD.IADD R13, R13, 0x1, -R17.reuse ;  /* 0x000000010d0d9824 */ /* 0x100fe200078e0a11 */
[----:B------:R-:W-:Y:S01]  /*74e0*/  ISETP.GT.U32.AND P1, PT, R17, R14, PT ;  /* 0x0000000e1100720c */ /* 0x000fe20003f24070 */
[--C-:B------:R-:W-:Y:S01]  /*74f0*/  @!P3 IMAD.IADD R12, R12, 0x1, -R17.reuse ;  /* 0x000000010c0cb824 */ /* 0x100fe200078e0a11 */
[----:B------:R-:W-:Y:S01]  /*7500*/  ISETP.GE.AND P3, PT, R2, RZ, PT ;  /* 0x000000ff0200720c */ /* 0x000fe20003f66270 */
[----:B------:R-:W-:Y:S01]  /*7510*/  @!P2 IMAD.MOV R10, RZ, RZ, -R10 ;  /* 0x000000ffff0aa224 */ /* 0x000fe200078e0a0a */
[----:B------:R-:W-:Y:S01]  /*7520*/  IABS R2, R2 ;  /* 0x0000000200027213 */ /* 0x000fe20000000000 */
[----:B------:R-:W-:Y:S01]  /*7530*/  @!P4 IMAD.MOV R12, RZ, RZ, -R12 ;  /* 0x000000ffff0cc224 */ /* 0x000fe200078e0a0c */
[----:B------:R-:W-:Y:S01]  /*7540*/  IABS R16, R16 ;  /* 0x0000001000107213 */ /* 0x000fe20000000000 */
[----:B------:R-:W-:Y:S01]  /*7550*/  VIADD R5, R20, 0x1c ;  /* 0x0000001c14057836 */ /* 0x000fe20000000000 */
[----:B------:R-:W-:Y:S01]  /*7560*/  ISETP.GE.AND P2, PT, R4, RZ, PT ;  /* 0x000000ff0400720c */ /* 0x000fe20003f46270 */
[----:B------:R-:W-:Y:S01]  /*7570*/  IMAD.HI.U32 R21, R3, R2, RZ ;  /* 0x0000000203157227 */ /* 0x000fe200078e00ff */
[----:B------:R-:W-:Y:S01]  /*7580*/  IABS R4, R24 ;  /* 0x0000001800047213 */ /* 0x000fe20000000000 */
[----:B------:R-:W-:Y:S01]  /*7590*/  STL [R1+0x1638], R10 ;  /* 0x0016380a01007387 */ /* 0x000fe20000100800 */
[----:B------:R-:W-:Y:S01]  /*75a0*/  IABS R7, R5 ;  /* 0x0000000500077213 */ /* 0x000fe20000000000 */
[----:B------:R-:W-:Y:S01]  /*75b0*/  @!P1 IMAD.IADD R14, R14, 0x1, -R17 ;  /* 0x000000010e0e9824 */ /* 0x000fe200078e0a11 */
[----:B------:R-:W-:Y:S01]  /*75c0*/  ISETP.GT.U32.AND P1, PT, R17, R15, PT ;  /* 0x0000000f1100720c */ /* 0x000fe20003f24070 */
[----:B------:R-:W-:Y:S01]  /*75d0*/  IMAD.MOV R21, RZ, RZ, -R21 ;  /* 0x000000ffff157224 */ /* 0x000fe200078e0a15 */
[----:B------:R1:W-:Y:S01]  /*75e0*/  STL [R1+0x163c], R11 ;  /* 0x00163c0b01007387 */ /* 0x0003e20000100800 */
[----:B------:R-:W-:Y:S01]  /*75f0*/  IMAD.HI.U32 R22, R3, R16, RZ ;  /* 0x0000001003167227 */ /* 0x000fe200078e00ff */
[----:B------:R-:W-:-:S02]  /*7600*/  ISETP.GT.U32.AND P4, PT, R17, R14, PT ;  /* 0x0000000e1100720c */ /* 0x000fc40003f84070 */
[----:B------:R-:W-:Y:S01]  /*7610*/  STL [R1+0x1640], R12 ;  /* 0x0016400c01007387 */ /* 0x000fe20000100800 */
[----:B------:R-:W-:Y:S02]  /*7620*/  IMAD R2, R17, R21, R2 ;  /* 0x0000001511027224 */ /* 0x000fe400078e0202 */
[----:B------:R-:W-:Y:S02]  /*7630*/  IMAD.MOV R22, RZ, RZ, -R22 ;  /* 0x000000ffff167224 */ /* 0x000fe400078e0a16 */
[----:B------:R-:W-:-:S04]  /*7640*/  IMAD.HI.U32 R19, R3, R4, RZ ;  /* 0x0000000403137227 */ /* 0x000fc800078e00ff */
[--C-:B------:R-:W-:Y:S02]  /*7650*/  @!P1 IMAD.IADD R15, R15, 0x1, -R17.reuse ;  /* 0x000000010f0f9824 */ /* 0x100fe400078e0a11 */
[----:B------:R-:W-:Y:S01]  /*7660*/  @!P4 IMAD.IADD R14, R14, 0x1, -R17 ;  /* 0x000000010e0ec824 */ /* 0x000fe200078e0a11 */
[C---:B------:R-:W-:Y:S01]  /*7670*/  ISETP.GT.U32.AND P4, PT, R17.reuse, R2, PT ;  /* 0x000000021100720c */ /* 0x040fe20003f84070 */
[C---:B------:R-:W-:Y:S01]  /*7680*/  IMAD R16, R17.reuse, R22, R16 ;  /* 0x0000001611107224 */ /* 0x040fe200078e0210 */
[----:B------:R-:W-:Y:S01]  /*7690*/  ISETP.GT.U32.AND P1, PT, R17, R15, PT ;  /* 0x0000000f1100720c */ /* 0x000fe20003f24070 */
[----:B------:R-:W-:-:S04]  /*76a0*/  IMAD.HI.U32 R8, R3, R7, RZ ;  /* 0x0000000703087227 */ /* 0x000fc800078e00ff */
[----:B------:R-:W-:Y:S02]  /*76b0*/  IMAD.MOV R19, RZ, RZ, -R19 ;  /* 0x000000ffff137224 */ /* 0x000fe400078e0a13 */
[----:B------:R-:W-:Y:S01]  /*76c0*/  @!P0 IMAD.MOV R13, RZ, RZ, -R13 ;  /* 0x000000ffff0d8224 */ /* 0x000fe200078e0a0d */
[C---:B------:R-:W-:Y:S01]  /*76d0*/  ISETP.GT.U32.AND P0, PT, R17.reuse, R16, PT ;  /* 0x000000101100720c */ /* 0x040fe20003f04070 */
[----:B------:R-:W-:Y:S02]  /*76e0*/  IMAD.MOV R8, RZ, RZ, -R8 ;  /* 0x000000ffff087224 */ /* 0x000fe400078e0a08 */
[----:B------:R-:W-:Y:S01]  /*76f0*/  IMAD R4, R17, R19, R4 ;  /* 0x0000001311047224 */ /* 0x000fe200078e0204 */
[----:B------:R-:W-:Y:S01]  /*7700*/  STL [R1+0x1644], R13 ;  /* 0x0016440d01007387 */ /* 0x000fe20000100800 */
[----:B------:R-:W-:-:S04]  /*7710*/  IMAD.HI.U32 R18, R3, R6, RZ ;  /* 0x0000000603127227 */ /* 0x000fc800078e00ff */
[----:B------:R-:W-:Y:S02]  /*7720*/  IMAD R7, R17, R8, R7 ;  /* 0x0000000811077224 */ /* 0x000fe400078e0207 */
[--C-:B------:R-:W-:Y:S01]  /*7730*/  @!P1 IMAD.IADD R15, R15, 0x1, -R17.reuse ;  /* 0x000000010f0f9824 */ /* 0x100fe200078e0a11 */
[C---:B------:R-:W-:Y:S01]  /*7740*/  ISETP.GT.U32.AND P1, PT, R17.reuse, R4, PT ;  /* 0x000000041100720c */ /* 0x040fe20003f24070 */
[----:B------:R-:W-:Y:S02]  /*7750*/  IMAD.MOV R18, RZ, RZ, -R18 ;  /* 0x000000ffff127224 */ /* 0x000fe400078e0a12 */
[--C-:B------:R-:W-:Y:S01]  /*7760*/  @!P4 IMAD.IADD R2, R2, 0x1, -R17.reuse ;  /* 0x000000010202c824 */ /* 0x100fe200078e0a11 */
[C---:B------:R-:W-:Y:S01]  /*7770*/  ISETP.GT.U32.AND P4, PT, R17.reuse, R7, PT ;  /* 0x000000071100720c */ /* 0x040fe20003f84070 */
[----:B------:R-:W-:Y:S02]  /*7780*/  IMAD R6, R17, R18, R6 ;  /* 0x0000001211067224 */ /* 0x000fe400078e0206 */
[----:B------:R-:W-:-:S02]  /*7790*/  @!P0 IMAD.IADD R16, R16, 0x1, -R17 ;  /* 0x0000000110108824 */ /* 0x000fc400078e0a11 */
[C---:B0-----:R-:W-:Y:S01]  /*77a0*/  VIADD R9, R20.reuse, 0x10 ;  /* 0x0000001014097836 */ /* 0x041fe20000000000 */
[----:B------:R-:W-:Y:S01]  /*77b0*/  ISETP.GT.U32.AND P0, PT, R17, R6, PT ;  /* 0x000000061100720c */ /* 0x000fe20003f04070 */
[----:B-1----:R-:W-:Y:S02]  /*77c0*/  VIADD R11, R20, 0x18 ;  /* 0x00000018140b7836 */ /* 0x002fe40000000000 */
[--C-:B------:R-:W-:Y:S01]  /*77d0*/  @!P1 IMAD.IADD R4, R4, 0x1, -R17.reuse ;  /* 0x0000000104049824 */ /* 0x100fe200078e0a11 */
[----:B------:R-:W-:Y:S01]  /*77e0*/  IABS R18, R9 ;  /* 0x0000000900127213 */ /* 0x000fe20000000000 */
[----:B------:R-:W-:Y:S01]  /*77f0*/  @!P5 IMAD.MOV R14, RZ, RZ, -R14 ;  /* 0x000000ffff0ed224 */ /* 0x000fe200078e0a0e */
[----:B------:R-:W-:Y:S01]  /*7800*/  IABS R8, R11 ;  /* 0x0000000b00087213 */ /* 0x000fe20000000000 */
[----:B------:R-:W-:Y:S01]  /*7810*/  @!P4 IMAD.IADD R7, R7, 0x1, -R17 ;  /* 0x000000010707c824 */ /* 0x000fe200078e0a11 */
[C---:B------:R-:W-:Y:S01]  /*7820*/  ISETP.GT.U32.AND P5, PT, R17.reuse, R4, PT ;  /* 0x000000041100720c */ /* 0x040fe20003fa4070 */
[----:B------:R-:W-:Y:S01]  /*7830*/  VIADD R0, R20, 0xc ;  /* 0x0000000c14007836 */ /* 0x000fe20000000000 */
[----:B------:R-:W-:Y:S01]  /*7840*/  ISETP.GT.U32.AND P1, PT, R17, R16, PT ;  /* 0x000000101100720c */ /* 0x000fe20003f24070 */
[----:B------:R-:W-:Y:S01]  /*7850*/  IMAD.HI.U32 R22, R3, R18, RZ ;  /* 0x0000001203167227 */ /* 0x000fe200078e00ff */
[----:B------:R-:W-:Y:S02]  /*7860*/  STL [R1+0x1648], R14 ;  /* 0x0016480e01007387 */ /* 0x000fe40000100800 */
[----:B------:R-:W-:Y:S01]  /*7870*/  IABS R19, R0 ;  /* 0x0000000000137213 */ /* 0x000fe20000000000 */
[----:B------:R-:W-:Y:S01]  /*7880*/  @!P2 IMAD.MOV R15, RZ, RZ, -R15 ;  /* 0x000000ffff0fa224 */ /* 0x000fe200078e0a0f */
[C---:B------:R-:W-:Y:S01]  /*7890*/  ISETP.GT.U32.AND P2, PT, R17.reuse, R7, PT ;  /* 0x000000071100720c */ /* 0x040fe20003f44070 */
[----:B------:R-:W-:Y:S01]  /*78a0*/  @!P0 IMAD.IADD R6, R6, 0x1, -R17 ;  /* 0x0000000106068824 */ /* 0x000fe200078e0a11 */
[----:B------:R-:W-:Y:S01]  /*78b0*/  ISETP.GT.U32.AND P0, PT, R17, R2, PT ;  /* 0x000000021100720c */ /* 0x000fe20003f04070 */
[----:B------:R-:W-:Y:S01]  /*78c0*/  IMAD.HI.U32 R21, R3, R8, RZ ;  /* 0x0000000803157227 */ /* 0x000fe200078e00ff */
[----:B------:R-:W-:Y:S02]  /*78d0*/  STL [R1+0x164c], R15 ;  /* 0x00164c0f01007387 */ /* 0x000fe40000100800 */
[----:B------:R-:W-:Y:S01]  /*78e0*/  ISETP.GT.U32.AND P4, PT, R17, R6, PT ;  /* 0x000000061100720c */ /* 0x000fe20003f84070 */
[----:B------:R-:W-:-:S02]  /*78f0*/  IMAD.MOV R22, RZ, RZ, -R22 ;  /* 0x000000ffff167224 */ /* 0x000fc400078e0a16 */
[----:B------:R-:W-:Y:S02]  /*7900*/  IMAD.MOV R21, RZ, RZ, -R21 ;  /* 0x000000ffff157224 */ /* 0x000fe400078e0a15 */
[----:B------:R-:W-:Y:S02]  /*7910*/  IMAD R18, R17, R22, R18 ;  /* 0x0000001611127224 */ /* 0x000fe400078e0212 */
[----:B------:R-:W-:-:S04]  /*7920*/  IMAD.HI.U32 R29, R3, R19, RZ ;  /* 0x00000013031d7227 */ /* 0x000fc800078e00ff */
[C---:B------:R-:W-:Y:S02]  /*7930*/  IMAD R8, R17.reuse, R21, R8 ;  /* 0x0000001511087224 */ /* 0x040fe400078e0208 */
[----:B------:R-:W-:Y:S01]  /*7940*/  @!P5 IMAD.IADD R4, R4, 0x1, -R17 ;  /* 0x000000010404d824 */ /* 0x000fe200078e0a11 */
[----:B------:R-:W-:Y:S01]  /*7950*/  ISETP.GT.U32.AND P5, PT, R17, R18, PT ;  /* 0x000000121100720c */ /* 0x000fe20003fa4070 */
[----:B------:R-:W-:Y:S02]  /*7960*/  IMAD.MOV R21, RZ, RZ, -R29 ;  /* 0x000000ffff157224 */ /* 0x000fe400078e0a1d */
[----:B------:R-:W-:Y:S01]  /*7970*/  @!P2 IMAD.IADD R7, R7, 0x1, -R17 ;  /* 0x000000010707a824 */ /* 0x000fe200078e0a11 */
[----:B------:R-:W-:Y:S01]  /*7980*/  ISETP.GE.AND P2, PT, R24, RZ, PT ;  /* 0x000000ff1800720c */ /* 0x000fe20003f46270 */
[C---:B------:R-:W-:Y:S01]  /*7990*/  IMAD R19, R17.reuse, R21, R19 ;  /* 0x0000001511137224 */ /* 0x040fe200078e0213 */
[----:B------:R-:W2:Y:S01]  /*79a0*/  LDL.LU R24, [R1+0x16bc] ;  /* 0x0016bc0001187983 */ /* 0x000ea20000300800 */
[--C-:B------:R-:W-:Y:S01]  /*79b0*/  @!P1 IMAD.IADD R16, R16, 0x1, -R17.reuse ;  /* 0x0000000110109824 */ /* 0x100fe200078e0a11 */
[C---:B------:R-:W-:Y:S01]  /*79c0*/  ISETP.GT.U32.AND P1, PT, R17.reuse, R8, PT ;  /* 0x000000081100720c */ /* 0x040fe20003f24070 */
[----:B------:R-:W-:Y:S01]  /*79d0*/  @!P4 IMAD.IADD R6, R6, 0x1, -R17 ;  /* 0x000000010606c824 */ /* 0x000fe200078e0a11 */
[----:B------:R-:W-:Y:S01]  /*79e0*/  ISETP.GT.U32.AND P4, PT, R17, R19, PT ;  /* 0x000000131100720c */ /* 0x000fe20003f84070 */
[----:B------:R-:W-:-:S02]  /*79f0*/  VIADD R10, R20, 0x14 ;  /* 0x00000014140a7836 */ /* 0x000fc40000000000 */
[--C-:B------:R-:W-:Y:S02]  /*7a00*/  @!P5 IMAD.IADD R18, R18, 0x1, -R17.reuse ;  /* 0x000000011212d824 */ /* 0x100fe400078e0a11 */
[--C-:B------:R-:W-:Y:S01]  /*7a10*/  @!P0 IMAD.IADD R2, R2, 0x1, -R17.reuse ;  /* 0x0000000102028824 */ /* 0x100fe200078e0a11 */
[----:B------:R-:W-:Y:S01]  /*7a20*/  IABS R27, R10 ;  /* 0x0000000a001b7213 */ /* 0x000fe20000000000 */
[----:B------:R-:W-:Y:S01]  /*7a30*/  @!P2 IMAD.MOV R4, RZ, RZ, -R4 ;  /* 0x000000ffff04a224 */ /* 0x000fe200078e0a04 */
[----:B------:R-:W-:Y:S01]  /*7a40*/  ISETP.GT.U32.AND P2, PT, R17, R18, PT ;  /* 0x000000121100720c */ /* 0x000fe20003f44070 */
[----:B------:R-:W-:Y:S02]  /*7a50*/  VIADD R29, R20, 0x4 ;  /* 0x00000004141d7836 */ /* 0x000fe40000000000 */
[--C-:B------:R-:W-:Y:S02]  /*7a60*/  @!P1 IMAD.IADD R8, R8, 0x1, -R17.reuse ;  /* 0x0000000108089824 */ /* 0x100fe400078e0a11 */
[----:B------:R-:W-:Y:S01]  /*7a70*/  @!P4 IMAD.IADD R19, R19, 0x1, -R17 ;  /* 0x000000011313c824 */ /* 0x000fe200078e0a11 */
[----:B------:R-:W-:Y:S01]  /*7a80*/  IABS R21, R29 ;  /* 0x0000001d00157213 */ /* 0x000fe20000000000 */
[----:B------:R-:W-:Y:S01]  /*7a90*/  IMAD.HI.U32 R28, R3, R27, RZ ;  /* 0x0000001b031c7227 */ /* 0x000fe200078e00ff */
[----:B------:R-:W-:-:S03]  /*7aa0*/  ISETP.GT.U32.AND P4, PT, R17, R8, PT ;  /* 0x000000081100720c */ /* 0x000fc60003f84070 */
[----:B------:R-:W-:Y:S02]  /*7ab0*/  IMAD.MOV R28, RZ, RZ, -R28 ;  /* 0x000000ffff1c7224 */ /* 0x000fe400078e0a1c */
[----:B------:R-:W-:Y:S01]  /*7ac0*/  @!P2 IMAD.IADD R18, R18, 0x1, -R17 ;  /* 0x000000011212a824 */ /* 0x000fe200078e0a11 */
[----:B------:R-:W-:Y:S01]  /*7ad0*/  ISETP.GE.AND P2, PT, R0, RZ, PT ;  /* 0x000000ff0000720c */ /* 0x000fe20003f46270 */
[----:B------:R-:W-:Y:S01]  /*7ae0*/  IMAD R27, R17, R28, R27 ;  /* 0x0000001c111b7224 */ /* 0x000fe200078e021b */
[----:B------:R-:W0:Y:S01]  /*7af0*/  S2R R0, SR_TID.X ;  /* 0x0000000000007919 */ /* 0x000e220000002100 */
[----:B------:R-:W-:Y:S01]  /*7b00*/  ISETP.GE.AND P1, PT, R23, RZ, PT ;  /* 0x000000ff1700720c */ /* 0x000fe20003f26270 */
[----:B------:R-:W-:Y:S02]  /*7b10*/  @!P6 IMAD.MOV R16, RZ, RZ, -R16 ;  /* 0x000000ffff10e224 */ /* 0x000fe400078e0a10 */
[----:B------:R-:W-:Y:S01]  /*7b20*/  ISETP.GT.U32.AND P0, PT, R17, R27, PT ;  /* 0x0000001b1100720c */ /* 0x000fe20003f04070 */
[----:B------:R-:W-:Y:S01]  /*7b30*/  @!P4 IMAD.IADD R8, R8, 0x1, -R17 ;  /* 0x000000010808c824 */ /* 0x000fe200078e0a11 */
[----:B------:R-:W-:Y:S01]  /*7b40*/  ISETP.GE.AND P4, PT, R9, RZ, PT ;  /* 0x000000ff0900720c */ /* 0x000fe20003f86270 */
[----:B------:R-:W-:Y:S01]  /*7b50*/  VIADD R28, R20, 0x8 ;  /* 0x00000008141c7836 */ /* 0x000fe20000000000 */
[----:B------:R-:W1:Y:S01]  /*7b60*/  S2R R9, SR_TID.X ;  /* 0x0000000000097919 */ /* 0x000e620000002100 */
[----:B------:R-:W-:-:S03]  /*7b70*/  ISETP.GT.U32.AND P6, PT, R17, R19, PT ;  /* 0x000000131100720c */ /* 0x000fc60003fc4070 */
[----:B------:R-:W-:Y:S01]  /*7b80*/  IABS R20, R28 ;  /* 0x0000001c00147213 */ /* 0x000fe20000000000 */
[----:B------:R-:W-:Y:S01]  /*7b90*/  @!P3 IMAD.MOV R2, RZ, RZ, -R2 ;  /* 0x000000ffff02b224 */ /* 0x000fe200078e0a02 */
[----:B------:R-:W3:Y:S03]  /*7ba0*/  LDL.LU R23, [R1+0x16b8] ;  /* 0x0016b80001177983 */ /* 0x000ee60000300800 */
[----:B------:R-:W-:Y:S01]  /*7bb0*/  @!P0 IMAD.IADD R27, R27, 0x1, -R17 ;  /* 0x000000011b1b8824 */ /* 0x000fe200078e0a11 */
[----:B------:R-:W-:Y:S01]  /*7bc0*/  ISETP.GE.AND P0, PT, R5, RZ, PT ;  /* 0x000000ff0500720c */ /* 0x000fe20003f06270 */
[C---:B------:R-:W-:Y:S01]  /*7bd0*/  IMAD.HI.U32 R22, R3.reuse, R20, RZ ;  /* 0x0000001403167227 */ /* 0x040fe200078e00ff */
[----:B------:R-:W2:Y:S03]  /*7be0*/  LDL.LU R5, [R1+0x16b4] ;  /* 0x0016b40001057983 */ /* 0x000ea60000300800 */
[----:B------:R-:W-:Y:S01]  /*7bf0*/  @!P1 IMAD.MOV R6, RZ, RZ, -R6 ;  /* 0x000000ffff069224 */ /* 0x000fe200078e0a06 */
[----:B------:R-:W-:Y:S01]  /*7c00*/  STL [R1+0x1650], R16 ;  /* 0x0016501001007387 */ /* 0x000fe20000100800 */
[----:B------:R-:W-:-:S03]  /*7c10*/  IMAD.HI.U32 R3, R3, R21, RZ ;  /* 0x0000001503037227 */ /* 0x000fc600078e00ff */
[----:B------:R-:W-:Y:S01]  /*7c20*/  STL [R1+0x1654], R2 ;  /* 0x0016540201007387 */ /* 0x000fe20000100800 */
[----:B------:R-:W-:Y:S01]  /*7c30*/  @!P6 IMAD.IADD R19, R19, 0x1, -R17 ;  /* 0x000000011313e824 */ /* 0x000fe200078e0a11 */
[----:B------:R-:W-:Y:S01]  /*7c40*/  ISETP.GE.AND P6, PT, R28, RZ, PT ;  /* 0x000000ff1c00720c */ /* 0x000fe20003fc6270 */
[----:B------:R-:W-:Y:S01]  /*7c50*/  IMAD.MOV R3, RZ, RZ, -R3 ;  /* 0x000000ffff037224 */ /* 0x000fe200078e0a03 */
[----:B------:R-:W-:Y:S01]  /*7c60*/  STL [R1+0x1658], R4 ;  /* 0x0016580401007387 */ /* 0x000fe20000100800 */
[----:B------:R-:W-:Y:S01]  /*7c70*/  @!P0 IMAD.MOV R7, RZ, RZ, -R7 ;  /* 0x000000ffff078224 */ /* 0x000fe200078e0a07 */
[----:B------:R-:W-:Y:S01]  /*7c80*/  ISETP.GE.AND P0, PT, R10, RZ, PT ;  /* 0x000000ff0a00720c */ /* 0x000fe20003f06270 */
[C---:B0-----:R-:W-:Y:S01]  /*7c90*/  IMAD.SHL.U32 R28, R0.reuse, 0x2, RZ ;  /* 0x00000002001c7824 */ /* 0x041fe200078e00ff */
[----:B------:R0:W-:Y:S01]  /*7ca0*/  STL [R1+0x165c], R6 ;  /* 0x00165c0601007387 */ /* 0x0001e20000100800 */
[----:B------:R-:W-:Y:S02]  /*7cb0*/  IMAD.MOV R22, RZ, RZ, -R22 ;  /* 0x000000ffff167224 */ /* 0x000fe400078e0a16 */
[----:B------:R-:W-:Y:S01]  /*7cc0*/  IMAD.SHL.U32 R10, R0, 0x40, RZ ;  /* 0x00000040000a7824 */ /* 0x000fe200078e00ff */
[----:B------:R4:W-:Y:S01]  /*7cd0*/  STL [R1+0x1660], R7 ;  /* 0x0016600701007387 */ /* 0x0009e20000100800 */
[----:B------:R-:W-:Y:S01]  /*7ce0*/  IMAD R21, R17, R3, R21 ;  /* 0x0000000311157224 */ /* 0x000fe200078e0215 */
[----:B------:R-:W-:-:S02]  /*7cf0*/  LOP3.LUT R3, R28, 0x10, RZ, 0xc0, !PT ;  /* 0x000000101c037812 */ /* 0x000fc400078ec0ff */
[C---:B0-----:R-:W-:Y:S01]  /*7d00*/  LOP3.LUT R6, R0.reuse, 0x7, RZ, 0xc0, !PT ;  /* 0x0000000700067812 */ /* 0x041fe200078ec0ff */
[----:B------:R-:W-:Y:S01]  /*7d10*/  IMAD R20, R17, R22, R20 ;  /* 0x0000001611147224 */ /* 0x000fe200078e0214 */
[----:B-1----:R-:W-:Y:S01]  /*7d20*/  LOP3.LUT R9, R9, 0x180, RZ, 0xc0, !PT ;  /* 0x0000018009097812 */ /* 0x002fe200078ec0ff */
[----:B------:R-:W-:Y:S01]  /*7d30*/  IMAD.SHL.U32 R2, R0, 0x200, RZ ;  /* 0x0000020000027824 */ /* 0x000fe200078e00ff */
[----:B------:R-:W-:Y:S01]  /*7d40*/  LOP3.LUT R22, R10, 0x1800, RZ, 0xc0, !PT ;  /* 0x000018000a167812 */ /* 0x000fe200078ec0ff */
[C---:B----4-:R-:W-:Y:S01]  /*7d50*/  IMAD.SHL.U32 R7, R6.reuse, 0x10, RZ ;  /* 0x0000001006077824 */ /* 0x050fe200078e00ff */
[----:B------:R-:W-:Y:S01]  /*7d60*/  LEA.HI R3, R9, R3, RZ, 0x1e ;  /* 0x0000000309037211 */ /* 0x000fe200078ff0ff */
[----:B------:R-:W-:Y:S01]  /*7d70*/  IMAD R4, R6, 0x410, RZ ;  /* 0x0000041006047824 */ /* 0x000fe200078e02ff */
[----:B------:R-:W-:Y:S01]  /*7d80*/  LOP3.LUT R2, R2, 0x2000, RZ, 0xc0, !PT ;  /* 0x0000200002027812 */ /* 0x000fe200078ec0ff */
[----:B------:R-:W-:Y:S01]  /*7d90*/  IMAD R22, R6, 0x100, R22 ;  /* 0x0000010006167824 */ /* 0x000fe200078e0216 */
[----:B------:R-:W-:-:S02]  /*7da0*/  LOP3.LUT R28, R7, 0x30, R28, 0x78, !PT ;  /* 0x00000030071c7812 */ /* 0x000fc400078e781c */
[----:B------:R-:W-:-:S03]  /*7db0*/  LOP3.LUT R3, R4, R3, RZ, 0x3c, !PT ;  /* 0x0000000304037212 */ /* 0x000fc600078e3cff */
[----:B------:R-:W-:Y:S01]  /*7dc0*/  IMAD.IADD R28, R22, 0x1, R28 ;  /* 0x00000001161c7824 */ /* 0x000fe200078e021c */
[----:B------:R-:W-:Y:S01]  /*7dd0*/  IADD3 R3, PT, PT, R3, UR5, R2 ;  /* 0x0000000503037c10 */ /* 0x000fe2000fffe002 */
[----:B------:R0:W-:Y:S04]  /*7de0*/  STL [R1+0x15a4], R10 ;  /* 0x0015a40a01007387 */ /* 0x0001e80000100800 */
[----:B------:R1:W-:Y:S04]  /*7df0*/  STL [R1+0x15a8], R28 ;  /* 0x0015a81c01007387 */ /* 0x0003e80000100800 */
[----:B------:R-:W-:Y:S04]  /*7e00*/  STL [R1+0x15ac], R3 ;  /* 0x0015ac0301007387 */ /* 0x000fe80000100800 */
[----:B------:R-:W4:Y:S04]  /*7e10*/  LDL.LU R7, [R1+0x4] ;  /* 0x0000040001077983 */ /* 0x000f280000300800 */
[----:B------:R-:W4:Y:S04]  /*7e20*/  LDL.LU R6, [R1+0x14] ;  /* 0x0000140001067983 */ /* 0x000f280000300800 */
[----:B------:R-:W4:Y:S04]  /*7e30*/  LDL.LU R4, [R1+0x54] ;  /* 0x0000540001047983 */ /* 0x000f280000300800 */
[----:B------:R-:W4:Y:S04]  /*7e40*/  LDL.LU R2, [R1+0x58] ;  /* 0x0000580001027983 */ /* 0x000f280000300800 */
[----:B------:R-:W4:Y:S04]  /*7e50*/  LDL.LU R16, [R1+0x1cc] ;  /* 0x0001cc0001107983 */ /* 0x000f280000300800 */
[----:B------:R-:W4:Y:S01]  /*7e60*/  LDL.LU R15, [R1+0x5c] ;  /* 0x00005c00010f7983 */ /* 0x000f220000300800 */
[----:B------:R-:W-:-:S03]  /*7e70*/  ISETP.GE.AND P5, PT, R11, RZ, PT ;  /* 0x000000ff0b00720c */ /* 0x000fc60003fa6270 */
[----:B------:R-:W4:Y:S04]  /*7e80*/  LDL.LU R14, [R1+0x64] ;  /* 0x00006400010e7983 */ /* 0x000f280000300800 */
[----:B------:R-:W4:Y:S04]  /*7e90*/  LDL.LU R13, [R1+0x70] ;  /* 0x00007000010d7983 */ /* 0x000f280000300800 */
[----:B------:R-:W4:Y:S04]  /*7ea0*/  LDL.LU R12, [R1+0x1bc] ;  /* 0x0001bc00010c7983 */ /* 0x000f280000300800 */
[----:B------:R-:W4:Y:S04]  /*7eb0*/  LDL.LU R11, [R1+0x1c0] ;  /* 0x0001c000010b7983 */ /* 0x000f280000300800 */
[----:B0-----:R-:W4:Y:S04]  /*7ec0*/  LDL.LU R10, [R1+0x1c8] ;  /* 0x0001c800010a7983 */ /* 0x001f280000300800 */
[----:B------:R-:W4:Y:S01]  /*7ed0*/  LDL.LU R9, [R1+0x1c4] ;  /* 0x0001c40001097983 */ /* 0x000f220000300800 */
[----:B------:R-:W-:-:S02]  /*7ee0*/  ISETP.GT.U32.AND P3, PT, R17, R27, PT ;  /* 0x0000001b1100720c */ /* 0x000fc40003f64070 */
[----:B------:R-:W-:-:S11]  /*7ef0*/  ISETP.GT.U32.AND P1, PT, R17, R20, PT ;  /* 0x000000141100720c */ /* 0x000fd60003f24070 */
[--C-:B------:R-:W-:Y:S01]  /*7f00*/  @!P3 IMAD.IADD R27, R27, 0x1, -R17.reuse ;  /* 0x000000011b1bb824 */ /* 0x100fe200078e0a11 */
[----:B------:R-:W-:Y:S01]  /*7f10*/  ISETP.GT.U32.AND P3, PT, R17, R21, PT ;  /* 0x000000151100720c */ /* 0x000fe20003f64070 */
[----:B------:R-:W-:-:S05]  /*7f20*/  @!P1 IMAD.IADD R20, R20, 0x1, -R17 ;  /* 0x0000000114149824 */ /* 0x000fca00078e0a11 */
[----:B------:R-:W-:-:S07]  /*7f30*/  ISETP.GT.U32.AND P1, PT, R17, R20, PT ;  /* 0x000000141100720c */ /* 0x000fce0003f24070 */
[----:B------:R-:W-:-:S05]  /*7f40*/  @!P3 IMAD.IADD R21, R21, 0x1, -R17 ;  /* 0x000000011515b824 */ /* 0x000fca00078e0a11 */
[----:B------:R-:W-:Y:S01]  /*7f50*/  ISETP.GT.U32.AND P3, PT, R17, R21, PT ;  /* 0x000000151100720c */ /* 0x000fe20003f64070 */
[----:B------:R-:W-:Y:S01]  /*7f60*/  @!P1 IMAD.IADD R20, R20, 0x1, -R17 ;  /* 0x0000000114149824 */ /* 0x000fe200078e0a11 */
[----:B------:R-:W-:Y:S02]  /*7f70*/  LOP3.LUT R0, R0, 0x7f, RZ, 0xc0, !PT ;  /* 0x0000007f00007812 */ /* 0x000fe400078ec0ff */
[----:B------:R-:W-:-:S03]  /*7f80*/  ISETP.GE.AND P1, PT, R29, RZ, PT ;  /* 0x000000ff1d00720c */ /* 0x000fc60003f26270 */
[----:B-1----:R-:W-:Y:S02]  /*7f90*/  IMAD R28, R0, UR6, RZ ;  /* 0x00000006001c7c24 */ /* 0x002fe4000f8e02ff */
[----:B------:R-:W-:Y:S01]  /*7fa0*/  @!P5 IMAD.MOV R8, RZ, RZ, -R8 ;  /* 0x000000ffff08d224 */ /* 0x000fe200078e0a08 */
[----:B------:R-:W4:Y:S03]  /*7fb0*/  LDL.LU R0, [R1+0x158] ;  /* 0x0001580001007983 */ /* 0x000f260000300800 */
[----:B------:R-:W-:Y:S01]  /*7fc0*/  @!P3 IMAD.IADD R21, R21, 0x1, -R17 ;  /* 0x000000011515b824 */ /* 0x000fe200078e0a11 */
[----:B------:R-:W-:Y:S01]  /*7fd0*/  LEA R17, P5, R28, UR14, 0x1 ;  /* 0x0000000e1c117c11 */ /* 0x000fe2000f8a08ff */
[----:B------:R-:W-:Y:S01]  /*7fe0*/  @!P4 IMAD.MOV R18, RZ, RZ, -R18 ;  /* 0x000000ffff12c224 */ /* 0x000fe200078e0a12 */
[----:B------:R3:W-:Y:S01]  /*7ff0*/  STL [R1+0x1664], R8 ;  /* 0x0016640801007387 */ /* 0x0007e20000100800 */
[----:B------:R-:W-:-:S02]  /*8000*/  @!P2 IMAD.MOV R19, RZ, RZ, -R19 ;  /* 0x000000ffff13a224 */ /* 0x000fc400078e0a13 */
[----:B------:R-:W-:Y:S01]  /*8010*/  @!P6 IMAD.MOV R20, RZ, RZ, -R20 ;  /* 0x000000ffff14e224 */ /* 0x000fe200078e0a14 */
[----:B------:R-:W-:Y:S01]  /*8020*/  STL [R1+0x1668], R28 ;  /* 0x0016681c01007387 */ /* 0x000fe20000100800 */
[----:B------:R-:W-:-:S03]  /*8030*/  @!P1 IMAD.MOV R21, RZ, RZ, -R21 ;  /* 0x000000ffff159224 */ /* 0x000fc600078e0a15 */
[----:B------:R-:W-:Y:S01]  /*8040*/  STL [R1+0x1628], R17 ;  /* 0x0016281101007387 */ /* 0x000fe20000100800 */
[----:B--2---:R-:W-:Y:S02]  /*8050*/  ISETP.NE.AND P3, PT, R5, RZ, PT ;  /* 0x000000ff0500720c */ /* 0x004fe40003f65270 */
[----:B------:R-:W-:Y:S01]  /*8060*/  LOP3.LUT R22, RZ, R5, RZ, 0x33, !PT ;  /* 0x00000005ff167212 */ /* 0x000fe200078e33ff */
[----:B------:R-:W-:-:S04]  /*8070*/  IMAD.MOV.U32 R5, RZ, RZ, R27 ;  /* 0x000000ffff057224 */ /* 0x000fc800078e001b */
[----:B------:R-:W-:Y:S01]  /*8080*/  @!P0 IMAD.MOV R5, RZ, RZ, -R5 ;  /* 0x000000ffff058224 */ /* 0x000fe200078e0a05 */
[C---:B---3--:R-:W-:Y:S02]  /*8090*/  SEL R8, R22.reuse, R23, !P3 ;  /* 0x0000001716087207 */ /* 0x048fe40005800000 */
[C---:B------:R-:W-:Y:S02]  /*80a0*/  SEL R3, R22.reuse, R24, !P3 ;  /* 0x0000001816037207 */ /* 0x040fe40005800000 */
[----:B------:R0:W-:Y:S04]  /*80b0*/  STL [R1+0x166c], R5 ;  /* 0x00166c0501007387 */ /* 0x0001e80000100800 */
[----:B------:R-:W-:Y:S04]  /*80c0*/  STL [R1+0x1670], R18 ;  /* 0x0016701201007387 */ /* 0x000fe80000100800 */
[----:B------:R-:W-:Y:S01]  /*80d0*/  STL [R1+0x1674], R19 ;  /* 0x0016741301007387 */ /* 0x000fe20000100800 */
[----:B0-----:R-:W-:-:S03]  /*80e0*/  SEL R5, R22, R25, !P3 ;  /* 0x0000001916057207 */ /* 0x001fc60005800000 */
[----:B------:R-:W-:Y:S04]  /*80f0*/  STL [R1+0x1678], R20 ;  /* 0x0016781401007387 */ /* 0x000fe80000100800 */
[----:B------:R-:W-:Y:S04]  /*8100*/  STL [R1+0x167c], R21 ;  /* 0x00167c1501007387 */ /* 0x000fe80000100800 */
[----:B------:R0:W-:Y:S04]  /*8110*/  STL [R1+0x34], R8 ;  /* 0x0000340801007387 */ /* 0x0001e80000100800 */
[----:B------:R4:W-:Y:S01]  /*8120*/  STL [R1+0x30], R3 ;  /* 0x0000300301007387 */ /* 0x0009e20000100800 */
[----:B0-----:R-:W-:-:S03]  /*8130*/  SEL R8, R22, R26, !P3 ;  /* 0x0000001a16087207 */ /* 0x001fc60005800000 */
[----:B------:R0:W-:Y:S04]  /*8140*/  STL [R1+0x2c], R5 ;  /* 0x00002c0501007387 */ /* 0x0001e80000100800 */
[----:B------:R-:W-:Y:S01]  /*8150*/  STL [R1+0x20], R8 ;  /* 0x0000200801007387 */ /* 0x000fe20000100800 */
[C---:B----4-:R-:W-:Y:S02]  /*8160*/  SEL R3, R22.reuse, R7, !P3 ;  /* 0x0000000716037207 */ /* 0x050fe40005800000 */
[----:B0-----:R-:W-:-:S03]  /*8170*/  SEL R5, R22, R6, !P3 ;  /* 0x0000000616057207 */ /* 0x001fc60005800000 */
[----:B------:R0:W-:Y:S01]  /*8180*/  STL [R1+0x1c], R3 ;  /* 0x00001c0301007387 */ /* 0x0001e20000100800 */
[----:B------:R-:W-:-:S03]  /*8190*/  SEL R4, R22, R4, !P3 ;  /* 0x0000000416047207 */ /* 0x000fc60005800000 */
[----:B------:R-:W-:Y:S01]  /*81a0*/  STL [R1+0x18], R5 ;  /* 0x0000180501007387 */ /* 0x000fe20000100800 */
[C---:B0-----:R-:W-:Y:S02]  /*81b0*/  SEL R3, R22.reuse, R2, !P3 ;  /* 0x0000000216037207 */ /* 0x041fe40005800000 */
[C---:B------:R-:W-:Y:S01]  /*81c0*/  SEL R2, R22.reuse, R16, !P3 ;  /* 0x0000001016027207 */ /* 0x040fe20005800000 */
[----:B------:R0:W-:Y:S04]  /*81d0*/  STL [R1+0x14], R4 ;  /* 0x0000140401007387 */ /* 0x0001e80000100800 */
[----:B------:R1:W-:Y:S04]  /*81e0*/  STL [R1+0x10], R3 ;  /* 0x0000100301007387 */ /* 0x0003e80000100800 */
[----:B------:R2:W-:Y:S01]  /*81f0*/  STL [R1+0xc], R2 ;  /* 0x00000c0201007387 */ /* 0x0005e20000100800 */
[----:B0-----:R-:W-:-:S02]  /*8200*/  SEL R4, R22, R15, !P3 ;  /* 0x0000000f16047207 */ /* 0x001fc40005800000 */
[C---:B-1----:R-:W-:Y:S02]  /*8210*/  SEL R3, R22.reuse, R14, !P3 ;  /* 0x0000000e16037207 */ /* 0x042fe40005800000 */
[C---:B------:R-:W-:Y:S02]  /*8220*/  SEL R29, R22.reuse, R12, !P3 ;  /* 0x0000000c161d7207 */ /* 0x040fe40005800000 */
[C---:B--2---:R-:W-:Y:S01]  /*8230*/  SEL R2, R22.reuse, R13, !P3 ;  /* 0x0000000d16027207 */ /* 0x044fe20005800000 */
[----:B------:R-:W-:Y:S01]  /*8240*/  STL [R1+0x8], R4 ;  /* 0x0000080401007387 */ /* 0x000fe20000100800 */
[C---:B------:R-:W-:Y:S02]  /*8250*/  SEL R23, R22.reuse, R11, !P3 ;  /* 0x0000000b16177207 */ /* 0x040fe40005800000 */
[C---:B------:R-:W-:Y:S01]  /*8260*/  SEL R24, R22.reuse, R10, !P3 ;  /* 0x0000000a16187207 */ /* 0x040fe20005800000 */
[----:B------:R-:W-:Y:S01]  /*8270*/  STL [R1+0x4], R3 ;  /* 0x0000040301007387 */ /* 0x000fe20000100800 */
[----:B------:R-:W-:-:S03]  /*8280*/  SEL R25, R22, R9, !P3 ;  /* 0x0000000916197207 */ /* 0x000fc60005800000 */
[----:B------:R-:W-:Y:S04]  /*8290*/  STL [R1+0x1680], R29 ;  /* 0x0016801d01007387 */ /* 0x000fe80000100800 */
[----:B------:R-:W-:Y:S04]  /*82a0*/  STL [R1], R2 ;  /* 0x0000000201007387 */ /* 0x000fe80000100800 */
[----:B------:R-:W-:Y:S04]  /*82b0*/  STL [R1+0x1684], R23 ;  /* 0x0016841701007387 */ /* 0x000fe80000100800 */
[----:B------:R-:W-:Y:S04]  /*82c0*/  STL [R1+0x1688], R24 ;  /* 0x0016881801007387 */ /* 0x000fe80000100800 */
[----:B------:R0:W-:Y:S04]  /*82d0*/  STL [R1+0x168c], R25 ;  /* 0x00168c1901007387 */ /* 0x0001e80000100800 */
[----:B------:R-:W2:Y:S04]  /*82e0*/  LDL.LU R27, [R1+0x15c] ;  /* 0x00015c00011b7983 */ /* 0x000ea80000300800 */
[----:B0-----:R-:W3:Y:S04]  /*82f0*/  LDL.LU R25, [R1+0x1b0] ;  /* 0x0001b00001197983 */ /* 0x001ee80000300800 */
[----:B---3--:R0:W-:Y:S04]  /*8300*/  STL [R1+0x16b0], R25 ;  /* 0x0016b01901007387 */ /* 0x0081e80000100800 */
[----:B0-----:R-:W3:Y:S04]  /*8310*/  LDL.LU R25, [R1+0x1b8] ;  /* 0x0001b80001197983 */ /* 0x001ee80000300800 */
[----:B------:R-:W4:Y:S04]  /*8320*/  LDL.LU R24, [R1+0x160] ;  /* 0x0001600001187983 */ /* 0x000f280000300800 */
        /* <DEDUP_REMOVED lines=15> */
[----:B------:R-:W4:Y:S01]  /*8420*/  LDL.LU R16, [R1+0x138] ;  /* 0x0001380001107983 */ /* 0x000f220000300800 */
[----:B------:R-:W-:-:S03]  /*8430*/  SEL R26, R22, R0, !P3 ;  /* 0x00000000161a7207 */ /* 0x000fc60005800000 */
[----:B------:R-:W4:Y:S04]  /*8440*/  LDL.LU R15, [R1+0x14c] ;  /* 0x00014c00010f7983 */ /* 0x000f280000300800 */
[----:B------:R-:W4:Y:S01]  /*8450*/  LDL.LU R14, [R1+0xe4] ;  /* 0x0000e400010e7983 */ /* 0x000f220000300800 */
[----:B--2---:R-:W-:-:S03]  /*8460*/  SEL R27, R22, R27, !P3 ;  /* 0x0000001b161b7207 */ /* 0x004fc60005800000 */
[----:B------:R-:W2:Y:S04]  /*8470*/  LDL.LU R13, [R1+0xdc] ;  /* 0x0000dc00010d7983 */ /* 0x000ea80000300800 */
[----:B------:R-:W2:Y:S04]  /*8480*/  LDL.LU R12, [R1+0x16c] ;  /* 0x00016c00010c7983 */ /* 0x000ea80000300800 */
[----:B------:R-:W2:Y:S04]  /*8490*/  LDL.LU R11, [R1+0x174] ;  /* 0x00017400010b7983 */ /* 0x000ea80000300800 */
[----:B------:R-:W2:Y:S04]  /*84a0*/  LDL.LU R10, [R1+0x184] ;  /* 0x00018400010a7983 */ /* 0x000ea80000300800 */
[----:B------:R-:W2:Y:S04]  /*84b0*/  LDL.LU R9, [R1+0x19c] ;  /* 0x00019c0001097983 */ /* 0x000ea80000300800 */
[----:B------:R-:W2:Y:S04]  /*84c0*/  LDL.LU R0, [R1+0x194] ;  /* 0x0001940001007983 */ /* 0x000ea80000300800 */
[----:B------:R0:W-:Y:S04]  /*84d0*/  STL [R1+0x1690], R26 ;  /* 0x0016901a01007387 */ /* 0x0001e80000100800 */
[----:B0-----:R-:W2:Y:S04]  /*84e0*/  LDL.LU R26, [R1+0x1a4] ;  /* 0x0001a400011a7983 */ /* 0x001ea80000300800 */
[----:B------:R0:W-:Y:S04]  /*84f0*/  STL [R1+0x1694], R27 ;  /* 0x0016941b01007387 */ /* 0x0001e80000100800 */
[----:B0-----:R-:W2:Y:S01]  /*8500*/  LDL.LU R27, [R1+0x1b4] ;  /* 0x0001b400011b7983 */ /* 0x001ea20000300800 */
[----:B---3--:R-:W-:-:S05]  /*8510*/  SEL R25, R22, R25, !P3 ;  /* 0x0000001916197207 */ /* 0x008fca0005800000 */
[----:B------:R0:W-:Y:S04]  /*8520*/  STL [R1+0x54], R25 ;  /* 0x0000541901007387 */ /* 0x0001e80000100800 */
[----:B0-----:R-:W3:Y:S01]  /*8530*/  LDL.LU R25, [R1+0x16b0] ;  /* 0x0016b00001197983 */ /* 0x001ee20000300800 */
[C---:B----4-:R-:W-:Y:S02]  /*8540*/  SEL R8, R22.reuse, R8, !P3 ;  /* 0x0000000816087207 */ /* 0x050fe40005800000 */
[C---:B------:R-:W-:Y:S02]  /*8550*/  SEL R7, R22.reuse, R7, !P3 ;  /* 0x0000000716077207 */ /* 0x040fe40005800000 */
[C---:B--2---:R-:W-:Y:S02]  /*8560*/  SEL R26, R22.reuse, R26, !P3 ;  /* 0x0000001a161a7207 */ /* 0x044fe40005800000 */
[----:B------:R-:W-:-:S05]  /*8570*/  SEL R27, R22, R27, !P3 ;  /* 0x0000001b161b7207 */ /* 0x000fca0005800000 */
[----:B------:R-:W-:Y:S04]  /*8580*/  STL [R1+0x58], R27 ;  /* 0x0000581b01007387 */ /* 0x000fe80000100800 */
[----:B------:R0:W-:Y:S02]  /*8590*/  STL [R1+0x5c], R26 ;  /* 0x00005c1a01007387 */ /* 0x0001e40000100800 */
[C---:B0-----:R-:W-:Y:S02]  /*85a0*/  SEL R26, R22.reuse, R24, !P3 ;  /* 0x00000018161a7207 */ /* 0x041fe40005800000 */
[C---:B------:R-:W-:Y:S02]  /*85b0*/  SEL R24, R22.reuse, R29, !P3 ;  /* 0x0000001d16187207 */ /* 0x040fe40005800000 */
[----:B---3--:R-:W-:-:S02]  /*85c0*/  SEL R27, R22, R25, !P3 ;  /* 0x00000019161b7207 */ /* 0x008fc40005800000 */
[C---:B------:R-:W-:Y:S02]  /*85d0*/  SEL R25, R22.reuse, R23, !P3 ;  /* 0x0000001716197207 */ /* 0x040fe40005800000 */
[C---:B------:R-:W-:Y:S01]  /*85e0*/  SEL R23, R22.reuse, R21, !P3 ;  /* 0x0000001516177207 */ /* 0x040fe20005800000 */
[----:B------:R-:W-:Y:S01]  /*85f0*/  STL [R1+0x64], R27 ;  /* 0x0000641b01007387 */ /* 0x000fe20000100800 */
[C---:B------:R-:W-:Y:S02]  /*8600*/  SEL R21, R22.reuse, R20, !P3 ;  /* 0x0000001416157207 */ /* 0x040fe40005800000 */
[C---:B------:R-:W-:Y:S01]  /*8610*/  SEL R20, R22.reuse, R19, !P3 ;  /* 0x0000001316147207 */ /* 0x040fe20005800000 */
[----:B------:R-:W-:Y:S01]  /*8620*/  STL [R1+0x70], R26 ;  /* 0x0000701a01007387 */ /* 0x000fe20000100800 */
[C---:B------:R-:W-:Y:S02]  /*8630*/  SEL R19, R22.reuse, R18, !P3 ;  /* 0x0000001216137207 */ /* 0x040fe40005800000 */
[C---:B------:R-:W-:Y:S01]  /*8640*/  SEL R18, R22.reuse, R5, !P3 ;  /* 0x0000000516127207 */ /* 0x040fe20005800000 */
[----:B------:R-:W-:Y:S01]  /*8650*/  STL [R1+0x78], R25 ;  /* 0x0000781901007387 */ /* 0x000fe20000100800 */
[----:B------:R-:W-:-:S03]  /*8660*/  SEL R5, R22, R17, !P3 ;  /* 0x0000001116057207 */ /* 0x000fc60005800000 */
[----:B------:R-:W-:Y:S04]  /*8670*/  STL [R1+0xa4], R24 ;  /* 0x0000a41801007387 */ /* 0x000fe80000100800 */
[----:B------:R-:W-:Y:S01]  /*8680*/  STL [R1+0xac], R23 ;  /* 0x0000ac1701007387 */ /* 0x000fe20000100800 */
[----:B------:R-:W-:-:S03]  /*8690*/  SEL R17, R22, R28, !P3 ;  /* 0x0000001c16117207 */ /* 0x000fc60005800000 */
[----:B------:R-:W-:Y:S04]  /*86a0*/  STL [R1+0xb8], R21 ;  /* 0x0000b81501007387 */ /* 0x000fe80000100800 */
[----:B------:R-:W-:Y:S04]  /*86b0*/  STL [R1+0xc0], R20 ;  /* 0x0000c01401007387 */ /* 0x000fe80000100800 */
[----:B------:R-:W-:Y:S04]  /*86c0*/  STL [R1+0xc8], R19 ;  /* 0x0000c81301007387 */ /* 0x000fe80000100800 */
[----:B------:R-:W-:Y:S04]  /*86d0*/  STL [R1+0xd0], R18 ;  /* 0x0000d01201007387 */ /* 0x000fe80000100800 */
[----:B------:R0:W-:Y:S04]  /*86e0*/  STL [R1+0xd8], R5 ;  /* 0x0000d80501007387 */ /* 0x0001e80000100800 */
[----:B------:R-:W-:Y:S01]  /*86f0*/  STL [R1+0xe0], R17 ;  /* 0x0000e01101007387 */ /* 0x000fe20000100800 */
[----:B0-----:R-:W-:-:S02]  /*8700*/  SEL R5, R22, R3, !P3 ;  /* 0x0000000316057207 */ /* 0x001fc40005800000 */
[C---:B------:R-:W-:Y:S01]  /*8710*/  SEL R3, R22.reuse, R6, !P3 ;  /* 0x0000000616037207 */ /* 0x040fe20005800000 */
[----:B------:R-:W-:Y:S04]  /*8720*/  STL [R1+0x108], R8 ;  /* 0x0001080801007387 */ /* 0x000fe80000100800 */
[----:B------:R0:W-:Y:S04]  /*8730*/  STL [R1+0x110], R5 ;  /* 0x0001100501007387 */ /* 0x0001e80000100800 */
[----:B------:R-:W-:Y:S04]  /*8740*/  STL [R1+0x118], R7 ;  /* 0x0001180701007387 */ /* 0x000fe80000100800 */
[----:B------:R1:W-:Y:S01]  /*8750*/  STL [R1+0x120], R3 ;  /* 0x0001200301007387 */ /* 0x0003e20000100800 */
[----:B0-----:R-:W-:-:S02]  /*8760*/  SEL R5, R22, R4, !P3 ;  /* 0x0000000416057207 */ /* 0x001fc40005800000 */
[C---:B------:R-:W-:Y:S02]  /*8770*/  SEL R4, R22.reuse, R2, !P3 ;  /* 0x0000000216047207 */ /* 0x040fe40005800000 */
[C---:B------:R-:W-:Y:S01]  /*8780*/  SEL R2, R22.reuse, R15, !P3 ;  /* 0x0000000f16027207 */ /* 0x040fe20005800000 */
[----:B------:R-:W-:Y:S01]  /*8790*/  STL [R1+0x128], R5 ;  /* 0x0001280501007387 */ /* 0x000fe20000100800 */
[----:B-1----:R-:W-:-:S03]  /*87a0*/  SEL R3, R22, R16, !P3 ;  /* 0x0000001016037207 */ /* 0x002fc60005800000 */
[----:B------:R0:W-:Y:S04]  /*87b0*/  STL [R1+0x130], R4 ;  /* 0x0001300401007387 */ /* 0x0001e80000100800 */
[----:B------:R1:W-:Y:S01]  /*87c0*/  STL [R1+0x138], R3 ;  /* 0x0001380301007387 */ /* 0x0003e20000100800 */
[----:B0-----:R-:W-:-:S03]  /*87d0*/  SEL R4, R22, R14, !P3 ;  /* 0x0000000e16047207 */ /* 0x001fc60005800000 */
[----:B------:R0:W-:Y:S01]  /*87e0*/  STL [R1+0x160], R2 ;  /* 0x0001600201007387 */ /* 0x0001e20000100800 */
[----:B-1----:R-:W-:-:S03]  /*87f0*/  SEL R3, R22, R13, !P3 ;  /* 0x0000000d16037207 */ /* 0x002fc60005800000 */
[----:B------:R1:W-:Y:S04]  /*8800*/  STL [R1+0x15c], R4 ;  /* 0x00015c0401007387 */ /* 0x0003e80000100800 */
[----:B------:R2:W-:Y:S01]  /*8810*/  STL [R1+0x158], R3 ;  /* 0x0001580301007387 */ /* 0x0005e20000100800 */
[C---:B0-----:R-:W-:Y:S02]  /*8820*/  SEL R2, R22.reuse, R12, !P3 ;  /* 0x0000000c16027207 */ /* 0x041fe40005800000 */
[----:B-1----:R-:W-:-:S03]  /*8830*/  SEL R4, R22, R11, !P3 ;  /* 0x0000000b16047207 */ /* 0x002fc60005800000 */
[----:B------:R0:W-:Y:S01]  /*8840*/  STL [R1+0x16c], R2 ;  /* 0x00016c0201007387 */ /* 0x0001e20000100800 */
[----:B--2---:R-:W-:-:S03]  /*8850*/  SEL R3, R22, R10, !P3 ;  /* 0x0000000a16037207 */ /* 0x004fc60005800000 */
[----:B------:R-:W-:Y:S04]  /*8860*/  STL [R1+0x174], R4 ;  /* 0x0001740401007387 */ /* 0x000fe80000100800 */
[----:B------:R-:W-:Y:S04]  /*8870*/  STL [R1+0x184], R3 ;  /* 0x0001840301007387 */ /* 0x000fe80000100800 */
[----:B------:R-:W2:Y:S01]  /*8880*/  LDL.LU R27, [R1+0x198] ;  /* 0x00019800011b7983 */ /* 0x000ea20000300800 */
[C---:B0-----:R-:W-:Y:S02]  /*8890*/  SEL R2, R22.reuse, R9, !P3 ;  /* 0x0000000916027207 */ /* 0x041fe40005800000 */
[----:B------:R-:W-:-:S03]  /*88a0*/  SEL R0, R22, R0, !P3 ;  /* 0x0000000016007207 */ /* 0x000fc60005800000 */
[----:B------:R-:W-:Y:S04]  /*88b0*/  STL [R1+0x19c], R2 ;  /* 0x00019c0201007387 */ /* 0x000fe80000100800 */
[----:B--2---:R0:W-:Y:S04]  /*88c0*/  STL [R1+0x16a4], R27 ;  /* 0x0016a41b01007387 */ /* 0x0041e80000100800 */
[----:B------:R-:W-:Y:S04]  /*88d0*/  STL [R1+0x1a4], R0 ;  /* 0x0001a40001007387 */ /* 0x000fe80000100800 */
[----:B0-----:R-:W2:Y:S04]  /*88e0*/  LDL.LU R27, [R1+0x1ac] ;  /* 0x0001ac00011b7983 */ /* 0x001ea80000300800 */
[----:B--2---:R0:W-:Y:S04]  /*88f0*/  STL [R1+0x16a8], R27 ;  /* 0x0016a81b01007387 */ /* 0x0041e80000100800 */
[----:B0-----:R-:W2:Y:S04]  /*8900*/  LDL.LU R27, [R1+0x1a8] ;  /* 0x0001a800011b7983 */ /* 0x001ea80000300800 */
[----:B--2---:R0:W-:Y:S04]  /*8910*/  STL [R1+0x16ac], R27 ;  /* 0x0016ac1b01007387 */ /* 0x0041e80000100800 */
[----:B0-----:R-:W2:Y:S04]  /*8920*/  LDL.LU R27, [R1+0x1a0] ;  /* 0x0001a000011b7983 */ /* 0x001ea80000300800 */
[----:B------:R-:W3:Y:S04]  /*8930*/  LDL.LU R26, [R1+0x188] ;  /* 0x00018800011a7983 */ /* 0x000ee80000300800 */
[----:B------:R-:W4:Y:S04]  /*8940*/  LDL.LU R25, [R1+0x18c] ;  /* 0x00018c0001197983 */ /* 0x000f280000300800 */
[----:B------:R-:W3:Y:S04]  /*8950*/  LDL.LU R24, [R1+0x190] ;  /* 0x0001900001187983 */ /* 0x000ee80000300800 */
        /* <DEDUP_REMOVED lines=23> */
[----:B------:R-:W3:Y:S01]  /*8ad0*/  LDL.LU R0, [R1+0xf0] ;  /* 0x0000f00001007983 */ /* 0x000ee20000300800 */
[----:B--2---:R-:W-:-:S05]  /*8ae0*/  SEL R27, R22, R27, !P3 ;  /* 0x0000001b161b7207 */ /* 0x004fca0005800000 */
[----:B------:R0:W-:Y:S04]  /*8af0*/  STL [R1+0x1d4], R27 ;  /* 0x0001d41b01007387 */ /* 0x0001e80000100800 */
[----:B0-----:R-:W2:Y:S02]  /*8b00*/  LDL.LU R27, [R1+0x16ac] ;  /* 0x0016ac00011b7983 */ /* 0x001ea40000300800 */
[----:B--2---:R-:W-:-:S05]  /*8b10*/  SEL R27, R22, R27, !P3 ;  /* 0x0000001b161b7207 */ /* 0x004fca0005800000 */
[----:B------:R0:W-:Y:S04]  /*8b20*/  STL [R1+0x1dc], R27 ;  /* 0x0001dc1b01007387 */ /* 0x0001e80000100800 */
[----:B0-----:R-:W2:Y:S02]  /*8b30*/  LDL.LU R27, [R1+0x16a8] ;  /* 0x0016a800011b7983 */ /* 0x001ea40000300800 */
[----:B--2---:R-:W-:-:S05]  /*8b40*/  SEL R27, R22, R27, !P3 ;  /* 0x0000001b161b7207 */ /* 0x004fca0005800000 */
[----:B------:R0:W-:Y:S04]  /*8b50*/  STL [R1+0x1e4], R27 ;  /* 0x0001e41b01007387 */ /* 0x0001e80000100800 */
[----:B0-----:R-:W2:Y:S01]  /*8b60*/  LDL.LU R27, [R1+0x16a4] ;  /* 0x0016a400011b7983 */ /* 0x001ea20000300800 */
[C---:B---3--:R-:W-:Y:S02]  /*8b70*/  SEL R26, R22.reuse, R26, !P3 ;  /* 0x0000001a161a7207 */ /* 0x048fe40005800000 */
[C---:B------:R-:W-:Y:S02]  /*8b80*/  SEL R8, R22.reuse, R8, !P3 ;  /* 0x0000000816087207 */ /* 0x040fe40005800000 */
[C---:B------:R-:W-:Y:S02]  /*8b90*/  SEL R7, R22.reuse, R7, !P3 ;  /* 0x0000000716077207 */ /* 0x040fe40005800000 */
[----:B--2---:R-:W-:-:S05]  /*8ba0*/  SEL R27, R22, R27, !P3 ;  /* 0x0000001b161b7207 */ /* 0x004fca0005800000 */
[----:B------:R4:W-:Y:S04]  /*8bb0*/  STL [R1+0x1ec], R27 ;  /* 0x0001ec1b01007387 */ /* 0x0009e80000100800 */
[----:B------:R0:W-:Y:S01]  /*8bc0*/  STL [R1+0x1f8], R26 ;  /* 0x0001f81a01007387 */ /* 0x0001e20000100800 */
[C---:B----4-:R-:W-:Y:S02]  /*8bd0*/  SEL R27, R22.reuse, R25, !P3 ;  /* 0x00000019161b7207 */ /* 0x050fe40005800000 */
[C---:B------:R-:W-:Y:S02]  /*8be0*/  SEL R25, R22.reuse, R23, !P3 ;  /* 0x0000001716197207 */ /* 0x040fe40005800000 */
[C---:B0-----:R-:W-:Y:S02]  /*8bf0*/  SEL R26, R22.reuse, R24, !P3 ;  /* 0x00000018161a7207 */ /* 0x041fe40005800000 */
[C---:B------:R-:W-:Y:S01]  /*8c00*/  SEL R24, R22.reuse, R29, !P3 ;  /* 0x0000001d16187207 */ /* 0x040fe20005800000 */
[----:B------:R-:W-:Y:S01]  /*8c10*/  STL [R1+0x200], R27 ;  /* 0x0002001b01007387 */ /* 0x000fe20000100800 */
[----:B------:R-:W-:-:S02]  /*8c20*/  SEL R23, R22, R21, !P3 ;  /* 0x0000001516177207 */ /* 0x000fc40005800000 */
[C---:B------:R-:W-:Y:S01]  /*8c30*/  SEL R21, R22.reuse, R20, !P3 ;  /* 0x0000001416157207 */ /* 0x040fe20005800000 */
[----:B------:R-:W-:Y:S01]  /*8c40*/  STL [R1+0x204], R26 ;  /* 0x0002041a01007387 */ /* 0x000fe20000100800 */
[C---:B------:R-:W-:Y:S02]  /*8c50*/  SEL R20, R22.reuse, R19, !P3 ;  /* 0x0000001316147207 */ /* 0x040fe40005800000 */
[C---:B------:R-:W-:Y:S01]  /*8c60*/  SEL R19, R22.reuse, R18, !P3 ;  /* 0x0000001216137207 */ /* 0x040fe20005800000 */
[----:B------:R-:W-:Y:S01]  /*8c70*/  STL [R1+0x224], R25 ;  /* 0x0002241901007387 */ /* 0x000fe20000100800 */
[C---:B------:R-:W-:Y:S02]  /*8c80*/  SEL R18, R22.reuse, R5, !P3 ;  /* 0x0000000516127207 */ /* 0x040fe40005800000 */
[C---:B------:R-:W-:Y:S01]  /*8c90*/  SEL R5, R22.reuse, R17, !P3 ;  /* 0x0000001116057207 */ /* 0x040fe20005800000 */
        /* <DEDUP_REMOVED lines=81> */
[C---:B----4-:R-:W-:Y:S02]  /*91b0*/  SEL R25, R22.reuse, R25, !P3 ;  /* 0x0000001916197207 */ /* 0x050fe40005800000 */
[C---:B------:R-:W-:Y:S02]  /*91c0*/  SEL R24, R22.reuse, R24, !P3 ;  /* 0x0000001816187207 */ /* 0x040fe40005800000 */
[----:B------:R-:W-:-:S02]  /*91d0*/  SEL R23, R22, R23, !P3 ;  /* 0x0000001716177207 */ /* 0x000fc40005800000 */
[C---:B------:R-:W-:Y:S02]  /*91e0*/  SEL R29, R22.reuse, R29, !P3 ;  /* 0x0000001d161d7207 */ /* 0x040fe40005800000 */
[C---:B------:R-:W-:Y:S02]  /*91f0*/  SEL R21, R22.reuse, R21, !P3 ;  /* 0x0000001516157207 */ /* 0x040fe40005800000 */
[C---:B------:R-:W-:Y:S02]  /*9200*/  SEL R20, R22.reuse, R20, !P3 ;  /* 0x0000001416147207 */ /* 0x040fe40005800000 */
[C---:B------:R-:W-:Y:S02]  /*9210*/  SEL R19, R22.reuse, R19, !P3 ;  /* 0x0000001316137207 */ /* 0x040fe40005800000 */
        /* <DEDUP_REMOVED lines=17> */
[----:B--2---:R-:W-:-:S05]  /*9330*/  SEL R27, R22, R27, !P3 ;  /* 0x0000001b161b7207 */ /* 0x004fca0005800000 */
[----:B------:R0:W-:Y:S04]  /*9340*/  STL [R1+0x194], R27 ;  /* 0x0001941b01007387 */ /* 0x0001e80000100800 */
[----:B0-----:R-:W2:Y:S04]  /*9350*/  LDL.LU R27, [R1+0x1694] ;  /* 0x00169400011b7983 */ /* 0x001ea80000300800 */
[----:B------:R0:W-:Y:S04]  /*9360*/  STL [R1+0x190], R26 ;  /* 0x0001901a01007387 */ /* 0x0001e80000100800 */
[----:B0-----:R-:W3:Y:S04]  /*9370*/  LDL.LU R26, [R1+0x1690] ;  /* 0x00169000011a7983 */ /* 0x001ee80000300800 */
[----:B------:R0:W-:Y:S04]  /*9380*/  STL [R1+0x18c], R25 ;  /* 0x00018c1901007387 */ /* 0x0001e80000100800 */
[----:B0-----:R-:W4:Y:S04]  /*9390*/  LDL.LU R25, [R1+0x168c] ;  /* 0x00168c0001197983 */ /* 0x001f280000300800 */
[----:B------:R0:W-:Y:S04]  /*93a0*/  STL [R1+0x188], R24 ;  /* 0x0001881801007387 */ /* 0x0001e80000100800 */
[----:B0-----:R-:W2:Y:S04]  /*93b0*/  LDL.LU R24, [R1+0x1688] ;  /* 0x0016880001187983 */ /* 0x001ea80000300800 */
        /* <DEDUP_REMOVED lines=43> */
[----:B0-----:R-:W3:Y:S01]  /*9670*/  LDL.LU R0, [R1+0x1630] ;  /* 0x0016300001007983 */ /* 0x001ee20000300800 */
[----:B------:R-:W-:-:S02]  /*9680*/  SEL R17, R22, R17, !P3 ;  /* 0x0000001116117207 */ /* 0x000fc40005800000 */
[----:B------:R-:W-:-:S03]  /*9690*/  SEL R3, R22, R3, !P3 ;  /* 0x0000000316037207 */ /* 0x000fc60005800000 */
[----:B------:R3:W-:Y:S01]  /*96a0*/  STL [R1+0xf8], R17 ;  /* 0x0000f81101007387 */ /* 0x0007e20000100800 */
[C---:B--2---:R-:W-:Y:S02]  /*96b0*/  SEL R9, R22.reuse, R9, !P3 ;  /* 0x0000000916097207 */ /* 0x044fe40005800000 */
[C---:B---3--:R-:W-:Y:S02]  /*96c0*/  SEL R17, R22.reuse, R0, !P3 ;  /* 0x0000000016117207 */ /* 0x048fe40005800000 */
[----:B------:R-:W2:Y:S04]  /*96d0*/  LDL.LU R0, [R1+0x162c] ;  /* 0x00162c0001007983 */ /* 0x000ea80000300800 */
[----:B------:R0:W-:Y:S04]  /*96e0*/  STL [R1+0xf4], R3 ;  /* 0x0000f40301007387 */ /* 0x0001e80000100800 */
[----:B------:R-:W-:Y:S01]  /*96f0*/  STL [R1+0xf0], R17 ;  /* 0x0000f01101007387 */ /* 0x000fe20000100800 */
[----:B0-----:R-:W-:-:S03]  /*9700*/  SEL R3, R22, R10, !P3 ;  /* 0x0000000a16037207 */ /* 0x001fc60005800000 */
[----:B------:R0:W-:Y:S01]  /*9710*/  STL [R1+0xec], R9 ;  /* 0x0000ec0901007387 */ /* 0x0001e20000100800 */
[----:B------:R-:W-:-:S03]  /*9720*/  SEL R10, R22, R11, !P3 ;  /* 0x0000000b160a7207 */ /* 0x000fc60005800000 */
[----:B0-----:R-:W3:Y:S04]  /*9730*/  LDL.LU R9, [R1+0x20] ;  /* 0x0000200001097983 */ /* 0x001ee80000300800 */
[----:B------:R0:W-:Y:S04]  /*9740*/  STL [R1+0xe8], R3 ;  /* 0x0000e80301007387 */ /* 0x0001e80000100800 */
[----:B------:R1:W-:Y:S01]  /*9750*/  STL [R1+0xe4], R10 ;  /* 0x0000e40a01007387 */ /* 0x0003e20000100800 */
[C---:B0-----:R-:W-:Y:S02]  /*9760*/  SEL R3, R22.reuse, R12, !P3 ;  /* 0x0000000c16037207 */ /* 0x041fe40005800000 */
[C---:B------:R-:W-:Y:S01]  /*9770*/  SEL R12, R22.reuse, R13, !P3 ;  /* 0x0000000d160c7207 */ /* 0x040fe20005800000 */
[----:B-1----:R-:W3:Y:S04]  /*9780*/  LDL.LU R10, [R1+0x1c] ;  /* 0x00001c00010a7983 */ /* 0x002ee80000300800 */
[----:B------:R0:W-:Y:S01]  /*9790*/  STL [R1+0xdc], R3 ;  /* 0x0000dc0301007387 */ /* 0x0001e20000100800 */
[----:B------:R-:W-:-:S03]  /*97a0*/  SEL R13, R22, R15, !P3 ;  /* 0x0000000f160d7207 */ /* 0x000fc60005800000 */
[----:B------:R-:W3:Y:S01]  /*97b0*/  LDL.LU R11, [R1+0x18] ;  /* 0x00001800010b7983 */ /* 0x000ee20000300800 */
[----:B0-----:R-:W-:-:S03]  /*97c0*/  SEL R3, R22, R14, !P3 ;  /* 0x0000000e16037207 */ /* 0x001fc60005800000 */
[----:B------:R0:W-:Y:S04]  /*97d0*/  STL [R1+0xd4], R12 ;  /* 0x0000d40c01007387 */ /* 0x0001e80000100800 */
[----:B------:R1:W-:Y:S04]  /*97e0*/  STL [R1+0xcc], R3 ;  /* 0x0000cc0301007387 */ /* 0x0003e80000100800 */
[----:B0-----:R-:W3:Y:S01]  /*97f0*/  LDL.LU R12, [R1+0x14] ;  /* 0x00001400010c7983 */ /* 0x001ee20000300800 */
[----:B-1----:R-:W-:-:S03]  /*9800*/  SEL R3, R22, R16, !P3 ;  /* 0x0000001016037207 */ /* 0x002fc60005800000 */
[----:B------:R0:W-:Y:S04]  /*9810*/  STL [R1+0xc4], R13 ;  /* 0x0000c40d01007387 */ /* 0x0001e80000100800 */
[----:B------:R-:W3:Y:S04]  /*9820*/  LDL.LU R16, [R1+0x2c] ;  /* 0x00002c0001107983 */ /* 0x000ee80000300800 */
[----:B0-----:R-:W3:Y:S04]  /*9830*/  LDL.LU R13, [R1+0x10] ;  /* 0x00001000010d7983 */ /* 0x001ee80000300800 */
[----:B------:R0:W-:Y:S04]  /*9840*/  STL [R1+0xbc], R3 ;  /* 0x0000bc0301007387 */ /* 0x0001e80000100800 */
[----:B------:R-:W3:Y:S01]  /*9850*/  LDL.LU R14, [R1+0xc] ;  /* 0x00000c00010e7983 */ /* 0x000ee20000300800 */
[----:B0-----:R-:W-:-:S02]  /*9860*/  SEL R3, R22, R2, !P3 ;  /* 0x0000000216037207 */ /* 0x001fc40005800000 */
[----:B------:R-:W-:-:S03]  /*9870*/  SEL R2, R22, R4, !P3 ;  /* 0x0000000416027207 */ /* 0x000fc60005800000 */
[----:B------:R0:W-:Y:S04]  /*9880*/  STL [R1+0xb4], R3 ;  /* 0x0000b40301007387 */ /* 0x0001e80000100800 */
[----:B------:R1:W-:Y:S01]  /*9890*/  STL [R1+0xb0], R2 ;  /* 0x0000b00201007387 */ /* 0x0003e20000100800 */
[C---:B0-----:R-:W-:Y:S02]  /*98a0*/  SEL R3, R22.reuse, R6, !P3 ;  /* 0x0000000616037207 */ /* 0x041fe40005800000 */
[C---:B-1----:R-:W-:Y:S02]  /*98b0*/  SEL R2, R22.reuse, R7, !P3 ;  /* 0x0000000716027207 */ /* 0x042fe40005800000 */
[----:B------:R-:W3:Y:S04]  /*98c0*/  LDL.LU R7, [R1+0x30] ;  /* 0x0000300001077983 */ /* 0x000ee80000300800 */
[----:B------:R-:W-:Y:S04]  /*98d0*/  STL [R1+0xa8], R3 ;  /* 0x0000a80301007387 */ /* 0x000fe80000100800 */
[----:B------:R-:W4:Y:S04]  /*98e0*/  LDL.LU R6, [R1+0x8] ;  /* 0x0000080001067983 */ /* 0x000f280000300800 */
[----:B------:R0:W-:Y:S04]  /*98f0*/  STL [R1+0xa0], R2 ;  /* 0x0000a00201007387 */ /* 0x0001e80000100800 */
[----:B------:R-:W4:Y:S01]  /*9900*/  LDL.LU R15, [R1+0x4] ;  /* 0x00000400010f7983 */ /* 0x000f220000300800 */
[----:B0-----:R-:W-:-:S03]  /*9910*/  SEL R2, R22, R8, !P3 ;  /* 0x0000000816027207 */ /* 0x001fc60005800000 */
[----:B------:R-:W4:Y:S04]  /*9920*/  LDL.LU R8, [R1+0x34] ;  /* 0x0000340001087983 */ /* 0x000f280000300800 */
[----:B------:R-:W4:Y:S01]  /*9930*/  LDL.LU R4, [R1] ;  /* 0x0000000001047983 */ /* 0x000f220000300800 */
[----:B------:R-:W-:-:S03]  /*9940*/  SEL R3, R22, R5, !P3 ;  /* 0x0000000516037207 */ /* 0x000fc60005800000 */
[----:B------:R0:W-:Y:S01]  /*9950*/  STL [R1+0x9c], R2 ;  /* 0x00009c0201007387 */ /* 0x0001e20000100800 */
[----:B------:R-:W-:-:S03]  /*9960*/  SEL R5, R22, R20, !P3 ;  /* 0x0000001416057207 */ /* 0x000fc60005800000 */
[----:B------:R-:W-:Y:S01]  /*9970*/  STL [R1+0x98], R3 ;  /* 0x0000980301007387 */ /* 0x000fe20000100800 */
[----:B0-----:R-:W-:-:S05]  /*9980*/  SEL R2, R22, R19, !P3 ;  /* 0x0000001316027207 */ /* 0x001fca0005800000 */
[----:B------:R0:W-:Y:S04]  /*9990*/  STL [R1+0x90], R2 ;  /* 0x0000900201007387 */ /* 0x0001e80000100800 */
[----:B------:R3:W-:Y:S01]  /*99a0*/  STL [R1+0x88], R5 ;  /* 0x0000880501007387 */ /* 0x0007e20000100800 */
[----:B0-----:R-:W-:Y:S02]  /*99b0*/  LEA.HI.X.SX32 R2, R28, UR15, 0x1, P5 ;  /* 0x0000000f1c027c11 */ /* 0x001fe4000a8f0eff */
[----:B------:R-:W-:Y:S01]  /*99c0*/  SEL R17, R22, R18, !P3 ;  /* 0x0000001216117207 */ /* 0x000fe20005800000 */
[----:B--2---:R-:W-:Y:S02]  /*99d0*/  IMAD R28, R0, UR7, RZ ;  /* 0x00000007001c7c24 */ /* 0x004fe4000f8e02ff */
[----:B---3--:R-:W-:-:S02]  /*99e0*/  IMAD R5, R7, UR10, RZ ;  /* 0x0000000a07057c24 */ /* 0x008fc4000f8e02ff */
[----:B------:R-:W2:Y:S01]  /*99f0*/  LDL.LU R7, [R1+0x54] ;  /* 0x0000540001077983 */ /* 0x000ea20000300800 */
[----:B----4-:R-:W-:-:S05]  /*9a00*/  IMAD R0, R8, UR10, RZ ;  /* 0x0000000a08007c24 */ /* 0x010fca000f8e02ff */
[----:B------:R0:W-:Y:S04]  /*9a10*/  STL [R1+0x8c], R0 ;  /* 0x00008c0001007387 */ /* 0x0001e80000100800 */
[----:B------:R1:W-:Y:S04]  /*9a20*/  STL [R1+0x84], R5 ;  /* 0x0000840501007387 */ /* 0x0003e80000100800 */
[----:B------:R-:W3:Y:S01]  /*9a30*/  LDL.LU R8, [R1+0x58] ;  /* 0x0000580001087983 */ /* 0x000ee20000300800 */
[----:B0-----:R-:W-:Y:S02]  /*9a40*/  IMAD R0, R16, UR10, RZ ;  /* 0x0000000a10007c24 */ /* 0x001fe4000f8e02ff */
[----:B-1----:R-:W-:-:S03]  /*9a50*/  IMAD R5, R9, UR10, RZ ;  /* 0x0000000a09057c24 */ /* 0x002fc6000f8e02ff */
[----:B------:R0:W-:Y:S04]  /*9a60*/  STL [R1+0x7c], R0 ;  /* 0x00007c0001007387 */ /* 0x0001e80000100800 */
[----:B------:R-:W4:Y:S04]  /*9a70*/  LDL.LU R9, [R1+0x5c] ;  /* 0x00005c0001097983 */ /* 0x000f280000300800 */
[----:B------:R1:W-:Y:S01]  /*9a80*/  STL [R1+0x74], R5 ;  /* 0x0000740501007387 */ /* 0x0003e20000100800 */
[----:B0-----:R-:W-:-:S03]  /*9a90*/  IMAD R0, R10, UR10, RZ ;  /* 0x0000000a0a007c24 */ /* 0x001fc6000f8e02ff */
[----:B------:R-:W4:Y:S04]  /*9aa0*/  LDL.LU R19, [R1+0x64] ;  /* 0x0000640001137983 */ /* 0x000f280000300800 */
[----:B------:R-:W4:Y:S04]  /*9ab0*/  LDL.LU R10, [R1+0x70] ;  /* 0x00007000010a7983 */ /* 0x000f280000300800 */
[----:B------:R0:W-:Y:S01]  /*9ac0*/  STL [R1+0x6c], R0 ;  /* 0x00006c0001007387 */ /* 0x0001e20000100800 */
[----:B-1----:R-:W-:Y:S02]  /*9ad0*/  IMAD R5, R12, UR10, RZ ;  /* 0x0000000a0c057c24 */ /* 0x002fe4000f8e02ff */
[----:B0-----:R-:W-:-:S02]  /*9ae0*/  IMAD R0, R11, UR10, RZ ;  /* 0x0000000a0b007c24 */ /* 0x001fc4000f8e02ff */
[----:B------:R-:W4:Y:S04]  /*9af0*/  LDL.LU R11, [R1+0x78] ;  /* 0x00007800010b7983 */ /* 0x000f280000300800 */
[----:B------:R0:W-:Y:S04]  /*9b00*/  STL [R1+0x68], R0 ;  /* 0x0000680001007387 */ /* 0x0001e80000100800 */
[----:B------:R-:W4:Y:S04]  /*9b10*/  LDL.LU R12, [R1+0xa4] ;  /* 0x0000a400010c7983 */ /* 0x000f280000300800 */
[----:B------:R-:W-:Y:S01]  /*9b20*/  STL [R1+0x60], R5 ;  /* 0x0000600501007387 */ /* 0x000fe20000100800 */
[----:B0-----:R-:W-:-:S03]  /*9b30*/  IMAD R0, R13, UR10, RZ ;  /* 0x0000000a0d007c24 */ /* 0x001fc6000f8e02ff */
[----:B------:R-:W4:Y:S04]  /*9b40*/  LDL.LU R18, [R1+0xac] ;  /* 0x0000ac0001127983 */ /* 0x000f280000300800 */
[----:B------:R-:W4:Y:S04]  /*9b50*/  LDL.LU R13, [R1+0xb8] ;  /* 0x0000b800010d7983 */ /* 0x000f280000300800 */
[----:B------:R0:W-:Y:S04]  /*9b60*/  STL [R1+0x50], R0 ;  /* 0x0000500001007387 */ /* 0x0001e80000100800 */
[----:B------:R-:W4:Y:S01]  /*9b70*/  LDL.LU R16, [R1+0xc0] ;  /* 0x0000c00001107983 */ /* 0x000f220000300800 */
[----:B0-----:R-:W-:-:S03]  /*9b80*/  IMAD R0, R14, UR10, RZ ;  /* 0x0000000a0e007c24 */ /* 0x001fc6000f8e02ff */
[----:B------:R-:W4:Y:S04]  /*9b90*/  LDL.LU R14, [R1+0xc8] ;  /* 0x0000c800010e7983 */ /* 0x000f280000300800 */
[----:B------:R0:W-:Y:S02]  /*9ba0*/  STL [R1+0x4c], R0 ;  /* 0x00004c0001007387 */ /* 0x0001e40000100800 */
[----:B0-----:R-:W-:Y:S02]  /*9bb0*/  IMAD R0, R15, UR10, RZ ;  /* 0x0000000a0f007c24 */ /* 0x001fe4000f8e02ff */
[----:B------:R-:W4:Y:S01]  /*9bc0*/  LDL.LU R15, [R1+0xd0] ;  /* 0x0000d000010f7983 */ /* 0x000f220000300800 */
[----:B------:R-:W-:Y:S02]  /*9bd0*/  IMAD R5, R6, UR10, RZ ;  /* 0x0000000a06057c24 */ /* 0x000fe4000f8e02ff */
[----:B------:R-:W-:-:S03]  /*9be0*/  IMAD R4, R4, UR10, RZ ;  /* 0x0000000a04047c24 */ /* 0x000fc6000f8e02ff */
[----:B------:R-:W-:Y:S04]  /*9bf0*/  STL [R1+0x48], R5 ;  /* 0x0000480501007387 */ /* 0x000fe80000100800 */
[----:B------:R-:W-:Y:S04]  /*9c00*/  STL [R1+0x44], R0 ;  /* 0x0000440001007387 */ /* 0x000fe80000100800 */
[----:B------:R0:W-:Y:S04]  /*9c10*/  STL [R1+0x40], R4 ;  /* 0x0000400401007387 */ /* 0x0001e80000100800 */
[----:B0-----:R-:W4:Y:S01]  /*9c20*/  LDL.LU R4, [R1+0xd8] ;  /* 0x0000d80001047983 */ /* 0x001f220000300800 */
[----:B------:R-:W-:-:S02]  /*9c30*/  IMAD R5, R29, UR10, RZ ;  /* 0x0000000a1d057c24 */ /* 0x000fc4000f8e02ff */
[----:B------:R-:W-:Y:S02]  /*9c40*/  IMAD R0, R23, UR10, RZ ;  /* 0x0000000a17007c24 */ /* 0x000fe4000f8e02ff */
[----:B------:R-:W-:Y:S01]  /*9c50*/  IMAD R6, R24, UR10, RZ ;  /* 0x0000000a18067c24 */ /* 0x000fe2000f8e02ff */
[----:B------:R0:W-:Y:S04]  /*9c60*/  STL [R1+0x3c], R5 ;  /* 0x00003c0501007387 */ /* 0x0001e80000100800 */
[----:B------:R1:W-:Y:S01]  /*9c70*/  STL [R1+0x38], R0 ;  /* 0x0000380001007387 */ /* 0x0003e20000100800 */
[----:B------:R-:W-:-:S03]  /*9c80*/  IMAD R20, R26, UR10, RZ ;  /* 0x0000000a1a147c24 */ /* 0x000fc6000f8e02ff */
[----:B0-----:R-:W4:Y:S01]  /*9c90*/  LDL.LU R5, [R1+0xe0] ;  /* 0x0000e00001057983 */ /* 0x001f220000300800 */
[----:B-1----:R-:W-:-:S03]  /*9ca0*/  IMAD R0, R25, UR10, RZ ;  /* 0x0000000a19007c24 */ /* 0x002fc6000f8e02ff */
[----:B------:R0:W-:Y:S04]  /*9cb0*/  STL [R1+0x34], R6 ;  /* 0x0000340601007387 */ /* 0x0001e80000100800 */
[----:B------:R1:W-:Y:S04]  /*9cc0*/  STL [R1+0x30], R0 ;  /* 0x0000300001007387 */ /* 0x0003e80000100800 */
[----:B0-----:R-:W4:Y:S01]  /*9cd0*/  LDL.LU R6, [R1+0x108] ;  /* 0x0001080001067983 */ /* 0x001f220000300800 */
[----:B-1----:R-:W-:-:S03]  /*9ce0*/  IMAD R0, R27, UR10, RZ ;  /* 0x0000000a1b007c24 */ /* 0x002fc6000f8e02ff */
[----:B------:R2:W-:Y:S04]  /*9cf0*/  STL [R1+0x2c], R20 ;  /* 0x00002c1401007387 */ /* 0x0005e80000100800 */
[----:B------:R3:W-:Y:S01]  /*9d00*/  STL [R1+0x28], R0 ;  /* 0x0000280001007387 */ /* 0x0007e20000100800 */
[----:B--2---:R-:W-:-:S03]  /*9d10*/  IMAD R20, R7, UR10, RZ ;  /* 0x0000000a07147c24 */ /* 0x004fc6000f8e02ff */
[----:B------:R-:W2:Y:S04]  /*9d20*/  LDL.LU R7, [R1+0x110] ;  /* 0x0001100001077983 */ /* 0x000ea80000300800 */
[----:B------:R4:W-:Y:S01]  /*9d30*/  STL [R1+0x24], R20 ;  /* 0x0000241401007387 */ /* 0x0009e20000100800 */
[----:B---3--:R-:W-:-:S03]  /*9d40*/  IMAD R0, R8, UR10, RZ ;  /* 0x0000000a08007c24 */ /* 0x008fc6000f8e02ff */
[----:B------:R-:W3:Y:S04]  /*9d50*/  LDL.LU R8, [R1+0x118] ;  /* 0x0001180001087983 */ /* 0x000ee80000300800 */
[----:B------:R0:W-:Y:S01]  /*9d60*/  STL [R1+0x20], R0 ;  /* 0x0000200001007387 */ /* 0x0001e20000100800 */
[----:B----4-:R-:W-:-:S03]  /*9d70*/  IMAD R20, R9, UR10, RZ ;  /* 0x0000000a09147c24 */ /* 0x010fc6000f8e02ff */
[----:B------:R-:W4:Y:S01]  /*9d80*/  LDL.LU R9, [R1+0x120] ;  /* 0x0001200001097983 */ /* 0x000f220000300800 */
[----:B0-----:R-:W-:-:S03]  /*9d90*/  IMAD R0, R19, UR10, RZ ;  /* 0x0000000a13007c24 */ /* 0x001fc6000f8e02ff */
[----:B------:R-:W-:Y:S01]  /*9da0*/  STL [R1+0x1c], R20 ;  /* 0x00001c1401007387 */ /* 0x000fe20000100800 */
[----:B------:R-:W-:-:S03]  /*9db0*/  IMAD R19, R10, UR10, RZ ;  /* 0x0000000a0a137c24 */ /* 0x000fc6000f8e02ff */
[----:B------:R-:W4:Y:S04]  /*9dc0*/  LDL.LU R10, [R1+0x128] ;  /* 0x00012800010a7983 */ /* 0x000f280000300800 */
[----:B------:R0:W-:Y:S04]  /*9dd0*/  STL [R1+0x18], R0 ;  /* 0x0000180001007387 */ /* 0x0001e80000100800 */
[----:B------:R1:W-:Y:S01]  /*9de0*/  STL [R1+0x14], R19 ;  /* 0x0000141301007387 */ /* 0x0003e20000100800 */
[----:B0-----:R-:W-:-:S03]  /*9df0*/  IMAD R0, R11, UR10, RZ ;  /* 0x0000000a0b007c24 */ /* 0x001fc6000f8e02ff */
[----:B------:R-:W4:Y:S04]  /*9e00*/  LDL.LU R11, [R1+0x130] ;  /* 0x00013000010b7983 */ /* 0x000f280000300800 */
[----:B------:R0:W-:Y:S01]  /*9e10*/  STL [R1+0x10], R0 ;  /* 0x0000100001007387 */ /* 0x0001e20000100800 */
[----:B-1----:R-:W-:-:S03]  /*9e20*/  IMAD R19, R12, UR10, RZ ;  /* 0x0000000a0c137c24 */ /* 0x002fc6000f8e02ff */
[----:B------:R-:W4:Y:S01]  /*9e30*/  LDL.LU R12, [R1+0x138] ;  /* 0x00013800010c7983 */ /* 0x000f220000300800 */
[----:B0-----:R-:W-:-:S03]  /*9e40*/  IMAD R0, R18, UR10, RZ ;  /* 0x0000000a12007c24 */ /* 0x001fc6000f8e02ff */
[----:B------:R-:W-:Y:S01]  /*9e50*/  STL [R1+0xc], R19 ;  /* 0x00000c1301007387 */ /* 0x000fe20000100800 */
[----:B------:R-:W-:-:S03]  /*9e60*/  IMAD R18, R13, UR10, RZ ;  /* 0x0000000a0d127c24 */ /* 0x000fc6000f8e02ff */
[----:B------:R-:W4:Y:S04]  /*9e70*/  LDL.LU R13, [R1+0x160] ;  /* 0x00016000010d7983 */ /* 0x000f280000300800 */
[----:B------:R0:W-:Y:S04]  /*9e80*/  STL [R1+0x8], R0 ;  /* 0x0000080001007387 */ /* 0x0001e80000100800 */
[----:B------:R-:W-:Y:S01]  /*9e90*/  STL [R1+0x4], R18 ;  /* 0x0000041201007387 */ /* 0x000fe20000100800 */
[----:B0-----:R-:W-:Y:S02]  /*9ea0*/  IMAD R0, R16, UR10, RZ ;  /* 0x0000000a10007c24 */ /* 0x001fe4000f8e02ff */
[----:B------:R-:W-:-:S02]  /*9eb0*/  IMAD R29, R14, UR10, RZ ;  /* 0x0000000a0e1d7c24 */ /* 0x000fc4000f8e02ff */
[----:B------:R-:W4:Y:S04]  /*9ec0*/  LDL.LU R14, [R1+0x15c] ;  /* 0x00015c00010e7983 */ /* 0x000f280000300800 */
[----:B------:R0:W-:Y:S04]  /*9ed0*/  STL [R1], R0 ;  /* 0x0000000001007387 */ /* 0x0001e80000100800 */
[----:B------:R-:W-:Y:S01]  /*9ee0*/  STL [R1+0x15e8], R29 ;  /* 0x0015e81d01007387 */ /* 0x000fe20000100800 */
[----:B0-----:R-:W-:-:S03]  /*9ef0*/  IMAD R0, R15, UR10, RZ ;  /* 0x0000000a0f007c24 */ /* 0x001fc6000f8e02ff */
[----:B------:R-:W4:Y:S04]  /*9f00*/  LDL.LU R15, [R1+0x158] ;  /* 0x00015800010f7983 */ /* 0x000f280000300800 */
[----:B------:R-:W4:Y:S04]  /*9f10*/  LDL.LU R16, [R1+0x16c] ;  /* 0x00016c0001107983 */ /* 0x000f280000300800 */
[----:B------:R-:W-:Y:S04]  /*9f20*/  STL [R1+0x15e4], R0 ;  /* 0x0015e40001007387 */ /* 0x000fe80000100800 */
[----:B------:R-:W4:Y:S01]  /*9f30*/  LDL.LU R18, [R1+0x174] ;  /* 0x0001740001127983 */ /* 0x000f220000300800 */
[----:B------:R-:W-:-:S05]  /*9f40*/  IMAD R4, R4, UR10, RZ ;  /* 0x0000000a04047c24 */ /* 0x000fca000f8e02ff */
[----:B------:R-:W-:Y:S04]  /*9f50*/  STL [R1+0x15e0], R4 ;  /* 0x0015e00401007387 */ /* 0x000fe80000100800 */
[----:B------:R-:W4:Y:S01]  /*9f60*/  LDL.LU R19, [R1+0x184] ;  /* 0x0001840001137983 */ /* 0x000f220000300800 */
[----:B------:R-:W-:-:S05]  /*9f70*/  IMAD R5, R5, UR10, RZ ;  /* 0x0000000a05057c24 */ /* 0x000fca000f8e02ff */
[----:B------:R-:W-:Y:S01]  /*9f80*/  STL [R1+0x15dc], R5 ;  /* 0x0015dc0501007387 */ /* 0x000fe20000100800 */
[----:B------:R-:W-:-:S05]  /*9f90*/  IMAD R6, R6, UR10, RZ ;  /* 0x0000000a06067c24 */ /* 0x000fca000f8e02ff */
[----:B------:R-:W-:Y:S01]  /*9fa0*/  STL [R1+0x15d8], R6 ;  /* 0x0015d80601007387 */ /* 0x000fe20000100800 */
[----:B------:R-:W-:Y:S01]  /*9fb0*/  SEL R3, R22, R21, !P3 ;  /* 0x0000001516037207 */ /* 0x000fe20005800000 */
[----:B--2---:R-:W-:-:S05]  /*9fc0*/  IMAD R7, R7, UR10, RZ ;  /* 0x0000000a07077c24 */ /* 0x004fca000f8e02ff */
[----:B------:R-:W-:Y:S01]  /*9fd0*/  STL [R1+0x15d4], R7 ;  /* 0x0015d40701007387 */ /* 0x000fe20000100800 */
[----:B---3--:R-:W-:-:S05]  /*9fe0*/  IMAD R8, R8, UR10, RZ ;  /* 0x0000000a08087c24 */ /* 0x008fca000f8e02ff */
[----:B------:R-:W-:Y:S04]  /*9ff0*/  STL [R1+0x15d0], R8 ;  /* 0x0015d00801007387 */ /* 0x000fe80000100800 */
[----:B------:R-:W2:Y:S01]  /*a000*/  LDL.LU R20, [R1+0x19c] ;  /* 0x00019c0001147983 */ /* 0x000ea20000300800 */
[----:B----4-:R-:W-:-:S05]  /*a010*/  IMAD R9, R9, UR10, RZ ;  /* 0x0000000a09097c24 */ /* 0x010fca000f8e02ff */
[----:B------:R-:W-:Y:S01]  /*a020*/  STL [R1+0x15ec], R9 ;  /* 0x0015ec0901007387 */ /* 0x000fe20000100800 */
[----:B------:R-:W-:-:S05]  /*a030*/  IMAD R10, R10, UR10, RZ ;  /* 0x0000000a0a0a7c24 */ /* 0x000fca000f8e02ff */
[----:B------:R-:W-:Y:S01]  /*a040*/  STL [R1+0x15f0], R10 ;  /* 0x0015f00a01007387 */ /* 0x000fe20000100800 */
[----:B------:R-:W-:-:S05]  /*a050*/  IMAD R11, R11, UR10, RZ ;  /* 0x0000000a0b0b7c24 */ /* 0x000fca000f8e02ff */
[----:B------:R0:W-:Y:S01]  /*a060*/  STL [R1+0x15f4], R11 ;  /* 0x0015f40b01007387 */ /* 0x0001e20000100800 */
[----:B------:R-:W-:-:S03]  /*a070*/  IMAD R12, R12, UR10, RZ ;  /* 0x0000000a0c0c7c24 */ /* 0x000fc6000f8e02ff */
[----:B------:R-:W3:Y:S04]  /*a080*/  LDL.LU R21, [R1+0x1a4] ;  /* 0x0001a40001157983 */ /* 0x000ee80000300800 */
        /* <DEDUP_REMOVED lines=9> */
[----:B------:R-:W-:-:S03]  /*a120*/  IMAD R16, R16, UR10, RZ ;  /* 0x0000000a10107c24 */ /* 0x000fc6000f8e02ff */
[----:B------:R-:W4:Y:S01]  /*a130*/  LDL.LU R24, [R1+0x1e4] ;  /* 0x0001e40001187983 */ /* 0x000f220000300800 */
[----:B------:R-:W-:-:S03]  /*a140*/  IMAD R18, R18, UR10, RZ ;  /* 0x0000000a12127c24 */ /* 0x000fc6000f8e02ff */
[----:B------:R-:W-:Y:S04]  /*a150*/  STL [R1+0x1608], R16 ;  /* 0x0016081001007387 */ /* 0x000fe80000100800 */
[----:B------:R-:W4:Y:S04]  /*a160*/  LDL.LU R25, [R1+0x1ec] ;  /* 0x0001ec0001197983 */ /* 0x000f280000300800 */
[----:B------:R1:W-:Y:S04]  /*a170*/  STL [R1+0x160c], R18 ;  /* 0x00160c1201007387 */ /* 0x0003e80000100800 */
[----:B------:R-:W4:Y:S04]  /*a180*/  LDL.LU R26, [R1+0x1f8] ;  /* 0x0001f800011a7983 */ /* 0x000f280000300800 */
[----:B------:R-:W4:Y:S04]  /*a190*/  LDL.LU R27, [R1+0x200] ;  /* 0x00020000011b7983 */ /* 0x000f280000300800 */
[----:B0-----:R-:W4:Y:S01]  /*a1a0*/  LDL.LU R11, [R1+0x204] ;  /* 0x00020400010b7983 */ /* 0x001f220000300800 */
[----:B------:R-:W-:-:S03]  /*a1b0*/  IMAD R19, R19, UR10, RZ ;  /* 0x0000000a13137c24 */ /* 0x000fc6000f8e02ff */
[----:B-1----:R-:W4:Y:S04]  /*a1c0*/  LDL.LU R18, [R1+0x220] ;  /* 0x0002200001127983 */ /* 0x002f280000300800 */
[----:B------:R-:W4:Y:S04]  /*a1d0*/  LDL.LU R10, [R1+0x21c] ;  /* 0x00021c00010a7983 */ /* 0x000f280000300800 */
[----:B------:R0:W-:Y:S04]  /*a1e0*/  STL [R1+0x1610], R19 ;  /* 0x0016101301007387 */ /* 0x0001e80000100800 */
[----:B0-----:R-:W4:Y:S04]  /*a1f0*/  LDL.LU R19, [R1+0x224] ;  /* 0x0002240001137983 */ /* 0x001f280000300800 */
[----:B------:R-:W4:Y:S04]  /*a200*/  LDL.LU R16, [R1+0x218] ;  /* 0x0002180001107983 */ /* 0x000f280000300800 */
[----:B------:R-:W4:Y:S04]  /*a210*/  LDL.LU R15, [R1+0x214] ;  /* 0x00021400010f7983 */ /* 0x000f280000300800 */
[----:B------:R-:W4:Y:S04]  /*a220*/  LDL.LU R9, [R1+0x210] ;  /* 0x0002100001097983 */ /* 0x000f280000300800 */
[----:B------:R-:W4:Y:S04]  /*a230*/  LDL.LU R7, [R1+0x20c] ;  /* 0x00020c0001077983 */ /* 0x000f280000300800 */
[----:B------:R-:W4:Y:S01]  /*a240*/  LDL.LU R5, [R1+0x208] ;  /* 0x0002080001057983 */ /* 0x000f220000300800 */
[----:B--2---:R-:W-:-:S05]  /*a250*/  IMAD R20, R20, UR10, RZ ;  /* 0x0000000a14147c24 */ /* 0x004fca000f8e02ff */
[----:B------:R-:W-:Y:S04]  /*a260*/  STL [R1+0x1614], R20 ;  /* 0x0016141401007387 */ /* 0x000fe80000100800 */
[----:B------:R-:W2:Y:S04]  /*a270*/  LDL.LU R14, [R1+0x1fc] ;  /* 0x0001fc00010e7983 */ /* 0x000ea80000300800 */
[----:B------:R-:W2:Y:S01]  /*a280*/  LDL.LU R0, [R1+0x1f4] ;  /* 0x0001f40001007983 */ /* 0x000ea20000300800 */
[----:B---3--:R-:W-:Y:S02]  /*a290*/  IMAD R21, R21, UR10, RZ ;  /* 0x0000000a15157c24 */ /* 0x008fe4000f8e02ff */
[----:B----4-:R-:W-:-:S03]  /*a2a0*/  IMAD R22, R22, UR10, RZ ;  /* 0x0000000a16167c24 */ /* 0x010fc6000f8e02ff */
[----:B------:R0:W-:Y:S04]  /*a2b0*/  STL [R1+0x1618], R21 ;  /* 0x0016181501007387 */ /* 0x0001e80000100800 */
[----:B------:R-:W-:Y:S04]  /*a2c0*/  STL [R1+0x161c], R22 ;  /* 0x00161c1601007387 */ /* 0x000fe80000100800 */
[----:B------:R-:W3:Y:S01]  /*a2d0*/  LDL.LU R13, [R1+0x1f0] ;  /* 0x0001f000010d7983 */ /* 0x000ee20000300800 */
[----:B------:R-:W-:-:S03]  /*a2e0*/  IMAD R23, R23, UR10, RZ ;  /* 0x0000000a17177c24 */ /* 0x000fc6000f8e02ff */
[----:B------:R-:W4:Y:S04]  /*a2f0*/  LDL.LU R29, [R1+0x1e8] ;  /* 0x0001e800011d7983 */ /* 0x000f280000300800 */
[----:B------:R-:W4:Y:S04]  /*a300*/  LDL.LU R4, [R1+0x1e0] ;  /* 0x0001e00001047983 */ /* 0x000f280000300800 */
[----:B------:R-:W-:Y:S04]  /*a310*/  STL [R1+0x1620], R23 ;  /* 0x0016201701007387 */ /* 0x000fe80000100800 */
[----:B------:R-:W4:Y:S04]  /*a320*/  LDL.LU R6, [R1+0x1d8] ;  /* 0x0001d80001067983 */ /* 0x000f280000300800 */
[----:B------:R-:W4:Y:S01]  /*a330*/  LDL.LU R8, [R1+0x1d0] ;  /* 0x0001d00001087983 */ /* 0x000f220000300800 */
[----:B------:R-:W-:-:S05]  /*a340*/  IMAD R24, R24, UR10, RZ ;  /* 0x0000000a18187c24 */ /* 0x000fca000f8e02ff */
[----:B------:R-:W-:Y:S04]  /*a350*/  STL [R1+0x1624], R24 ;  /* 0x0016241801007387 */ /* 0x000fe80000100800 */
[----:B------:R-:W4:Y:S01]  /*a360*/  LDL.LU R12, [R1+0x1cc] ;  /* 0x0001cc00010c7983 */ /* 0x000f220000300800 */
[----:B0-----:R-:W-:-:S03]  /*a370*/  IMAD R21, R11, UR10, RZ ;  /* 0x0000000a0b157c24 */ /* 0x001fc6000f8e02ff */
[----:B------:R-:W4:Y:S04]  /*a380*/  LDL.LU R11, [R1+0x1c8] ;  /* 0x0001c800010b7983 */ /* 0x000f280000300800 */
[----:B------:R-:W-:Y:S01]  /*a390*/  STL [R1+0x54], R21 ;  /* 0x0000541501007387 */ /* 0x000fe20000100800 */
[----:B------:R-:W-:Y:S02]  /*a3a0*/  IMAD R20, R19, UR10, RZ ;  /* 0x0000000a13147c24 */ /* 0x000fe4000f8e02ff */
[----:B------:R-:W-:-:S03]  /*a3b0*/  IMAD R19, R10, UR10, RZ ;  /* 0x0000000a0a137c24 */ /* 0x000fc6000f8e02ff */
[----:B------:R-:W-:Y:S04]  /*a3c0*/  STL [R1+0x58], R20 ;  /* 0x0000581401007387 */ /* 0x000fe80000100800 */
[----:B------:R-:W4:Y:S01]  /*a3d0*/  LDL.LU R10, [R1+0x1c4] ;  /* 0x0001c400010a7983 */ /* 0x000f220000300800 */
[----:B------:R-:W-:-:S05]  /*a3e0*/  IMAD R18, R18, UR10, RZ ;  /* 0x0000000a12127c24 */ /* 0x000fca000f8e02ff */
[----:B------:R0:W-:Y:S04]  /*a3f0*/  STL [R1+0x5c], R18 ;  /* 0x00005c1201007387 */ /* 0x0001e80000100800 */
[----:B------:R-:W-:Y:S01]  /*a400*/  STL [R1+0x64], R19 ;  /* 0x0000641301007387 */ /* 0x000fe20000100800 */
[----:B0-----:R-:W-:Y:S02]  /*a410*/  IMAD R18, R16, UR10, RZ ;  /* 0x0000000a10127c24 */ /* 0x001fe4000f8e02ff */
[----:B------:R-:W-:Y:S02]  /*a420*/  IMAD R16, R15, UR10, RZ ;  /* 0x0000000a0f107c24 */ /* 0x000fe4000f8e02ff */
[----:B------:R-:W-:Y:S01]  /*a430*/  IMAD R15, R9, UR10, RZ ;  /* 0x0000000a090f7c24 */ /* 0x000fe2000f8e02ff */
[----:B------:R-:W-:Y:S04]  /*a440*/  STL [R1+0x70], R18 ;  /* 0x0000701201007387 */ /* 0x000fe80000100800 */
[----:B------:R-:W4:Y:S04]  /*a450*/  LDL.LU R9, [R1+0x1c0] ;  /* 0x0001c00001097983 */ /* 0x000f280000300800 */
[----:B------:R0:W-:Y:S04]  /*a460*/  STL [R1+0x78], R16 ;  /* 0x0000781001007387 */ /* 0x0001e80000100800 */
[----:B------:R1:W-:Y:S01]  /*a470*/  STL [R1+0xa4], R15 ;  /* 0x0000a40f01007387 */ /* 0x0003e20000100800 */
[----:B0-----:R-:W-:-:S03]  /*a480*/  IMAD R16, R7, UR10, RZ ;  /* 0x0000000a07107c24 */ /* 0x001fc6000f8e02ff */
[----:B------:R-:W4:Y:S01]  /*a490*/  LDL.LU R7, [R1+0x1bc] ;  /* 0x0001bc0001077983 */ /* 0x000f220000300800 */
[----:B-1----:R-:W-:-:S03]  /*a4a0*/  IMAD R15, R5, UR10, RZ ;  /* 0x0000000a050f7c24 */ /* 0x002fc6000f8e02ff */
[----:B------:R-:W-:Y:S04]  /*a4b0*/  STL [R1+0xac], R16 ;  /* 0x0000ac1001007387 */ /* 0x000fe80000100800 */
[----:B------:R-:W4:Y:S04]  /*a4c0*/  LDL.LU R5, [R1+0x1b8] ;  /* 0x0001b80001057983 */ /* 0x000f280000300800 */
[----:B------:R-:W-:Y:S04]  /*a4d0*/  STL [R1+0xb8], R15 ;  /* 0x0000b80f01007387 */ /* 0x000fe80000100800 */
[----:B------:R-:W4:Y:S01]  /*a4e0*/  LDL.LU R22, [R1+0x1b4] ;  /* 0x0001b40001167983 */ /* 0x000f220000300800 */
[----:B--2---:R-:W-:-:S02]  /*a4f0*/  IMAD R14, R14, UR10, RZ ;  /* 0x0000000a0e0e7c24 */ /* 0x004fc4000f8e02ff */
[----:B------:R-:W-:-:S03]  /*a500*/  IMAD R0, R0, UR10, RZ ;  /* 0x0000000a00007c24 */ /* 0x000fc6000f8e02ff */
[----:B------:R0:W-:Y:S04]  /*a510*/  STL [R1+0xc0], R14 ;  /* 0x0000c00e01007387 */ /* 0x0001e80000100800 */
[----:B0-----:R-:W2:Y:S04]  /*a520*/  LDL.LU R14, [R1+0x1b0] ;  /* 0x0001b000010e7983 */ /* 0x001ea80000300800 */
[----:B------:R0:W-:Y:S04]  /*a530*/  STL [R1+0xc8], R0 ;  /* 0x0000c80001007387 */ /* 0x0001e80000100800 */
[----:B0-----:R-:W2:Y:S01]  /*a540*/  LDL.LU R0, [R1+0x1ac] ;  /* 0x0001ac0001007983 */ /* 0x001ea20000300800 */
[----:B---3--:R-:W-:-:S02]  /*a550*/  IMAD R13, R13, UR10, RZ ;  /* 0x0000000a0d0d7c24 */ /* 0x008fc4000f8e02ff */
[----:B----4-:R-:W-:Y:S02]  /*a560*/  IMAD R15, R29, UR10, RZ ;  /* 0x0000000a1d0f7c24 */ /* 0x010fe4000f8e02ff */
[----:B------:R-:W3:Y:S04]  /*a570*/  LDL.LU R29, [R1+0x1a8] ;  /* 0x0001a800011d7983 */ /* 0x000ee80000300800 */
[----:B------:R0:W-:Y:S04]  /*a580*/  STL [R1+0xd0], R13 ;  /* 0x0000d00d01007387 */ /* 0x0001e80000100800 */
[----:B------:R1:W-:Y:S01]  /*a590*/  STL [R1+0xd8], R15 ;  /* 0x0000d80f01007387 */ /* 0x0003e20000100800 */
[----:B0-----:R-:W-:-:S03]  /*a5a0*/  IMAD R13, R4, UR10, RZ ;  /* 0x0000000a040d7c24 */ /* 0x001fc6000f8e02ff */
[----:B------:R-:W4:Y:S01]  /*a5b0*/  LDL.LU R4, [R1+0x1a0] ;  /* 0x0001a00001047983 */ /* 0x000f220000300800 */
[----:B-1----:R-:W-:-:S03]  /*a5c0*/  IMAD R15, R6, UR10, RZ ;  /* 0x0000000a060f7c24 */ /* 0x002fc6000f8e02ff */
[----:B------:R0:W-:Y:S04]  /*a5d0*/  STL [R1+0xe0], R13 ;  /* 0x0000e00d01007387 */ /* 0x0001e80000100800 */
[----:B------:R-:W4:Y:S01]  /*a5e0*/  LDL.LU R6, [R1+0x198] ;  /* 0x0001980001067983 */ /* 0x000f220000300800 */
[----:B0-----:R-:W-:-:S03]  /*a5f0*/  IMAD R13, R8, UR10, RZ ;  /* 0x0000000a080d7c24 */ /* 0x001fc6000f8e02ff */
[----:B------:R-:W-:Y:S04]  /*a600*/  STL [R1+0x108], R15 ;  /* 0x0001080f01007387 */ /* 0x000fe80000100800 */
[----:B------:R-:W4:Y:S04]  /*a610*/  LDL.LU R8, [R1+0x194] ;  /* 0x0001940001087983 */ /* 0x000f280000300800 */
[----:B------:R0:W-:Y:S01]  /*a620*/  STL [R1+0x110], R13 ;  /* 0x0001100d01007387 */ /* 0x0001e20000100800 */
[----:B------:R-:W-:-:S03]  /*a630*/  IMAD R12, R12, UR10, RZ ;  /* 0x0000000a0c0c7c24 */ /* 0x000fc6000f8e02ff */
[----:B------:R-:W4:Y:S04]  /*a640*/  LDL.LU R21, [R1+0x190] ;  /* 0x0001900001157983 */ /* 0x000f280000300800 */
[----:B------:R-:W4:Y:S04]  /*a650*/  LDL.LU R20, [R1+0x18c] ;  /* 0x00018c0001147983 */ /* 0x000f280000300800 */
[----:B------:R1:W-:Y:S04]  /*a660*/  STL [R1+0x118], R12 ;  /* 0x0001180c01007387 */ /* 0x0003e80000100800 */
[----:B0-----:R-:W4:Y:S01]  /*a670*/  LDL.LU R13, [R1+0x188] ;  /* 0x00018800010d7983 */ /* 0x001f220000300800 */
[----:B------:R-:W-:-:S03]  /*a680*/  IMAD R11, R11, UR10, RZ ;  /* 0x0000000a0b0b7c24 */ /* 0x000fc6000f8e02ff */
[----:B------:R-:W4:Y:S04]  /*a690*/  LDL.LU R19, [R1+0x180] ;  /* 0x0001800001137983 */ /* 0x000f280000300800 */
[----:B------:R-:W4:Y:S04]  /*a6a0*/  LDL.LU R18, [R1+0x17c] ;  /* 0x00017c0001127983 */ /* 0x000f280000300800 */
[----:B------:R0:W-:Y:S04]  /*a6b0*/  STL [R1+0x120], R11 ;  /* 0x0001200b01007387 */ /* 0x0001e80000100800 */
[----:B-1----:R-:W4:Y:S04]  /*a6c0*/  LDL.LU R12, [R1+0x178] ;  /* 0x00017800010c7983 */ /* 0x002f280000300800 */
[----:B------:R-:W4:Y:S04]  /*a6d0*/  LDL.LU R16, [R1+0x170] ;  /* 0x0001700001107983 */ /* 0x000f280000300800 */
[----:B------:R-:W4:Y:S01]  /*a6e0*/  LDL.LU R15, [R1+0x168] ;  /* 0x00016800010f7983 */ /* 0x000f220000300800 */
[----:B------:R-:W-:-:S05]  /*a6f0*/  IMAD R10, R10, UR10, RZ ;  /* 0x0000000a0a0a7c24 */ /* 0x000fca000f8e02ff */
[----:B------:R1:W-:Y:S04]  /*a700*/  STL [R1+0x128], R10 ;  /* 0x0001280a01007387 */ /* 0x0003e80000100800 */
[----:B0-----:R-:W4:Y:S04]  /*a710*/  LDL.LU R11, [R1+0x164] ;  /* 0x00016400010b7983 */ /* 0x001f280000300800 */
[----:B-1----:R-:W4:Y:S01]  /*a720*/  LDL.LU R10, [R1+0x154] ;  /* 0x00015400010a7983 */ /* 0x002f220000300800 */
[----:B------:R-:W-:-:S03]  /*a730*/  IMAD R23, R9, UR10, RZ ;  /* 0x0000000a09177c24 */ /* 0x000fc6000f8e02ff */
[----:B------:R-:W4:Y:S04]  /*a740*/  LDL.LU R9, [R1+0x150] ;  /* 0x0001500001097983 */ /* 0x000f280000300800 */
[----:B------:R0:W-:Y:S01]  /*a750*/  STL [R1+0x130], R23 ;  /* 0x0001301701007387 */ /* 0x0001e20000100800 */
[----:B------:R-:W-:-:S03]  /*a760*/  IMAD R24, R7, UR10, RZ ;  /* 0x0000000a07187c24 */ /* 0x000fc6000f8e02ff */
[----:B------:R-:W4:Y:S01]  /*a770*/  LDL.LU R7, [R1+0x14c] ;  /* 0x00014c0001077983 */ /* 0x000f220000300800 */
[----:B0-----:R-:W-:-:S03]  /*a780*/  IMAD R23, R5, UR10, RZ ;  /* 0x0000000a05177c24 */ /* 0x001fc6000f8e02ff */
[----:B------:R0:W-:Y:S04]  /*a790*/  STL [R1+0x138], R24 ;  /* 0x0001381801007387 */ /* 0x0001e80000100800 */
[----:B------:R-:W4:Y:S04]  /*a7a0*/  LDL.LU R5, [R1+0x148] ;  /* 0x0001480001057983 */ /* 0x000f280000300800 */
[----:B------:R2:W-:Y:S01]  /*a7b0*/  STL [R1+0x158], R23 ;  /* 0x0001581701007387 */ /* 0x0005e20000100800 */
[----:B0-----:R-:W-:-:S05]  /*a7c0*/  IMAD R24, R22, UR10, RZ ;  /* 0x0000000a16187c24 */ /* 0x001fca000f8e02ff */
[----:B------:R-:W-:Y:S01]  /*a7d0*/  STL [R1+0x15c], R24 ;  /* 0x00015c1801007387 */ /* 0x000fe20000100800 */
[----:B--2---:R-:W-:-:S03]  /*a7e0*/  IMAD R23, R14, UR10, RZ ;  /* 0x0000000a0e177c24 */ /* 0x004fc6000f8e02ff */
[----:B------:R-:W2:Y:S04]  /*a7f0*/  LDL.LU R14, [R1+0x144] ;  /* 0x00014400010e7983 */ /* 0x000ea80000300800 */
[----:B------:R-:W-:Y:S01]  /*a800*/  STL [R1+0x160], R23 ;  /* 0x0001601701007387 */ /* 0x000fe20000100800 */
[----:B------:R-:W-:-:S03]  /*a810*/  IMAD R22, R0, UR10, RZ ;  /* 0x0000000a00167c24 */ /* 0x000fc6000f8e02ff */
[----:B------:R-:W2:Y:S04]  /*a820*/  LDL.LU R0, [R1+0x140] ;  /* 0x0001400001007983 */ /* 0x000ea80000300800 */
[----:B------:R3:W-:Y:S02]  /*a830*/  STL [R1+0x16c], R22 ;  /* 0x00016c1601007387 */ /* 0x0007e40000100800 */
[----:B---3--:R-:W-:Y:S02]  /*a840*/  IMAD R22, R29, UR10, RZ ;  /* 0x0000000a1d167c24 */ /* 0x008fe4000f8e02ff */
[----:B------:R-:W3:Y:S04]  /*a850*/  LDL.LU R29, [R1+0x13c] ;  /* 0x00013c00011d7983 */ /* 0x000ee80000300800 */
[----:B------:R0:W-:Y:S01]  /*a860*/  STL [R1+0x174], R22 ;  /* 0x0001741601007387 */ /* 0x0001e20000100800 */
[----:B----4-:R-:W-:-:S03]  /*a870*/  IMAD R23, R4, UR10, RZ ;  /* 0x0000000a04177c24 */ /* 0x010fc6000f8e02ff */
[----:B------:R-:W4:Y:S01]  /*a880*/  LDL.LU R4, [R1+0x134] ;  /* 0x0001340001047983 */ /* 0x000f220000300800 */
[----:B0-----:R-:W-:-:S03]  /*a890*/  IMAD R22, R6, UR10, RZ ;  /* 0x0000000a06167c24 */ /* 0x001fc6000f8e02ff */
[----:B------:R0:W-:Y:S04]  /*a8a0*/  STL [R1+0x184], R23 ;  /* 0x0001841701007387 */ /* 0x0001e80000100800 */
[----:B------:R-:W4:Y:S04]  /*a8b0*/  LDL.LU R6, [R1+0x12c] ;  /* 0x00012c0001067983 */ /* 0x000f280000300800 */
[----:B------:R1:W-:Y:S01]  /*a8c0*/  STL [R1+0x198], R22 ;  /* 0x0001981601007387 */ /* 0x0003e20000100800 */
[----:B0-----:R-:W-:-:S03]  /*a8d0*/  IMAD R23, R8, UR10, RZ ;  /* 0x0000000a08177c24 */ /* 0x001fc6000f8e02ff */
[----:B------:R-:W4:Y:S01]  /*a8e0*/  LDL.LU R8, [R1+0x124] ;  /* 0x0001240001087983 */ /* 0x000f220000300800 */
[----:B-1----:R-:W-:-:S03]  /*a8f0*/  IMAD R22, R21, UR10, RZ ;  /* 0x0000000a15167c24 */ /* 0x002fc6000f8e02ff */
[----:B------:R-:W-:Y:S01]  /*a900*/  STL [R1+0x194], R23 ;  /* 0x0001941701007387 */ /* 0x000fe20000100800 */
[----:B------:R-:W-:-:S03]  /*a910*/  IMAD R20, R20, UR10, RZ ;  /* 0x0000000a14147c24 */ /* 0x000fc6000f8e02ff */
[----:B------:R-:W-:Y:S01]  /*a920*/  STL [R1+0x190], R22 ;  /* 0x0001901601007387 */ /* 0x000fe20000100800 */
[----:B------:R-:W-:-:S03]  /*a930*/  IMAD R21, R13, UR10, RZ ;  /* 0x0000000a0d157c24 */ /* 0x000fc6000f8e02ff */
[----:B------:R-:W4:Y:S04]  /*a940*/  LDL.LU R13, [R1+0x11c] ;  /* 0x00011c00010d7983 */ /* 0x000f280000300800 */
[----:B------:R0:W-:Y:S04]  /*a950*/  STL [R1+0x18c], R20 ;  /* 0x00018c1401007387 */ /* 0x0001e80000100800 */
[----:B------:R-:W-:Y:S01]  /*a960*/  STL [R1+0x188], R21 ;  /* 0x0001881501007387 */ /* 0x000fe20000100800 */
[----:B0-----:R-:W-:Y:S02]  /*a970*/  IMAD R20, R19, UR10, RZ ;  /* 0x0000000a13147c24 */ /* 0x001fe4000f8e02ff */
        /* <DEDUP_REMOVED lines=17> */
[----:B------:R-:W4:Y:S01]  /*aa90*/  LDL.LU R9, [R1+0x100] ;  /* 0x0001000001097983 */ /* 0x000f220000300800 */
[----:B------:R-:W-:-:S03]  /*aaa0*/  IMAD R7, R7, UR10, RZ ;  /* 0x0000000a07077c24 */ /* 0x000fc6000f8e02ff */
[----:B------:R-:W-:Y:S04]  /*aab0*/  STL [R1+0x150], R15 ;  /* 0x0001500f01007387 */ /* 0x000fe80000100800 */
[----:B------:R-:W4:Y:S01]  /*aac0*/  LDL.LU R22, [R1+0xfc] ;  /* 0x0000fc0001167983 */ /* 0x000f220000300800 */
[----:B------:R-:W-:-:S03]  /*aad0*/  IMAD R5, R5, UR10, RZ ;  /* 0x0000000a05057c24 */ /* 0x000fc6000f8e02ff */
[----:B------:R0:W-:Y:S04]  /*aae0*/  STL [R1+0x14c], R7 ;  /* 0x00014c0701007387 */ /* 0x0001e80000100800 */
[----:B0-----:R-:W4:Y:S04]  /*aaf0*/  LDL.LU R7, [R1+0xf8] ;  /* 0x0000f80001077983 */ /* 0x001f280000300800 */
[----:B------:R0:W-:Y:S04]  /*ab00*/  STL [R1+0x148], R5 ;  /* 0x0001480501007387 */ /* 0x0001e80000100800 */
[----:B0-----:R-:W4:Y:S01]  /*ab10*/  LDL.LU R5, [R1+0xf4] ;  /* 0x0000f40001057983 */ /* 0x001f220000300800 */
[----:B--2---:R-:W-:-:S02]  /*ab20*/  IMAD R14, R14, UR10, RZ ;  /* 0x0000000a0e0e7c24 */ /* 0x004fc4000f8e02ff */
[----:B------:R-:W-:Y:S02]  /*ab30*/  IMAD R15, R0, UR10, RZ ;  /* 0x0000000a000f7c24 */ /* 0x000fe4000f8e02ff */
[----:B------:R-:W2:Y:S04]  /*ab40*/  LDL.LU R0, [R1+0xf0] ;  /* 0x0000f00001007983 */ /* 0x000ea80000300800 */
[----:B------:R3:W-:Y:S04]  /*ab50*/  STL [R1+0x144], R14 ;  /* 0x0001440e01007387 */ /* 0x0007e80000100800 */
[----:B------:R4:W-:Y:S01]  /*ab60*/  STL [R1+0x140], R15 ;  /* 0x0001400f01007387 */ /* 0x0009e20000100800 */
[----:B---3--:R-:W-:-:S03]  /*ab70*/  IMAD R14, R29, UR10, RZ ;  /* 0x0000000a1d0e7c24 */ /* 0x008fc6000f8e02ff */
[----:B------:R-:W3:Y:S04]  /*ab80*/  LDL.LU R29, [R1+0xec] ;  /* 0x0000ec00011d7983 */ /* 0x000ee80000300800 */
[----:B------:R0:W-:Y:S01]  /*ab90*/  STL [R1+0x13c], R14 ;  /* 0x00013c0e01007387 */ /* 0x0001e20000100800 */
[----:B----4-:R-:W-:-:S03]  /*aba0*/  IMAD R15, R4, UR10, RZ ;  /* 0x0000000a040f7c24 */ /* 0x010fc6000f8e02ff */
[----:B------:R-:W4:Y:S04]  /*abb0*/  LDL.LU R4, [R1+0xe8] ;  /* 0x0000e80001047983 */ /* 0x000f280000300800 */
[----:B------:R-:W-:Y:S01]  /*abc0*/  STL [R1+0x134], R15 ;  /* 0x0001340f01007387 */ /* 0x000fe20000100800 */
[----:B0-----:R-:W-:-:S03]  /*abd0*/  IMAD R14, R6, UR10, RZ ;  /* 0x0000000a060e7c24 */ /* 0x001fc6000f8e02ff */
[----:B------:R-:W4:Y:S04]  /*abe0*/  LDL.LU R6, [R1+0xe4] ;  /* 0x0000e40001067983 */ /* 0x000f280000300800 */
[----:B------:R-:W-:Y:S01]  /*abf0*/  STL [R1+0x12c], R14 ;  /* 0x00012c0e01007387 */ /* 0x000fe20000100800 */
        /* <DEDUP_REMOVED lines=9> */
[----:B------:R-:W4:Y:S04]  /*ac90*/  LDL.LU R16, [R1+0xb4] ;  /* 0x0000b40001107983 */ /* 0x000f280000300800 */
[----:B------:R-:W4:Y:S01]  /*aca0*/  LDL.LU R15, [R1+0xb0] ;  /* 0x0000b000010f7983 */ /* 0x000f220000300800 */
[----:B------:R-:W-:-:S03]  /*acb0*/  IMAD R12, R12, UR10, RZ ;  /* 0x0000000a0c0c7c24 */ /* 0x000fc6000f8e02ff */
[----:B------:R-:W4:Y:S04]  /*acc0*/  LDL.LU R14, [R1+0xa8] ;  /* 0x0000a800010e7983 */ /* 0x000f280000300800 */
[----:B------:R1:W-:Y:S04]  /*acd0*/  STL [R1+0x114], R12 ;  /* 0x0001140c01007387 */ /* 0x0003e80000100800 */
[----:B0-----:R-:W4:Y:S04]  /*ace0*/  LDL.LU R13, [R1+0xa0] ;  /* 0x0000a000010d7983 */ /* 0x001f280000300800 */
[----:B-1----:R-:W4:Y:S01]  /*acf0*/  LDL.LU R12, [R1+0x9c] ;  /* 0x00009c00010c7983 */ /* 0x002f220000300800 */
[----:B------:R-:W-:-:S03]  /*ad00*/  IMAD R23, R11, UR10, RZ ;  /* 0x0000000a0b177c24 */ /* 0x000fc6000f8e02ff */
[----:B------:R-:W4:Y:S04]  /*ad10*/  LDL.LU R11, [R1+0x98] ;  /* 0x00009800010b7983 */ /* 0x000f280000300800 */
[----:B------:R0:W-:Y:S01]  /*ad20*/  STL [R1+0x10c], R23 ;  /* 0x00010c1701007387 */ /* 0x0001e20000100800 */
[----:B------:R-:W-:-:S03]  /*ad30*/  IMAD R24, R10, UR10, RZ ;  /* 0x0000000a0a187c24 */ /* 0x000fc6000f8e02ff */
[----:B------:R-:W4:Y:S04]  /*ad40*/  LDL.LU R10, [R1+0x90] ;  /* 0x00009000010a7983 */ /* 0x000f280000300800 */
[----:B------:R1:W-:Y:S01]  /*ad50*/  STL [R1+0x104], R24 ;  /* 0x0001041801007387 */ /* 0x0003e20000100800 */
[----:B0-----:R-:W-:-:S03]  /*ad60*/  IMAD R23, R9, UR10, RZ ;  /* 0x0000000a09177c24 */ /* 0x001fc6000f8e02ff */
[----:B------:R-:W4:Y:S04]  /*ad70*/  LDL.LU R9, [R1+0x88] ;  /* 0x0000880001097983 */ /* 0x000f280000300800 */
[----:B------:R0:W-:Y:S01]  /*ad80*/  STL [R1+0x100], R23 ;  /* 0x0001001701007387 */ /* 0x0001e20000100800 */
[----:B-1----:R-:W-:-:S05]  /*ad90*/  IMAD R24, R22, UR10, RZ ;  /* 0x0000000a16187c24 */ /* 0x002fca000f8e02ff */
[----:B------:R-:W-:Y:S01]  /*ada0*/  STL [R1+0xfc], R24 ;  /* 0x0000fc1801007387 */ /* 0x000fe20000100800 */
[----:B0-----:R-:W-:-:S03]  /*adb0*/  IMAD R23, R7, UR10, RZ ;  /* 0x0000000a07177c24 */ /* 0x001fc6000f8e02ff */
[----:B------:R-:W4:Y:S04]  /*adc0*/  LDL.LU R7, [R1+0x8c] ;  /* 0x00008c0001077983 */ /* 0x000f280000300800 */
[----:B------:R-:W-:Y:S01]  /*add0*/  STL [R1+0xf8], R23 ;  /* 0x0000f81701007387 */ /* 0x000fe20000100800 */
[----:B------:R-:W-:-:S03]  /*ade0*/  IMAD R22, R5, UR10, RZ ;  /* 0x0000000a05167c24 */ /* 0x000fc6000f8e02ff */
[----:B------:R-:W4:Y:S04]  /*adf0*/  LDL.LU R5, [R1+0x84] ;  /* 0x0000840001057983 */ /* 0x000f280000300800 */
[----:B------:R2:W-:Y:S02]  /*ae00*/  STL [R1+0xf4], R22 ;  /* 0x0000f41601007387 */ /* 0x0005e40000100800 */
[----:B--2---:R-:W-:Y:S02]  /*ae10*/  IMAD R22, R0, UR10, RZ ;  /* 0x0000000a00167c24 */ /* 0x004fe4000f8e02ff */
[----:B------:R-:W2:Y:S04]  /*ae20*/  LDL.LU R0, [R1+0x7c] ;  /* 0x00007c0001007983 */ /* 0x000ea80000300800 */
[----:B------:R4:W-:Y:S01]  /*ae30*/  STL [R1+0xf0], R22 ;  /* 0x0000f01601007387 */ /* 0x0009e20000100800 */
[----:B---3--:R-:W-:-:S03]  /*ae40*/  IMAD R23, R29, UR10, RZ ;  /* 0x0000000a1d177c24 */ /* 0x008fc6000f8e02ff */
[----:B------:R-:W3:Y:S04]  /*ae50*/  LDL.LU R29, [R1+0x74] ;  /* 0x00007400011d7983 */ /* 0x000ee80000300800 */
[----:B------:R0:W-:Y:S01]  /*ae60*/  STL [R1+0xec], R23 ;  /* 0x0000ec1701007387 */ /* 0x0001e20000100800 */
[----:B----4-:R-:W-:-:S03]  /*ae70*/  IMAD R22, R4, UR10, RZ ;  /* 0x0000000a04167c24 */ /* 0x010fc6000f8e02ff */
[----:B------:R-:W4:Y:S04]  /*ae80*/  LDL.LU R4, [R1+0x6c] ;  /* 0x00006c0001047983 */ /* 0x000f280000300800 */
[----:B------:R1:W-:Y:S01]  /*ae90*/  STL [R1+0xe8], R22 ;  /* 0x0000e81601007387 */ /* 0x0003e20000100800 */
[----:B0-----:R-:W-:-:S03]  /*aea0*/  IMAD R23, R6, UR10, RZ ;  /* 0x0000000a06177c24 */ /* 0x001fc6000f8e02ff */
[----:B------:R-:W2:Y:S01]  /*aeb0*/  LDL.LU R6, [R1+0x68] ;  /* 0x0000680001067983 */ /* 0x000ea20000300800 */
[----:B-1----:R-:W-:-:S03]  /*aec0*/  IMAD R22, R21, UR10, RZ ;  /* 0x0000000a15167c24 */ /* 0x002fc6000f8e02ff */
[----:B------:R-:W-:Y:S01]  /*aed0*/  STL [R1+0xe4], R23 ;  /* 0x0000e41701007387 */ /* 0x000fe20000100800 */
[----:B------:R-:W-:-:S03]  /*aee0*/  IMAD R20, R20, UR10, RZ ;  /* 0x0000000a14147c24 */ /* 0x000fc6000f8e02ff */
[----:B------:R-:W-:Y:S01]  /*aef0*/  STL [R1+0xdc], R22 ;  /* 0x0000dc1601007387 */ /* 0x000fe20000100800 */
[----:B------:R-:W-:-:S03]  /*af00*/  IMAD R21, R8, UR10, RZ ;  /* 0x0000000a08157c24 */ /* 0x000fc6000f8e02ff */
[----:B------:R-:W2:Y:S04]  /*af10*/  LDL.LU R8, [R1+0x60] ;  /* 0x0000600001087983 */ /* 0x000ea80000300800 */
[----:B------:R0:W-:Y:S04]  /*af20*/  STL [R1+0xd4], R20 ;  /* 0x0000d41401007387 */ /* 0x0001e80000100800 */
[----:B------:R1:W-:Y:S01]  /*af30*/  STL [R1+0xcc], R21 ;  /* 0x0000cc1501007387 */ /* 0x0003e20000100800 */
[----:B0-----:R-:W-:Y:S02]  /*af40*/  IMAD R20, R19, UR10, RZ ;  /* 0x0000000a13147c24 */ /* 0x001fe4000f8e02ff */
[----:B------:R-:W-:-:S02]  /*af50*/  IMAD R19, R18, UR10, RZ ;  /* 0x0000000a12137c24 */ /* 0x000fc4000f8e02ff */
[----:B------:R-:W-:Y:S01]  /*af60*/  IMAD R18, R16, UR10, RZ ;  /* 0x0000000a10127c24 */ /* 0x000fe2000f8e02ff */
[----:B------:R-:W-:Y:S01]  /*af70*/  STL [R1+0xc4], R20 ;  /* 0x0000c41401007387 */ /* 0x000fe20000100800 */
[----:B------:R-:W-:Y:S02]  /*af80*/  IMAD R16, R15, UR10, RZ ;  /* 0x0000000a0f107c24 */ /* 0x000fe4000f8e02ff */
[----:B------:R-:W-:Y:S01]  /*af90*/  IMAD R15, R14, UR10, RZ ;  /* 0x0000000a0e0f7c24 */ /* 0x000fe2000f8e02ff */
[----:B------:R-:W2:Y:S04]  /*afa0*/  LDL.LU R23, [R1+0x50] ;  /* 0x0000500001177983 */ /* 0x000ea80000300800 */
[----:B------:R-:W-:Y:S01]  /*afb0*/  STL [R1+0xbc], R19 ;  /* 0x0000bc1301007387 */ /* 0x000fe20000100800 */
[----:B------:R-:W-:-:S03]  /*afc0*/  IMAD R14, R13, UR10, RZ ;  /* 0x0000000a0d0e7c24 */ /* 0x000fc6000f8e02ff */
[----:B------:R-:W-:Y:S04]  /*afd0*/  STL [R1+0xb4], R18 ;  /* 0x0000b41201007387 */ /* 0x000fe80000100800 */
[----:B------:R-:W-:Y:S01]  /*afe0*/  STL [R1+0xb0], R16 ;  /* 0x0000b01001007387 */ /* 0x000fe20000100800 */
[----:B------:R-:W-:-:S03]  /*aff0*/  IMAD R13, R12, UR10, RZ ;  /* 0x0000000a0c0d7c24 */ /* 0x000fc6000f8e02ff */
[----:B------:R-:W2:Y:S01]  /*b000*/  LDL.LU R22, [R1+0x4c] ;  /* 0x00004c0001167983 */ /* 0x000ea20000300800 */
[----:B------:R-:W-:-:S03]  /*b010*/  IMAD R12, R17, UR10, RZ ;  /* 0x0000000a110c7c24 */ /* 0x000fc6000f8e02ff */
[----:B------:R-:W-:Y:S04]  /*b020*/  STL [R1+0xa8], R15 ;  /* 0x0000a80f01007387 */ /* 0x000fe80000100800 */
[----:B------:R-:W-:Y:S04]  /*b030*/  STL [R1+0xa0], R14 ;  /* 0x0000a00e01007387 */ /* 0x000fe80000100800 */
[----:B------:R-:W-:Y:S04]  /*b040*/  STL [R1+0x9c], R13 ;  /* 0x00009c0d01007387 */ /* 0x000fe80000100800 */
[----:B------:R-:W2:Y:S01]  /*b050*/  LDL.LU R17, [R1+0x1628] ;  /* 0x0016280001117983 */ /* 0x000ea20000300800 */
[----:B------:R-:W-:-:S05]  /*b060*/  IMAD R11, R11, UR10, RZ ;  /* 0x0000000a0b0b7c24 */ /* 0x000fca000f8e02ff */
[----:B------:R0:W-:Y:S04]  /*b070*/  STL [R1+0x98], R11 ;  /* 0x0000980b01007387 */ /* 0x0001e80000100800 */
[----:B-1----:R-:W3:Y:S01]  /*b080*/  LDL.LU R21, [R1+0x48] ;  /* 0x0000480001157983 */ /* 0x002ee20000300800 */
[----:B0-----:R-:W-:-:S03]  /*b090*/  IMAD R11, R10, UR10, RZ ;  /* 0x0000000a0a0b7c24 */ /* 0x001fc6000f8e02ff */
[----:B------:R-:W-:Y:S04]  /*b0a0*/  STL [R1+0x94], R12 ;  /* 0x0000940c01007387 */ /* 0x000fe80000100800 */
[----:B------:R-:W-:Y:S04]  /*b0b0*/  STL [R1+0x90], R11 ;  /* 0x0000900b01007387 */ /* 0x000fe80000100800 */
[----:B------:R-:W4:Y:S01]  /*b0c0*/  LDL.LU R20, [R1+0x44] ;  /* 0x0000440001147983 */ /* 0x000f220000300800 */
[----:B------:R-:W-:Y:S02]  /*b0d0*/  IMAD R10, R9, UR10, RZ ;  /* 0x0000000a090a7c24 */ /* 0x000fe4000f8e02ff */
[----:B------:R-:W-:-:S03]  /*b0e0*/  IMAD R9, R3, UR10, RZ ;  /* 0x0000000a03097c24 */ /* 0x000fc6000f8e02ff */
[----:B------:R2:W-:Y:S04]  /*b0f0*/  STL [R1+0x88], R10 ;  /* 0x0000880a01007387 */ /* 0x0005e80000100800 */
[----:B------:R0:W-:Y:S04]  /*b100*/  STL [R1+0x80], R9 ;  /* 0x0000800901007387 */ /* 0x0001e80000100800 */
[----:B------:R-:W4:Y:S01]  /*b110*/  LDL.LU R19, [R1+0x40] ;  /* 0x0000400001137983 */ /* 0x000f220000300800 */
[----:B------:R-:W-:Y:S02]  /*b120*/  LEA R3, P0, R28, UR12, 0x1 ;  /* 0x0000000c1c037c11 */ /* 0x000fe4000f8008ff */
[----:B--2---:R-:W-:-:S02]  /*b130*/  LEA R10, P1, R7, R17, 0x1 ;  /* 0x00000011070a7211 */ /* 0x004fc400078208ff */
[----:B0-----:R-:W-:-:S03]  /*b140*/  LEA R9, P6, R5, R17, 0x1 ;  /* 0x0000001105097211 */ /* 0x001fc600078c08ff */
[----:B------:R0:W-:Y:S04]  /*b150*/  STL [R1+0x157c], R10 ;  /* 0x00157c0a01007387 */ /* 0x0001e80000100800 */
[----:B------:R3:W-:Y:S01]  /*b160*/  STL [R1+0x1568], R9 ;  /* 0x0015680901007387 */ /* 0x0007e20000100800 */
[----:B0-----:R-:W-:-:S03]  /*b170*/  LEA R10, P5, R0, R17, 0x1 ;  /* 0x00000011000a7211 */ /* 0x001fc600078a08ff */
[----:B------:R-:W-:Y:S04]  /*b180*/  STL [R1+0xd80], R3 ;  /* 0x000d800301007387 */ /* 0x000fe80000100800 */
[----:B------:R4:W-:Y:S01]  /*b190*/  STL [R1+0x156c], R10 ;  /* 0x00156c0a01007387 */ /* 0x0009e20000100800 */
[----:B---3--:R-:W-:-:S03]  /*b1a0*/  LEA R9, P4, R29, R17, 0x1 ;  /* 0x000000111d097211 */ /* 0x008fc600078808ff */
[----:B------:R-:W2:Y:S04]  /*b1b0*/  LDL.LU R18, [R1+0x3c] ;  /* 0x00003c0001127983 */ /* 0x000ea80000300800 */
[----:B------:R0:W-:Y:S01]  /*b1c0*/  STL [R1+0x1570], R9 ;  /* 0x0015700901007387 */ /* 0x0001e20000100800 */
[----:B----4-:R-:W-:-:S03]  /*b1d0*/  LEA R10, P3, R4, R17, 0x1 ;  /* 0x00000011040a7211 */ /* 0x010fc600078608ff */
[----:B------:R-:W3:Y:S04]  /*b1e0*/  LDL.LU R16, [R1+0x38] ;  /* 0x0000380001107983 */ /* 0x000ee80000300800 */
[----:B------:R-:W-:Y:S01]  /*b1f0*/  STL [R1+0x1574], R10 ;  /* 0x0015740a01007387 */ /* 0x000fe20000100800 */
[----:B0-----:R-:W-:-:S03]  /*b200*/  LEA R9, P2, R6, R17, 0x1 ;  /* 0x0000001106097211 */ /* 0x001fc600078408ff */
[----:B------:R-:W4:Y:S01]  /*b210*/  LDL.LU R15, [R1+0x34] ;  /* 0x00003400010f7983 */ /* 0x000f220000300800 */
[----:B------:R-:W-:-:S03]  /*b220*/  LEA.HI.X.SX32 R7, R7, R2, 0x1, P1 ;  /* 0x0000000207077211 */ /* 0x000fc600008f0eff */
[----:B------:R0:W-:Y:S04]  /*b230*/  STL [R1+0x1578], R9 ;  /* 0x0015780901007387 */ /* 0x0001e80000100800 */
[----:B------:R-:W3:Y:S04]  /*b240*/  LDL.LU R14, [R1+0x30] ;  /* 0x00003000010e7983 */ /* 0x000ee80000300800 */
[----:B------:R1:W-:Y:S01]  /*b250*/  STL [R1+0x1564], R7 ;  /* 0x0015640701007387 */ /* 0x0003e20000100800 */
[----:B0-----:R-:W-:-:S03]  /*b260*/  LEA R9, P1, R8, R17, 0x1 ;  /* 0x0000001108097211 */ /* 0x001fc600078208ff */
[----:B------:R-:W4:Y:S04]  /*b270*/  LDL.LU R13, [R1+0x2c] ;  /* 0x00002c00010d7983 */ /* 0x000f280000300800 */
[----:B------:R-:W-:Y:S01]  /*b280*/  STL [R1+0x1560], R9 ;  /* 0x0015600901007387 */ /* 0x000fe20000100800 */
[----:B-1----:R-:W-:-:S03]  /*b290*/  LEA.HI.X.SX32 R7, R5, R2, 0x1, P6 ;  /* 0x0000000205077211 */ /* 0x002fc600030f0eff */
[----:B------:R-:W4:Y:S01]  /*b2a0*/  LDL.LU R12, [R1+0x28] ;  /* 0x00002800010c7983 */ /* 0x000f220000300800 */
[----:B------:R-:W-:-:S03]  /*b2b0*/  LEA R5, P6, R23, R17, 0x1 ;  /* 0x0000001117057211 */ /* 0x000fc600078c08ff */
[----:B------:R-:W-:Y:S04]  /*b2c0*/  STL [R1+0x1558], R7 ;  /* 0x0015580701007387 */ /* 0x000fe80000100800 */
[----:B------:R-:W4:Y:S01]  /*b2d0*/  LDL.LU R11, [R1+0x24] ;  /* 0x00002400010b7983 */ /* 0x000f220000300800 */
[----:B------:R-:W-:-:S03]  /*b2e0*/  LEA.HI.X.SX32 R0, R0, R2, 0x1, P5 ;  /* 0x0000000200007211 */ /* 0x000fc600028f0eff */
[----:B------:R0:W-:Y:S04]  /*b2f0*/  STL [R1+0x155c], R5 ;  /* 0x00155c0501007387 */ /* 0x0001e80000100800 */
[----:B------:R-:W4:Y:S04]  /*b300*/  LDL.LU R10, [R1+0x20] ;  /* 0x00002000010a7983 */ /* 0x000f280000300800 */
[----:B------:R1:W-:Y:S01]  /*b310*/  STL [R1+0x1550], R0 ;  /* 0x0015500001007387 */ /* 0x0003e20000100800 */
[----:B0-----:R-:W-:-:S03]  /*b320*/  LEA R5, P5, R22, R17, 0x1 ;  /* 0x0000001116057211 */ /* 0x001fc600078a08ff */
[----:B------:R-:W4:Y:S04]  /*b330*/  LDL.LU R9, [R1+0x1c] ;  /* 0x00001c0001097983 */ /* 0x000f280000300800 */
[----:B------:R0:W-:Y:S01]  /*b340*/  STL [R1+0x1554], R5 ;  /* 0x0015540501007387 */ /* 0x0001e20000100800 */
[----:B-1----:R-:W-:-:S03]  /*b350*/  LEA.HI.X.SX32 R0, R29, R2, 0x1, P4 ;  /* 0x000000021d007211 */ /* 0x002fc600020f0eff */
[----:B------:R-:W4:Y:S01]  /*b360*/  LDL.LU R29, [R1+0x18] ;  /* 0x00001800011d7983 */ /* 0x000f220000300800 */
[----:B------:R-:W-:-:S03]  /*b370*/  LEA R7, P4, R21, R17, 0x1 ;  /* 0x0000001115077211 */ /* 0x000fc600078808ff */
[----:B------:R1:W-:Y:S01]  /*b380*/  STL [R1+0x1548], R0 ;  /* 0x0015480001007387 */ /* 0x0003e20000100800 */
[----:B0-----:R-:W-:-:S03]  /*b390*/  LEA.HI.X.SX32 R5, R4, R2, 0x1, P3 ;  /* 0x0000000204057211 */ /* 0x001fc600018f0eff */
[----:B-1----:R-:W4:Y:S04]  /*b3a0*/  LDL.LU R0, [R1+0x14] ;  /* 0x0000140001007983 */ /* 0x002f280000300800 */
[----:B------:R0:W-:Y:S04]  /*b3b0*/  STL [R1+0x154c], R7 ;  /* 0x00154c0701007387 */ /* 0x0001e80000100800 */
[----:B------:R-:W4:Y:S01]  /*b3c0*/  LDL.LU R4, [R1+0x10] ;  /* 0x0000100001047983 */ /* 0x000f220000300800 */
[----:B------:R-:W-:-:S03]  /*b3d0*/  LEA R24, P3, R20, R17, 0x1 ;  /* 0x0000001114187211 */ /* 0x000fc600078608ff */
[----:B------:R1:W-:Y:S01]  /*b3e0*/  STL [R1+0x1540], R5 ;  /* 0x0015400501007387 */ /* 0x0003e20000100800 */
[----:B0-----:R-:W-:-:S03]  /*b3f0*/  LEA.HI.X.SX32 R7, R6, R2, 0x1, P2 ;  /* 0x0000000206077211 */ /* 0x001fc600010f0eff */
[----:B-1----:R-:W4:Y:S04]  /*b400*/  LDL.LU R5, [R1+0xc] ;  /* 0x00000c0001057983 */ /* 0x002f280000300800 */
[----:B------:R0:W-:Y:S04]  /*b410*/  STL [R1+0x1544], R24 ;  /* 0x0015441801007387 */ /* 0x0001e80000100800 */
[----:B------:R-:W4:Y:S04]  /*b420*/  LDL.LU R6, [R1+0x8] ;  /* 0x0000080001067983 */ /* 0x000f280000300800 */
[----:B------:R1:W-:Y:S01]  /*b430*/  STL [R1+0x1538], R7 ;  /* 0x0015380701007387 */ /* 0x0003e20000100800 */
[----:B0-----:R-:W-:-:S03]  /*b440*/  LEA R24, P2, R19, R17, 0x1 ;  /* 0x0000001113187211 */ /* 0x001fc600078408ff */
[----:B-1----:R-:W4:Y:S04]  /*b450*/  LDL.LU R7, [R1+0x4] ;  /* 0x0000040001077983 */ /* 0x002f280000300800 */
[----:B------:R0:W-:Y:S02]  /*b460*/  STL [R1+0x153c], R24 ;  /* 0x00153c1801007387 */ /* 0x0001e40000100800 */
[-C--:B0-----:R-:W-:Y:S02]  /*b470*/  LEA.HI.X.SX32 R24, R8, R2.reuse, 0x1, P1 ;  /* 0x0000000208187211 */ /* 0x081fe400008f0eff */
[----:B------:R-:W4:Y:S01]  /*b480*/  LDL.LU R8, [R1] ;  /* 0x0000000001087983 */ /* 0x000f220000300800 */
[----:B------:R-:W-:-:S03]  /*b490*/  LEA.HI.X.SX32 R23, R23, R2, 0x1, P6 ;  /* 0x0000000217177211 */ /* 0x000fc600030f0eff */
[----:B------:R2:W-:Y:S01]  /*b4a0*/  STL [R1+0x1530], R24 ;  /* 0x0015301801007387 */ /* 0x0005e20000100800 */
[-C--:B------:R-:W-:Y:S02]  /*b4b0*/  LEA.HI.X.SX32 R22, R22, R2.reuse, 0x1, P5 ;  /* 0x0000000216167211 */ /* 0x080fe400028f0eff */
[-C--:B------:R-:W-:Y:S02]  /*b4c0*/  LEA.HI.X.SX32 R21, R21, R2.reuse, 0x1, P4 ;  /* 0x0000000215157211 */ /* 0x080fe400020f0eff */
[-C--:B------:R-:W-:Y:S02]  /*b4d0*/  LEA.HI.X.SX32 R20, R20, R2.reuse, 0x1, P3 ;  /* 0x0000000214147211 */ /* 0x080fe400018f0eff */
[----:B------:R-:W-:Y:S02]  /*b4e0*/  LEA.HI.X.SX32 R19, R19, R2, 0x1, P2 ;  /* 0x0000000213137211 */ /* 0x000fe400010f0eff */
[----:B--2---:R-:W-:-:S05]  /*b4f0*/  LEA R24, P1, R18, R17, 0x1 ;  /* 0x0000001112187211 */ /* 0x004fca00078208ff */
[----:B------:R0:W-:Y:S04]  /*b500*/  STL [R1+0x1534], R24 ;  /* 0x0015341801007387 */ /* 0x0001e80000100800 */
[----:B0-----:R-:W2:Y:S04]  /*b510*/  LDL.LU R24, [R1+0x1624] ;  /* 0x0016240001187983 */ /* 0x001ea80000300800 */
[----:B------:R3:W-:Y:S02]  /*b520*/  STL [R1+0x1528], R23 ;  /* 0x0015281701007387 */ /* 0x0007e40000100800 */
[----:B---3--:R-:W-:-:S05]  /*b530*/  LEA R23, P6, R16, R17, 0x1 ;  /* 0x0000001110177211 */ /* 0x008fca00078c08ff */
[----:B------:R0:W-:Y:S04]  /*b540*/  STL [R1+0x152c], R23 ;  /* 0x00152c1701007387 */ /* 0x0001e80000100800 */
[----:B0-----:R-:W3:Y:S04]  /*b550*/  LDL.LU R23, [R1+0x1620] ;  /* 0x0016200001177983 */ /* 0x001ee80000300800 */
[----:B------:R4:W-:Y:S02]  /*b560*/  STL [R1+0x1520], R22 ;  /* 0x0015201601007387 */ /* 0x0009e40000100800 */
[----:B----4-:R-:W-:-:S05]  /*b570*/  LEA R22, P5, R15, R17, 0x1 ;  /* 0x000000110f167211 */ /* 0x010fca00078a08ff */
[----:B------:R0:W-:Y:S04]  /*b580*/  STL [R1+0x1524], R22 ;  /* 0x0015241601007387 */ /* 0x0001e80000100800 */
[----:B0-----:R-:W4:Y:S04]  /*b590*/  LDL.LU R22, [R1+0x161c] ;  /* 0x00161c0001167983 */ /* 0x001f280000300800 */
[----:B------:R0:W-:Y:S02]  /*b5a0*/  STL [R1+0x1518], R21 ;  /* 0x0015181501007387 */ /* 0x0001e40000100800 */
[----:B0-----:R-:W-:-:S05]  /*b5b0*/  LEA R21, P4, R14, R17, 0x1 ;  /* 0x000000110e157211 */ /* 0x001fca00078808ff */
[----:B------:R0:W-:Y:S04]  /*b5c0*/  STL [R1+0x151c], R21 ;  /* 0x00151c1501007387 */ /* 0x0001e80000100800 */
[----:B0-----:R-:W2:Y:S04]  /*b5d0*/  LDL.LU R21, [R1+0x1618] ;  /* 0x0016180001157983 */ /* 0x001ea80000300800 */
[----:B------:R0:W-:Y:S02]  /*b5e0*/  STL [R1+0x1510], R20 ;  /* 0x0015101401007387 */ /* 0x0001e40000100800 */
[----:B0-----:R-:W-:-:S05]  /*b5f0*/  LEA R20, P3, R13, R17, 0x1 ;  /* 0x000000110d147211 */ /* 0x001fca00078608ff */
[----:B------:R0:W-:Y:S01]  /*b600*/  STL [R1+0x1514], R20 ;  /* 0x0015141401007387 */ /* 0x0001e20000100800 */
[----:B------:R-:W-:-:S03]  /*b610*/  LEA.HI.X.SX32 R18, R18, R2, 0x1, P1 ;  /* 0x0000000212127211 */ /* 0x000fc600008f0eff */
        /* <DEDUP_REMOVED lines=48> */
[----:B------:R0:W-:Y:S04]  /*b920*/  STL [R1+0x14c4], R9 ;  /* 0x0014c40901007387 */ /* 0x0001e80000100800 */
[----:B0-----:R-:W2:Y:S04]  /*b930*/  LDL.LU R9, [R1+0x15ec] ;  /* 0x0015ec0001097983 */ /* 0x001ea80000300800 */
[----:B------:R0:W-:Y:S02]  /*b940*/  STL [R1+0x14b8], R29 ;  /* 0x0014b81d01007387 */ /* 0x0001e40000100800 */
[----:B0-----:R-:W-:-:S05]  /*b950*/  LEA R29, P4, R8, R17, 0x1 ;  /* 0x00000011081d7211 */ /* 0x001fca00078808ff */
[----:B------:R0:W-:Y:S04]  /*b960*/  STL [R1+0x14bc], R29 ;  /* 0x0014bc1d01007387 */ /* 0x0001e80000100800 */
[----:B0-----:R-:W2:Y:S01]  /*b970*/  LDL.LU R29, [R1+0x15e8] ;  /* 0x0015e800011d7983 */ /* 0x001ea20000300800 */
[----:B------:R-:W-:-:S05]  /*b980*/  LEA.HI.X.SX32 R0, R0, R2, 0x1, P3 ;  /* 0x0000000200007211 */ /* 0x000fca00018f0eff */
[----:B------:R2:W-:Y:S02]  /*b990*/  STL [R1+0x14b0], R0 ;  /* 0x0014b00001007387 */ /* 0x0005e40000100800 */
[----:B--2---:R-:W-:-:S05]  /*b9a0*/  LEA R0, P3, R29, R17, 0x1 ;  /* 0x000000111d007211 */ /* 0x004fca00078608ff */
        /* <DEDUP_REMOVED lines=30> */
[----:B------:R0:W-:Y:S02]  /*bb90*/  STL [R1+0x1484], R29 ;  /* 0x0014841d01007387 */ /* 0x0001e40000100800 */
[----:B0-----:R-:W-:Y:S02]  /*bba0*/  LEA.HI.X.SX32 R29, R0, R2, 0x1, P2 ;  /* 0x00000002001d7211 */ /* 0x001fe400010f0eff */
[----:B------:R-:W-:-:S03]  /*bbb0*/  LEA R0, P2, R9, R17, 0x1 ;  /* 0x0000001109007211 */ /* 0x000fc600078408ff */
[----:B------:R0:W-:Y:S04]  /*bbc0*/  STL [R1+0x1478], R29 ;  /* 0x0014781d01007387 */ /* 0x0001e80000100800 */
[----:B------:R1:W-:Y:S01]  /*bbd0*/  STL [R1+0x147c], R0 ;  /* 0x00147c0001007387 */ /* 0x0003e20000100800 */
[-C--:B0-----:R-:W-:Y:S02]  /*bbe0*/  LEA.HI.X.SX32 R29, R4, R2.reuse, 0x1, P1 ;  /* 0x00000002041d7211 */ /* 0x081fe400008f0eff */
[-C--:B------:R-:W-:Y:S02]  /*bbf0*/  LEA R4, P1, R10, R17.reuse, 0x1 ;  /* 0x000000110a047211 */ /* 0x080fe400078208ff */
[-C--:B-1----:R-:W-:Y:S02]  /*bc00*/  LEA.HI.X.SX32 R0, R5, R2.reuse, 0x1, P6 ;  /* 0x0000000205007211 */ /* 0x082fe400030f0eff */
[----:B------:R-:W-:Y:S01]  /*bc10*/  LEA R5, P6, R11, R17, 0x1 ;  /* 0x000000110b057211 */ /* 0x000fe200078c08ff */
[----:B------:R-:W-:Y:S04]  /*bc20*/  STL [R1+0x1470], R29 ;  /* 0x0014701d01007387 */ /* 0x000fe80000100800 */
[----:B------:R0:W-:Y:S04]  /*bc30*/  STL [R1+0x1474], R4 ;  /* 0x0014740401007387 */ /* 0x0001e80000100800 */
[----:B------:R1:W-:Y:S04]  /*bc40*/  STL [R1+0x1468], R0 ;  /* 0x0014680001007387 */ /* 0x0003e80000100800 */
[----:B------:R2:W-:Y:S01]  /*bc50*/  STL [R1+0x146c], R5 ;  /* 0x00146c0501007387 */ /* 0x0005e20000100800 */
[----:B0-----:R-:W-:-:S02]  /*bc60*/  LEA.HI.X.SX32 R4, R6, R2, 0x1, P5 ;  /* 0x0000000206047211 */ /* 0x001fc400028f0eff */
[----:B-1----:R-:W-:-:S03]  /*bc70*/  LEA R0, P5, R12, R17, 0x1 ;  /* 0x000000110c007211 */ /* 0x002fc600078a08ff */
[----:B------:R0:W-:Y:S01]  /*bc80*/  STL [R1+0x1460], R4 ;  /* 0x0014600401007387 */ /* 0x0001e20000100800 */
[----:B--2---:R-:W-:-:S03]  /*bc90*/  LEA.HI.X.SX32 R5, R7, R2, 0x1, P4 ;  /* 0x0000000207057211 */ /* 0x004fc600020f0eff */
[----:B------:R1:W-:Y:S04]  /*bca0*/  STL [R1+0x1464], R0 ;  /* 0x0014640001007387 */ /* 0x0003e80000100800 */
[----:B------:R2:W-:Y:S01]  /*bcb0*/  STL [R1+0x1458], R5 ;  /* 0x0014580501007387 */ /* 0x0005e20000100800 */
[----:B0-----:R-:W-:Y:S02]  /*bcc0*/  LEA R4, P4, R13, R17, 0x1 ;  /* 0x000000110d047211 */ /* 0x001fe400078808ff */
[----:B-1----:R-:W-:-:S03]  /*bcd0*/  LEA.HI.X.SX32 R0, R8, R2, 0x1, P3 ;  /* 0x0000000208007211 */ /* 0x002fc600018f0eff */
[----:B------:R0:W-:Y:S01]  /*bce0*/  STL [R1+0x145c], R4 ;  /* 0x00145c0401007387 */ /* 0x0001e20000100800 */
[----:B--2---:R-:W-:-:S03]  /*bcf0*/  LEA R5, P3, R14, R17, 0x1 ;  /* 0x000000110e057211 */ /* 0x004fc600078608ff */
[----:B------:R1:W-:Y:S04]  /*bd00*/  STL [R1+0x1450], R0 ;  /* 0x0014500001007387 */ /* 0x0003e80000100800 */
[----:B------:R2:W-:Y:S01]  /*bd10*/  STL [R1+0x1454], R5 ;  /* 0x0014540501007387 */ /* 0x0005e20000100800 */
[----:B0-----:R-:W-:Y:S02]  /*bd20*/  LEA.HI.X.SX32 R4, R9, R2, 0x1, P2 ;  /* 0x0000000209047211 */ /* 0x001fe400010f0eff */
[----:B-1----:R-:W-:-:S03]  /*bd30*/  LEA R0, P2, R15, R17, 0x1 ;  /* 0x000000110f007211 */ /* 0x002fc600078408ff */
[----:B------:R-:W-:Y:S01]  /*bd40*/  STL [R1+0x1448], R4 ;  /* 0x0014480401007387 */ /* 0x000fe20000100800 */
[----:B--2---:R-:W-:-:S03]  /*bd50*/  LEA.HI.X.SX32 R5, R10, R2, 0x1, P1 ;  /* 0x000000020a057211 */ /* 0x004fc600008f0eff */
[----:B------:R-:W-:Y:S04]  /*bd60*/  STL [R1+0x144c], R0 ;  /* 0x00144c0001007387 */ /* 0x000fe80000100800 */
[----:B------:R0:W-:Y:S04]  /*bd70*/  STL [R1+0x1440], R5 ;  /* 0x0014400501007387 */ /* 0x0001e80000100800 */
[----:B0-----:R-:W2:Y:S01]  /*bd80*/  LDL.LU R5, [R1+0x54] ;  /* 0x0000540001057983 */ /* 0x001ea20000300800 */
[----:B------:R-:W-:Y:S02]  /*bd90*/  LEA R4, P1, R16, R17, 0x1 ;  /* 0x0000001110047211 */ /* 0x000fe400078208ff */
[----:B------:R-:W-:-:S03]  /*bda0*/  LEA.HI.X.SX32 R0, R11, R2, 0x1, P6 ;  /* 0x000000020b007211 */ /* 0x000fc600030f0eff */
[----:B------:R0:W-:Y:S04]  /*bdb0*/  STL [R1+0x1444], R4 ;  /* 0x0014440401007387 */ /* 0x0001e80000100800 */
[----:B------:R1:W-:Y:S04]  /*bdc0*/  STL [R1+0x1438], R0 ;  /* 0x0014380001007387 */ /* 0x0003e80000100800 */
[----:B------:R-:W2:Y:S01]  /*bdd0*/  LDL.LU R29, [R1+0x58] ;  /* 0x00005800011d7983 */ /* 0x000ea20000300800 */
[----:B0-----:R-:W-:Y:S02]  /*bde0*/  LEA R4, P6, R18, R17, 0x1 ;  /* 0x0000001112047211 */ /* 0x001fe400078c08ff */
[----:B-1----:R-:W-:-:S03]  /*bdf0*/  LEA.HI.X.SX32 R0, R12, R2, 0x1, P5 ;  /* 0x000000020c007211 */ /* 0x002fc600028f0eff */
[----:B------:R0:W-:Y:S04]  /*be00*/  STL [R1+0x143c], R4 ;  /* 0x00143c0401007387 */ /* 0x0001e80000100800 */
[----:B------:R1:W-:Y:S01]  /*be10*/  STL [R1+0x1430], R0 ;  /* 0x0014300001007387 */ /* 0x0003e20000100800 */
[-C--:B0-----:R-:W-:Y:S02]  /*be20*/  LEA R4, P5, R19, R17.reuse, 0x1 ;  /* 0x0000001113047211 */ /* 0x081fe400078a08ff */
[-C--:B-1----:R-:W-:Y:S02]  /*be30*/  LEA.HI.X.SX32 R0, R13, R2.reuse, 0x1, P4 ;  /* 0x000000020d007211 */ /* 0x082fe400020f0eff */
[----:B------:R-:W-:Y:S01]  /*be40*/  LEA R6, P4, R20, R17, 0x1 ;  /* 0x0000001114067211 */ /* 0x000fe200078808ff */
[----:B------:R0:W-:Y:S04]  /*be50*/  STL [R1+0x1434], R4 ;  /* 0x0014340401007387 */ /* 0x0001e80000100800 */
[----:B------:R1:W-:Y:S01]  /*be60*/  STL [R1+0x1428], R0 ;  /* 0x0014280001007387 */ /* 0x0003e20000100800 */
[----:B0-----:R-:W-:-:S02]  /*be70*/  LEA.HI.X.SX32 R4, R14, R2, 0x1, P3 ;  /* 0x000000020e047211 */ /* 0x001fc400018f0eff */
[----:B------:R-:W-:Y:S01]  /*be80*/  LEA R7, P3, R21, R17, 0x1 ;  /* 0x0000001115077211 */ /* 0x000fe200078608ff */
[----:B-1----:R-:W2:Y:S04]  /*be90*/  LDL.LU R0, [R1+0x64] ;  /* 0x0000640001007983 */ /* 0x002ea80000300800 */
[----:B------:R0:W-:Y:S04]  /*bea0*/  STL [R1+0x142c], R6 ;  /* 0x00142c0601007387 */ /* 0x0001e80000100800 */
[----:B------:R1:W-:Y:S01]  /*beb0*/  STL [R1+0x1420], R4 ;  /* 0x0014200401007387 */ /* 0x0003e20000100800 */
[----:B0-----:R-:W-:-:S03]  /*bec0*/  LEA.HI.X.SX32 R6, R15, R2, 0x1, P2 ;  /* 0x000000020f067211 */ /* 0x001fc600010f0eff */
[----:B-1----:R-:W2:Y:S04]  /*bed0*/  LDL.LU R4, [R1+0x70] ;  /* 0x0000700001047983 */ /* 0x002ea80000300800 */
[----:B------:R-:W-:Y:S04]  /*bee0*/  STL [R1+0x1424], R7 ;  /* 0x0014240701007387 */ /* 0x000fe80000100800 */
[----:B------:R0:W-:Y:S02]  /*bef0*/  STL [R1+0x1418], R6 ;  /* 0x0014180601007387 */ /* 0x0001e40000100800 */
[----:B0-----:R-:W-:-:S02]  /*bf00*/  LEA.HI.X.SX32 R6, R16, R2, 0x1, P1 ;  /* 0x0000000210067211 */ /* 0x001fc400008f0eff */
[----:B------:R-:W2:Y:S01]  /*bf10*/  LDL.LU R16, [R1+0x5c] ;  /* 0x00005c0001107983 */ /* 0x000ea20000300800 */
[----:B----4-:R-:W-:-:S05]  /*bf20*/  LEA R7, P2, R22, R17, 0x1 ;  /* 0x0000001116077211 */ /* 0x010fca00078408ff */
[----:B------:R3:W-:Y:S04]  /*bf30*/  STL [R1+0x141c], R7 ;  /* 0x00141c0701007387 */ /* 0x0007e80000100800 */
[----:B------:R-:W4:Y:S04]  /*bf40*/  LDL.LU R15, [R1+0x78] ;  /* 0x00007800010f7983 */ /* 0x000f280000300800 */
[----:B------:R0:W-:Y:S01]  /*bf50*/  STL [R1+0x1410], R6 ;  /* 0x0014100601007387 */ /* 0x0001e20000100800 */
[----:B---3--:R-:W-:-:S03]  /*bf60*/  LEA R7, P1, R23, R17, 0x1 ;  /* 0x0000001117077211 */ /* 0x008fc600078208ff */
[----:B------:R-:W3:Y:S01]  /*bf70*/  LDL.LU R14, [R1+0xa4] ;  /* 0x0000a400010e7983 */ /* 0x000ee20000300800 */
[----:B0-----:R-:W-:-:S03]  /*bf80*/  LEA.HI.X.SX32 R6, R18, R2, 0x1, P6 ;  /* 0x0000000212067211 */ /* 0x001fc600030f0eff */
[----:B------:R0:W-:Y:S01]  /*bf90*/  STL [R1+0x1414], R7 ;  /* 0x0014140701007387 */ /* 0x0001e20000100800 */
[----:B------:R-:W-:-:S03]  /*bfa0*/  IMAD R25, R25, UR10, RZ ;  /* 0x0000000a19197c24 */ /* 0x000fc6000f8e02ff */
[----:B------:R1:W-:Y:S04]  /*bfb0*/  STL [R1+0x1408], R6 ;  /* 0x0014080601007387 */ /* 0x0003e80000100800 */
[----:B------:R-:W3:Y:S01]  /*bfc0*/  LDL.LU R13, [R1+0xac] ;  /* 0x0000ac00010d7983 */ /* 0x000ee20000300800 */
[----:B0-----:R-:W-:Y:S02]  /*bfd0*/  LEA R7, P6, R24, R17, 0x1 ;  /* 0x0000001118077211 */ /* 0x001fe400078c08ff */
[----:B-1----:R-:W-:-:S03]  /*bfe0*/  LEA.HI.X.SX32 R6, R19, R2, 0x1, P5 ;  /* 0x0000000213067211 */ /* 0x002fc600028f0eff */
        /* <DEDUP_REMOVED lines=12> */
[----:B------:R0:W-:Y:S04]  /*c0b0*/  STL [R1+0x13fc], R7 ;  /* 0x0013fc0701007387 */ /* 0x0001e80000100800 */
[----:B------:R1:W-:Y:S04]  /*c0c0*/  STL [R1+0x13f0], R6 ;  /* 0x0013f00601007387 */ /* 0x0003e80000100800 */
[----:B------:R-:W3:Y:S01]  /*c0d0*/  LDL.LU R10, [R1+0xc8] ;  /* 0x0000c800010a7983 */ /* 0x000ee20000300800 */
[----:B0-----:R-:W-:Y:S02]  /*c0e0*/  LEA R7, P3, R27, R17, 0x1 ;  /* 0x000000111b077211 */ /* 0x001fe400078608ff */
[----:B-1----:R-:W-:-:S03]  /*c0f0*/  LEA.HI.X.SX32 R6, R22, R2, 0x1, P2 ;  /* 0x0000000216067211 */ /* 0x002fc600010f0eff */
[----:B------:R-:W-:Y:S04]  /*c100*/  STL [R1+0x13f4], R7 ;  /* 0x0013f40701007387 */ /* 0x000fe80000100800 */
[----:B------:R0:W-:Y:S04]  /*c110*/  STL [R1+0x13e8], R6 ;  /* 0x0013e80601007387 */ /* 0x0001e80000100800 */
[----:B------:R-:W3:Y:S01]  /*c120*/  LDL.LU R9, [R1+0xd0] ;  /* 0x0000d00001097983 */ /* 0x000ee20000300800 */
[----:B0-----:R-:W-:Y:S02]  /*c130*/  LEA.HI.X.SX32 R6, R23, R2, 0x1, P1 ;  /* 0x0000000217067211 */ /* 0x001fe400008f0eff */
[----:B--2---:R-:W-:-:S05]  /*c140*/  LEA R7, P2, R5, R17, 0x1 ;  /* 0x0000001105077211 */ /* 0x004fca00078408ff */
[----:B------:R0:W-:Y:S04]  /*c150*/  STL [R1+0x13ec], R7 ;  /* 0x0013ec0701007387 */ /* 0x0001e80000100800 */
[----:B------:R1:W-:Y:S04]  /*c160*/  STL [R1+0x13e0], R6 ;  /* 0x0013e00601007387 */ /* 0x0003e80000100800 */
[----:B------:R-:W2:Y:S01]  /*c170*/  LDL.LU R8, [R1+0xd8] ;  /* 0x0000d80001087983 */ /* 0x000ea20000300800 */
[----:B0-----:R-:W-:Y:S02]  /*c180*/  LEA R7, P1, R29, R17, 0x1 ;  /* 0x000000111d077211 */ /* 0x001fe400078208ff */
[----:B-1----:R-:W-:-:S03]  /*c190*/  LEA.HI.X.SX32 R6, R24, R2, 0x1, P6 ;  /* 0x0000000218067211 */ /* 0x002fc600030f0eff */
[----:B------:R0:W-:Y:S04]  /*c1a0*/  STL [R1+0x13e4], R7 ;  /* 0x0013e40701007387 */ /* 0x0001e80000100800 */
[----:B------:R1:W-:Y:S04]  /*c1b0*/  STL [R1+0x13d8], R6 ;  /* 0x0013d80601007387 */ /* 0x0003e80000100800 */
[----:B0-----:R-:W2:Y:S01]  /*c1c0*/  LDL.LU R7, [R1+0xe0] ;  /* 0x0000e00001077983 */ /* 0x001ea20000300800 */
[----:B-1----:R-:W-:Y:S02]  /*c1d0*/  LEA.HI.X.SX32 R6, R25, R2, 0x1, P5 ;  /* 0x0000000219067211 */ /* 0x002fe400028f0eff */
[----:B------:R-:W-:-:S02]  /*c1e0*/  LEA R19, P5, R0, R17, 0x1 ;  /* 0x0000001100137211 */ /* 0x000fc400078a08ff */
[----:B------:R-:W-:-:S05]  /*c1f0*/  LEA R18, P6, R16, R17, 0x1 ;  /* 0x0000001110127211 */ /* 0x000fca00078c08ff */
[----:B------:R0:W-:Y:S04]  /*c200*/  STL [R1+0x13dc], R18 ;  /* 0x0013dc1201007387 */ /* 0x0001e80000100800 */
[----:B------:R1:W-:Y:S01]  /*c210*/  STL [R1+0x13d0], R6 ;  /* 0x0013d00601007387 */ /* 0x0003e20000100800 */
[----:B0-----:R-:W-:-:S03]  /*c220*/  LEA.HI.X.SX32 R18, R26, R2, 0x1, P4 ;  /* 0x000000021a127211 */ /* 0x001fc600020f0eff */
[----:B-1----:R-:W2:Y:S01]  /*c230*/  LDL.LU R6, [R1+0x108] ;  /* 0x0001080001067983 */ /* 0x002ea20000300800 */
[----:B------:R-:W-:-:S03]  /*c240*/  LEA R20, P4, R4, R17, 0x1 ;  /* 0x0000001104147211 */ /* 0x000fc600078808ff */
[----:B------:R0:W-:Y:S04]  /*c250*/  STL [R1+0x13d4], R19 ;  /* 0x0013d41301007387 */ /* 0x0001e80000100800 */
[----:B------:R1:W-:Y:S04]  /*c260*/  STL [R1+0x13c8], R18 ;  /* 0x0013c81201007387 */ /* 0x0003e80000100800 */
[----:B0-----:R-:W2:Y:S01]  /*c270*/  LDL.LU R19, [R1+0x110] ;  /* 0x0001100001137983 */ /* 0x001ea20000300800 */
[----:B-1----:R-:W-:-:S03]  /*c280*/  LEA.HI.X.SX32 R18, R27, R2, 0x1, P3 ;  /* 0x000000021b127211 */ /* 0x002fc600018f0eff */
[----:B------:R4:W-:Y:S04]  /*c290*/  STL [R1+0x13cc], R20 ;  /* 0x0013cc1401007387 */ /* 0x0009e80000100800 */
[----:B------:R0:W-:Y:S01]  /*c2a0*/  STL [R1+0x119c], R18 ;  /* 0x00119c1201007387 */ /* 0x0001e20000100800 */
[-C--:B----4-:R-:W-:Y:S02]  /*c2b0*/  LEA R20, P3, R15, R17.reuse, 0x1 ;  /* 0x000000110f147211 */ /* 0x090fe400078608ff */
[----:B0-----:R-:W-:Y:S02]  /*c2c0*/  LEA.HI.X.SX32 R18, R5, R2, 0x1, P2 ;  /* 0x0000000205127211 */ /* 0x001fe400010f0eff */
[----:B------:R-:W4:Y:S04]  /*c2d0*/  LDL.LU R5, [R1+0x118] ;  /* 0x0001180001057983 */ /* 0x000f280000300800 */
[----:B------:R3:W-:Y:S04]  /*c2e0*/  STL [R1+0x11b8], R20 ;  /* 0x0011b81401007387 */ /* 0x0007e80000100800 */
[----:B------:R0:W-:Y:S01]  /*c2f0*/  STL [R1+0x11a0], R18 ;  /* 0x0011a01201007387 */ /* 0x0001e20000100800 */
[----:B---3--:R-:W-:-:S02]  /*c300*/  LEA R20, P2, R14, R17, 0x1 ;  /* 0x000000110e147211 */ /* 0x008fc400078408ff */
[-C--:B0-----:R-:W-:Y:S02]  /*c310*/  LEA.HI.X.SX32 R18, R29, R2.reuse, 0x1, P1 ;  /* 0x000000021d127211 */ /* 0x081fe400008f0eff */
[----:B------:R-:W3:Y:S01]  /*c320*/  LDL.LU R29, [R1+0x120] ;  /* 0x00012000011d7983 */ /* 0x000ee20000300800 */
[----:B------:R-:W-:-:S03]  /*c330*/  LEA.HI.X.SX32 R16, R16, R2, 0x1, P6 ;  /* 0x0000000210107211 */ /* 0x000fc600030f0eff */
[----:B------:R0:W-:Y:S04]  /*c340*/  STL [R1+0x11c0], R20 ;  /* 0x0011c01401007387 */ /* 0x0001e80000100800 */
[----:B------:R1:W-:Y:S01]  /*c350*/  STL [R1+0x11a4], R18 ;  /* 0x0011a41201007387 */ /* 0x0003e20000100800 */
[----:B0-----:R-:W-:-:S03]  /*c360*/  LEA R20, P1, R13, R17, 0x1 ;  /* 0x000000110d147211 */ /* 0x001fc600078208ff */
[----:B-1----:R-:W3:Y:S04]  /*c370*/  LDL.LU R18, [R1+0x128] ;  /* 0x0001280001127983 */ /* 0x002ee80000300800 */
[----:B------:R0:W-:Y:S04]  /*c380*/  STL [R1+0x11c8], R20 ;  /* 0x0011c81401007387 */ /* 0x0001e80000100800 */
[----:B------:R1:W-:Y:S01]  /*c390*/  STL [R1+0x11a8], R16 ;  /* 0x0011a81001007387 */ /* 0x0003e20000100800 */
[----:B0-----:R-:W-:Y:S02]  /*c3a0*/  LEA R20, P6, R12, R17, 0x1 ;  /* 0x000000110c147211 */ /* 0x001fe400078c08ff */
[----:B-1----:R-:W-:-:S02]  /*c3b0*/  LEA.HI.X.SX32 R16, R0, R2, 0x1, P5 ;  /* 0x0000000200107211 */ /* 0x002fc400028f0eff */
[----:B------:R-:W3:Y:S04]  /*c3c0*/  LDL.LU R0, [R1+0x130] ;  /* 0x0001300001007983 */ /* 0x000ee80000300800 */
[----:B------:R0:W-:Y:S04]  /*c3d0*/  STL [R1+0x11d0], R20 ;  /* 0x0011d01401007387 */ /* 0x0001e80000100800 */
[----:B------:R1:W-:Y:S01]  /*c3e0*/  STL [R1+0x11ac], R16 ;  /* 0x0011ac1001007387 */ /* 0x0003e20000100800 */
[----:B0-----:R-:W-:Y:S02]  /*c3f0*/  LEA R20, P5, R11, R17, 0x1 ;  /* 0x000000110b147211 */ /* 0x001fe400078a08ff */
[----:B-1----:R-:W-:-:S02]  /*c400*/  LEA.HI.X.SX32 R16, R4, R2, 0x1, P4 ;  /* 0x0000000204107211 */ /* 0x002fc400020f0eff */
[----:B------:R-:W3:Y:S01]  /*c410*/  LDL.LU R4, [R1+0x138] ;  /* 0x0001380001047983 */ /* 0x000ee20000300800 */
[----:B------:R-:W-:-:S03]  /*c420*/  LEA.HI.X.SX32 R15, R15, R2, 0x1, P3 ;  /* 0x000000020f0f7211 */ /* 0x000fc600018f0eff */
[----:B------:R0:W-:Y:S04]  /*c430*/  STL [R1+0x11d8], R20 ;  /* 0x0011d81401007387 */ /* 0x0001e80000100800 */
[----:B------:R1:W-:Y:S01]  /*c440*/  STL [R1+0x11b0], R16 ;  /* 0x0011b01001007387 */ /* 0x0003e20000100800 */
[----:B0-----:R-:W-:-:S03]  /*c450*/  LEA R20, P4, R10, R17, 0x1 ;  /* 0x000000110a147211 */ /* 0x001fc600078808ff */
[----:B-1----:R-:W3:Y:S01]  /*c460*/  LDL.LU R16, [R1+0x158] ;  /* 0x0001580001107983 */ /* 0x002ee20000300800 */
[----:B------:R-:W-:-:S03]  /*c470*/  LEA.HI.X.SX32 R14, R14, R2, 0x1, P2 ;  /* 0x000000020e0e7211 */ /* 0x000fc600010f0eff */
[----:B------:R0:W-:Y:S04]  /*c480*/  STL [R1+0x11e0], R20 ;  /* 0x0011e01401007387 */ /* 0x0001e80000100800 */
[----:B------:R1:W-:Y:S01]  /*c490*/  STL [R1+0x11b4], R15 ;  /* 0x0011b40f01007387 */ /* 0x0003e20000100800 */
[----:B0-----:R-:W-:-:S03]  /*c4a0*/  LEA R20, P3, R9, R17, 0x1 ;  /* 0x0000001109147211 */ /* 0x001fc600078608ff */
[----:B-1----:R-:W3:Y:S01]  /*c4b0*/  LDL.LU R15, [R1+0x15c] ;  /* 0x00015c00010f7983 */ /* 0x002ee20000300800 */
[----:B------:R-:W-:-:S03]  /*c4c0*/  LEA.HI.X.SX32 R13, R13, R2, 0x1, P1 ;  /* 0x000000020d0d7211 */ /* 0x000fc600008f0eff */
[----:B------:R-:W-:Y:S04]  /*c4d0*/  STL [R1+0x11e8], R20 ;  /* 0x0011e81401007387 */ /* 0x000fe80000100800 */
[----:B------:R0:W-:Y:S04]  /*c4e0*/  STL [R1+0x11bc], R14 ;  /* 0x0011bc0e01007387 */ /* 0x0001e80000100800 */
[----:B0-----:R-:W3:Y:S01]  /*c4f0*/  LDL.LU R14, [R1+0x160] ;  /* 0x00016000010e7983 */ /* 0x001ee20000300800 */
[----:B--2---:R-:W-:-:S05]  /*c500*/  LEA R20, P2, R8, R17, 0x1 ;  /* 0x0000001108147211 */ /* 0x004fca00078408ff */
[----:B------:R-:W-:Y:S04]  /*c510*/  STL [R1+0x11f0], R20 ;  /* 0x0011f01401007387 */ /* 0x000fe80000100800 */
[----:B------:R0:W-:Y:S04]  /*c520*/  STL [R1+0x11c4], R13 ;  /* 0x0011c40d01007387 */ /* 0x0001e80000100800 */
[----:B0-----:R-:W2:Y:S01]  /*c530*/  LDL.LU R13, [R1+0x16c] ;  /* 0x00016c00010d7983 */ /* 0x001ea20000300800 */
[----:B------:R-:W-:Y:S02]  /*c540*/  LEA R20, P1, R7, R17, 0x1 ;  /* 0x0000001107147211 */ /* 0x000fe400078208ff */
[----:B------:R-:W-:-:S03]  /*c550*/  LEA.HI.X.SX32 R12, R12, R2, 0x1, P6 ;  /* 0x000000020c0c7211 */ /* 0x000fc600030f0eff */
[----:B------:R-:W-:Y:S01]  /*c560*/  STL [R1+0x11f8], R20 ;  /* 0x0011f81401007387 */ /* 0x000fe20000100800 */
[----:B------:R-:W-:-:S03]  /*c570*/  LEA.HI.X.SX32 R11, R11, R2, 0x1, P5 ;  /* 0x000000020b0b7211 */ /* 0x000fc600028f0eff */
[----:B------:R0:W-:Y:S01]  /*c580*/  STL [R1+0x11cc], R12 ;  /* 0x0011cc0c01007387 */ /* 0x0001e20000100800 */
[----:B------:R-:W-:-:S03]  /*c590*/  LEA.HI.X.SX32 R10, R10, R2, 0x1, P4 ;  /* 0x000000020a0a7211 */ /* 0x000fc600020f0eff */
[----:B0-----:R-:W2:Y:S01]  /*c5a0*/  LDL.LU R12, [R1+0x174] ;  /* 0x00017400010c7983 */ /* 0x001ea20000300800 */
[----:B------:R-:W-:Y:S02]  /*c5b0*/  LEA.HI.X.SX32 R21, R9, R2, 0x1, P3 ;  /* 0x0000000209157211 */ /* 0x000fe400018f0eff */
[----:B------:R-:W-:-:S05]  /*c5c0*/  LEA R20, P6, R6, R17, 0x1 ;  /* 0x0000001106147211 */ /* 0x000fca00078c08ff */
[----:B------:R0:W-:Y:S04]  /*c5d0*/  STL [R1+0x1200], R20 ;  /* 0x0012001401007387 */ /* 0x0001e80000100800 */
[----:B------:R1:W-:Y:S01]  /*c5e0*/  STL [R1+0x11d4], R11 ;  /* 0x0011d40b01007387 */ /* 0x0003e20000100800 */
[----:B0-----:R-:W-:-:S03]  /*c5f0*/  LEA R20, P5, R19, R17, 0x1 ;  /* 0x0000001113147211 */ /* 0x001fc600078a08ff */
[----:B-1----:R-:W2:Y:S04]  /*c600*/  LDL.LU R11, [R1+0x184] ;  /* 0x00018400010b7983 */ /* 0x002ea80000300800 */
[----:B------:R4:W-:Y:S04]  /*c610*/  STL [R1+0x1208], R20 ;  /* 0x0012081401007387 */ /* 0x0009e80000100800 */
[----:B------:R0:W-:Y:S01]  /*c620*/  STL [R1+0x11dc], R10 ;  /* 0x0011dc0a01007387 */ /* 0x0001e20000100800 */
[----:B----4-:R-:W-:-:S03]  /*c630*/  LEA R20, P4, R5, R17, 0x1 ;  /* 0x0000001105147211 */ /* 0x010fc600078808ff */
[----:B0-----:R-:W4:Y:S04]  /*c640*/  LDL.LU R10, [R1+0x198] ;  /* 0x00019800010a7983 */ /* 0x001f280000300800 */
[----:B------:R3:W-:Y:S04]  /*c650*/  STL [R1+0x1210], R20 ;  /* 0x0012101401007387 */ /* 0x0007e80000100800 */
[----:B------:R-:W4:Y:S04]  /*c660*/  LDL.LU R9, [R1+0x194] ;  /* 0x0001940001097983 */ /* 0x000f280000300800 */
[----:B------:R0:W-:Y:S01]  /*c670*/  STL [R1+0x11e4], R21 ;  /* 0x0011e41501007387 */ /* 0x0001e20000100800 */
[----:B---3--:R-:W-:-:S02]  /*c680*/  LEA R20, P3, R29, R17, 0x1 ;  /* 0x000000111d147211 */ /* 0x008fc400078608ff */
[----:B0-----:R-:W-:-:S03]  /*c690*/  LEA.HI.X.SX32 R21, R8, R2, 0x1, P2 ;  /* 0x0000000208157211 */ /* 0x001fc600010f0eff */
[----:B------:R0:W-:Y:S04]  /*c6a0*/  STL [R1+0x1218], R20 ;  /* 0x0012181401007387 */ /* 0x0001e80000100800 */
[----:B------:R-:W3:Y:S04]  /*c6b0*/  LDL.LU R8, [R1+0x190] ;  /* 0x0001900001087983 */ /* 0x000ee80000300800 */
[----:B------:R1:W-:Y:S01]  /*c6c0*/  STL [R1+0x11ec], R21 ;  /* 0x0011ec1501007387 */ /* 0x0003e20000100800 */
[----:B0-----:R-:W-:Y:S02]  /*c6d0*/  LEA R20, P2, R18, R17, 0x1 ;  /* 0x0000001112147211 */ /* 0x001fe400078408ff */
[----:B-1----:R-:W-:-:S03]  /*c6e0*/  LEA.HI.X.SX32 R21, R7, R2, 0x1, P1 ;  /* 0x0000000207157211 */ /* 0x002fc600008f0eff */
        /* <DEDUP_REMOVED lines=11> */
[----:B------:R-:W-:Y:S01]  /*c7a0*/  STL [R1+0x1204], R21 ;  /* 0x0012041501007387 */ /* 0x000fe20000100800 */
[----:B0-----:R-:W-:-:S03]  /*c7b0*/  LEA.HI.X.SX32 R20, R5, R2, 0x1, P4 ;  /* 0x0000000205147211 */ /* 0x001fc600020f0eff */
[----:B------:R-:W3:Y:S01]  /*c7c0*/  LDL.LU R5, [R1+0x180] ;  /* 0x0001800001057983 */ /* 0x000ee20000300800 */
[----:B------:R-:W-:-:S05]  /*c7d0*/  LEA R19, P5, R16, R17, 0x1 ;  /* 0x0000001110137211 */ /* 0x000fca00078a08ff */
[----:B------:R0:W-:Y:S04]  /*c7e0*/  STL [R1+0x1238], R19 ;  /* 0x0012381301007387 */ /* 0x0001e80000100800 */
[----:B------:R1:W-:Y:S01]  /*c7f0*/  STL [R1+0x120c], R20 ;  /* 0x00120c1401007387 */ /* 0x0003e20000100800 */
[-C--:B------:R-:W-:Y:S02]  /*c800*/  LEA.HI.X.SX32 R18, R18, R2.reuse, 0x1, P2 ;  /* 0x0000000212127211 */ /* 0x080fe400010f0eff */
[-C--:B0-----:R-:W-:Y:S02]  /*c810*/  LEA R19, P4, R15, R17.reuse, 0x1 ;  /* 0x000000110f137211 */ /* 0x081fe400078808ff */
[----:B-1----:R-:W-:Y:S02]  /*c820*/  LEA.HI.X.SX32 R20, R29, R2, 0x1, P3 ;  /* 0x000000021d147211 */ /* 0x002fe400018f0eff */
[----:B------:R-:W3:Y:S04]  /*c830*/  LDL.LU R29, [R1+0x17c] ;  /* 0x00017c00011d7983 */ /* 0x000ee80000300800 */
[----:B------:R0:W-:Y:S04]  /*c840*/  STL [R1+0x1240], R19 ;  /* 0x0012401301007387 */ /* 0x0001e80000100800 */
[----:B------:R1:W-:Y:S01]  /*c850*/  STL [R1+0x1214], R20 ;  /* 0x0012141401007387 */ /* 0x0003e20000100800 */
[----:B0-----:R-:W-:-:S03]  /*c860*/  LEA R19, P3, R14, R17, 0x1 ;  /* 0x000000110e137211 */ /* 0x001fc600078608ff */
[----:B-1----:R-:W3:Y:S04]  /*c870*/  LDL.LU R20, [R1+0x178] ;  /* 0x0001780001147983 */ /* 0x002ee80000300800 */
[----:B------:R-:W-:Y:S04]  /*c880*/  STL [R1+0x1248], R19 ;  /* 0x0012481301007387 */ /* 0x000fe80000100800 */
[----:B------:R0:W-:Y:S02]  /*c890*/  STL [R1+0x121c], R18 ;  /* 0x00121c1201007387 */ /* 0x0001e40000100800 */
[----:B0-----:R-:W-:-:S02]  /*c8a0*/  LEA.HI.X.SX32 R18, R0, R2, 0x1, P1 ;  /* 0x0000000200127211 */ /* 0x001fc400008f0eff */
[----:B------:R-:W3:Y:S01]  /*c8b0*/  LDL.LU R0, [R1+0x170] ;  /* 0x0001700001007983 */ /* 0x000ee20000300800 */
[----:B--2---:R-:W-:-:S05]  /*c8c0*/  LEA R19, P2, R13, R17, 0x1 ;  /* 0x000000110d137211 */ /* 0x004fca00078408ff */
[----:B------:R-:W-:Y:S04]  /*c8d0*/  STL [R1+0x1250], R19 ;  /* 0x0012501301007387 */ /* 0x000fe80000100800 */
[----:B------:R0:W-:Y:S02]  /*c8e0*/  STL [R1+0x1224], R18 ;  /* 0x0012241201007387 */ /* 0x0001e40000100800 */
[----:B0-----:R-:W-:Y:S02]  /*c8f0*/  LEA.HI.X.SX32 R18, R4, R2, 0x1, P6 ;  /* 0x0000000204127211 */ /* 0x001fe400030f0eff */
[----:B------:R-:W2:Y:S01]  /*c900*/  LDL.LU R4, [R1+0x168] ;  /* 0x0001680001047983 */ /* 0x000ea20000300800 */
[----:B------:R-:W-:-:S05]  /*c910*/  LEA R19, P1, R12, R17, 0x1 ;  /* 0x000000110c137211 */ /* 0x000fca00078208ff */
[----:B------:R0:W-:Y:S01]  /*c920*/  STL [R1+0x1258], R19 ;  /* 0x0012581301007387 */ /* 0x0001e20000100800 */
[----:B------:R-:W-:-:S03]  /*c930*/  LEA.HI.X.SX32 R16, R16, R2, 0x1, P5 ;  /* 0x0000000210107211 */ /* 0x000fc600028f0eff */
[----:B------:R-:W-:Y:S01]  /*c940*/  STL [R1+0x122c], R18 ;  /* 0x00122c1201007387 */ /* 0x000fe20000100800 */
[-C--:B------:R-:W-:Y:S02]  /*c950*/  LEA.HI.X.SX32 R14, R14, R2.reuse, 0x1, P3 ;  /* 0x000000020e0e7211 */ /* 0x080fe400018f0eff */
[----:B------:R-:W-:Y:S02]  /*c960*/  LEA.HI.X.SX32 R12, R12, R2, 0x1, P1 ;  /* 0x000000020c0c7211 */ /* 0x000fe400008f0eff */
[----:B0-----:R-:W-:-:S05]  /*c970*/  LEA R19, P6, R11, R17, 0x1 ;  /* 0x000000110b137211 */ /* 0x001fca00078c08ff */
[----:B------:R0:W-:Y:S04]  /*c980*/  STL [R1+0x1260], R19 ;  /* 0x0012601301007387 */ /* 0x0001e80000100800 */
[----:B0-----:R-:W2:Y:S01]  /*c990*/  LDL.LU R19, [R1+0x164] ;  /* 0x0001640001137983 */ /* 0x001ea20000300800 */
[----:B----4-:R-:W-:-:S03]  /*c9a0*/  LEA R18, P5, R10, R17, 0x1 ;  /* 0x000000110a127211 */ /* 0x010fc600078a08ff */
[----:B------:R0:W-:Y:S04]  /*c9b0*/  STL [R1+0x1234], R16 ;  /* 0x0012341001007387 */ /* 0x0001e80000100800 */
[----:B------:R1:W-:Y:S01]  /*c9c0*/  STL [R1+0x1268], R18 ;  /* 0x0012681201007387 */ /* 0x0003e20000100800 */
[----:B0-----:R-:W-:Y:S02]  /*c9d0*/  LEA.HI.X.SX32 R16, R15, R2, 0x1, P4 ;  /* 0x000000020f107211 */ /* 0x001fe400020f0eff */
[-C--:B------:R-:W-:Y:S01]  /*c9e0*/  LEA R15, P4, R9, R17.reuse, 0x1 ;  /* 0x00000011090f7211 */ /* 0x080fe200078808ff */
[----:B-1----:R-:W4:Y:S04]  /*c9f0*/  LDL.LU R18, [R1+0x154] ;  /* 0x0001540001127983 */ /* 0x002f280000300800 */
[----:B------:R0:W-:Y:S04]  /*ca00*/  STL [R1+0x123c], R16 ;  /* 0x00123c1001007387 */ /* 0x0001e80000100800 */
[----:B------:R3:W-:Y:S04]  /*ca10*/  STL [R1+0x1270], R15 ;  /* 0x0012700f01007387 */ /* 0x0007e80000100800 */
[----:B0-----:R-:W4:Y:S01]  /*ca20*/  LDL.LU R16, [R1+0x150] ;  /* 0x0001500001107983 */ /* 0x001f220000300800 */
[----:B---3--:R-:W-:-:S03]  /*ca30*/  LEA R15, P3, R8, R17, 0x1 ;  /* 0x00000011080f7211 */ /* 0x008fc600078608ff */
[----:B------:R0:W-:Y:S04]  /*ca40*/  STL [R1+0x1244], R14 ;  /* 0x0012440e01007387 */ /* 0x0001e80000100800 */
[----:B------:R1:W-:Y:S01]  /*ca50*/  STL [R1+0x1278], R15 ;  /* 0x0012780f01007387 */ /* 0x0003e20000100800 */
[----:B0-----:R-:W-:Y:S02]  /*ca60*/  LEA.HI.X.SX32 R14, R13, R2, 0x1, P2 ;  /* 0x000000020d0e7211 */ /* 0x001fe400010f0eff */
[-C--:B------:R-:W-:Y:S01]  /*ca70*/  LEA R13, P2, R7, R17.reuse, 0x1 ;  /* 0x00000011070d7211 */ /* 0x080fe200078408ff */
[----:B-1----:R-:W3:Y:S04]  /*ca80*/  LDL.LU R15, [R1+0x14c] ;  /* 0x00014c00010f7983 */ /* 0x002ee80000300800 */
[----:B------:R0:W-:Y:S04]  /*ca90*/  STL [R1+0x124c], R14 ;  /* 0x00124c0e01007387 */ /* 0x0001e80000100800 */
[----:B------:R1:W-:Y:S04]  /*caa0*/  STL [R1+0x1280], R13 ;  /* 0x0012800d01007387 */ /* 0x0003e80000100800 */
[----:B0-----:R-:W3:Y:S01]  /*cab0*/  LDL.LU R14, [R1+0x148] ;  /* 0x00014800010e7983 */ /* 0x001ee20000300800 */
[----:B-1----:R-:W-:-:S03]  /*cac0*/  LEA R13, P1, R6, R17, 0x1 ;  /* 0x00000011060d7211 */ /* 0x002fc600078208ff */
[----:B------:R0:W-:Y:S04]  /*cad0*/  STL [R1+0x1254], R12 ;  /* 0x0012540c01007387 */ /* 0x0001e80000100800 */
[----:B------:R1:W-:Y:S01]  /*cae0*/  STL [R1+0x1288], R13 ;  /* 0x0012880d01007387 */ /* 0x0003e20000100800 */
[----:B0-----:R-:W-:-:S03]  /*caf0*/  LEA.HI.X.SX32 R12, R11, R2, 0x1, P6 ;  /* 0x000000020b0c7211 */ /* 0x001fc600030f0eff */
[----:B-1----:R-:W3:Y:S01]  /*cb00*/  LDL.LU R13, [R1+0x144] ;  /* 0x00014400010d7983 */ /* 0x002ee20000300800 */
[----:B------:R-:W-:-:S03]  /*cb10*/  LEA.HI.X.SX32 R10, R10, R2, 0x1, P5 ;  /* 0x000000020a0a7211 */ /* 0x000fc600028f0eff */
[----:B------:R0:W-:Y:S01]  /*cb20*/  STL [R1+0x125c], R12 ;  /* 0x00125c0c01007387 */ /* 0x0001e20000100800 */
[----:B------:R-:W-:-:S03]  /*cb30*/  LEA R11, P6, R5, R17, 0x1 ;  /* 0x00000011050b7211 */ /* 0x000fc600078c08ff */
[----:B0-----:R-:W3:Y:S04]  /*cb40*/  LDL.LU R12, [R1+0x140] ;  /* 0x00014000010c7983 */ /* 0x001ee80000300800 */
[----:B------:R0:W-:Y:S04]  /*cb50*/  STL [R1+0x1290], R11 ;  /* 0x0012900b01007387 */ /* 0x0001e80000100800 */
[----:B------:R1:W-:Y:S04]  /*cb60*/  STL [R1+0x1264], R10 ;  /* 0x0012640a01007387 */ /* 0x0003e80000100800 */
[----:B0-----:R-:W3:Y:S01]  /*cb70*/  LDL.LU R11, [R1+0x13c] ;  /* 0x00013c00010b7983 */ /* 0x001ee20000300800 */
[----:B-1----:R-:W-:-:S02]  /*cb80*/  LEA.HI.X.SX32 R10, R9, R2, 0x1, P4 ;  /* 0x00000002090a7211 */ /* 0x002fc400020f0eff */
[----:B------:R-:W-:-:S05]  /*cb90*/  LEA R21, P5, R29, R17, 0x1 ;  /* 0x000000111d157211 */ /* 0x000fca00078a08ff */
[----:B------:R-:W-:Y:S04]  /*cba0*/  STL [R1+0x1298], R21 ;  /* 0x0012981501007387 */ /* 0x000fe80000100800 */
[----:B------:R0:W-:Y:S01]  /*cbb0*/  STL [R1+0x126c], R10 ;  /* 0x00126c0a01007387 */ /* 0x0001e20000100800 */
[----:B------:R-:W-:-:S03]  /*cbc0*/  LEA R9, P4, R20, R17, 0x1 ;  /* 0x0000001114097211 */ /* 0x000fc600078808ff */
[----:B0-----:R-:W3:Y:S01]  /*cbd0*/  LDL.LU R10, [R1+0x134] ;  /* 0x00013400010a7983 */ /* 0x001ee20000300800 */
[----:B------:R-:W-:-:S03]  /*cbe0*/  LEA.HI.X.SX32 R21, R8, R2, 0x1, P3 ;  /* 0x0000000208157211 */ /* 0x000fc600018f0eff */
[----:B------:R0:W-:Y:S04]  /*cbf0*/  STL [R1+0x12a0], R9 ;  /* 0x0012a00901007387 */ /* 0x0001e80000100800 */
[----:B0-----:R-:W3:Y:S01]  /*cc00*/  LDL.LU R9, [R1+0x12c] ;  /* 0x00012c0001097983 */ /* 0x001ee20000300800 */
[----:B------:R-:W-:-:S03]  /*cc10*/  LEA R8, P3, R0, R17, 0x1 ;  /* 0x0000001100087211 */ /* 0x000fc600078608ff */
[----:B------:R0:W-:Y:S04]  /*cc20*/  STL [R1+0x1274], R21 ;  /* 0x0012741501007387 */ /* 0x0001e80000100800 */
[----:B------:R1:W-:Y:S01]  /*cc30*/  STL [R1+0x12a8], R8 ;  /* 0x0012a80801007387 */ /* 0x0003e20000100800 */
[----:B0-----:R-:W-:-:S03]  /*cc40*/  LEA.HI.X.SX32 R21, R7, R2, 0x1, P2 ;  /* 0x0000000207157211 */ /* 0x001fc600010f0eff */
[----:B-1----:R-:W3:Y:S04]  /*cc50*/  LDL.LU R8, [R1+0x124] ;  /* 0x0001240001087983 */ /* 0x002ee80000300800 */
[----:B------:R-:W-:Y:S01]  /*cc60*/  STL [R1+0x127c], R21 ;  /* 0x00127c1501007387 */ /* 0x000fe20000100800 */
[----:B--2---:R-:W-:-:S05]  /*cc70*/  LEA R7, P2, R4, R17, 0x1 ;  /* 0x0000001104077211 */ /* 0x004fca00078408ff */
[----:B------:R0:W-:Y:S04]  /*cc80*/  STL [R1+0x12b0], R7 ;  /* 0x0012b00701007387 */ /* 0x0001e80000100800 */
[----:B0-----:R-:W2:Y:S01]  /*cc90*/  LDL.LU R7, [R1+0x11c] ;  /* 0x00011c0001077983 */ /* 0x001ea20000300800 */
[-C--:B------:R-:W-:Y:S02]  /*cca0*/  LEA.HI.X.SX32 R6, R6, R2.reuse, 0x1, P1 ;  /* 0x0000000206067211 */ /* 0x080fe400008f0eff */
[----:B------:R-:W-:-:S03]  /*ccb0*/  LEA.HI.X.SX32 R5, R5, R2, 0x1, P6 ;  /* 0x0000000205057211 */ /* 0x000fc600030f0eff */
[----:B------:R0:W-:Y:S01]  /*ccc0*/  STL [R1+0x1284], R6 ;  /* 0x0012840601007387 */ /* 0x0001e20000100800 */
[----:B------:R-:W-:-:S03]  /*ccd0*/  LEA.HI.X.SX32 R22, R29, R2, 0x1, P5 ;  /* 0x000000021d167211 */ /* 0x000fc600028f0eff */
[----:B0-----:R-:W2:Y:S01]  /*cce0*/  LDL.LU R6, [R1+0x114] ;  /* 0x0001140001067983 */ /* 0x001ea20000300800 */
[----:B------:R-:W-:-:S05]  /*ccf0*/  LEA R21, P1, R19, R17, 0x1 ;  /* 0x0000001113157211 */ /* 0x000fca00078208ff */
[----:B------:R4:W-:Y:S04]  /*cd00*/  STL [R1+0x12b8], R21 ;  /* 0x0012b81501007387 */ /* 0x0009e80000100800 */
[----:B------:R0:W-:Y:S01]  /*cd10*/  STL [R1+0x128c], R5 ;  /* 0x00128c0501007387 */ /* 0x0001e20000100800 */
[----:B----4-:R-:W-:-:S03]  /*cd20*/  LEA R21, P6, R18, R17, 0x1 ;  /* 0x0000001112157211 */ /* 0x010fc600078c08ff */
[----:B0-----:R-:W4:Y:S04]  /*cd30*/  LDL.LU R5, [R1+0x10c] ;  /* 0x00010c0001057983 */ /* 0x001f280000300800 */
[----:B------:R0:W-:Y:S04]  /*cd40*/  STL [R1+0x12c0], R21 ;  /* 0x0012c01501007387 */ /* 0x0001e80000100800 */
[----:B------:R1:W-:Y:S04]  /*cd50*/  STL [R1+0x1294], R22 ;  /* 0x0012941601007387 */ /* 0x0003e80000100800 */
[----:B------:R-:W4:Y:S01]  /*cd60*/  LDL.LU R29, [R1+0x104] ;  /* 0x00010400011d7983 */ /* 0x000f220000300800 */
[----:B0-----:R-:W-:-:S02]  /*cd70*/  LEA R21, P5, R16, R17, 0x1 ;  /* 0x0000001110157211 */ /* 0x001fc400078a08ff */
[----:B-1----:R-:W-:-:S03]  /*cd80*/  LEA.HI.X.SX32 R22, R20, R2, 0x1, P4 ;  /* 0x0000000214167211 */ /* 0x002fc600020f0eff */
[----:B------:R3:W-:Y:S01]  /*cd90*/  STL [R1+0x12c8], R21 ;  /* 0x0012c81501007387 */ /* 0x0007e20000100800 */
[----:B------:R-:W-:-:S03]  /*cda0*/  LEA.HI.X.SX32 R20, R0, R2, 0x1, P3 ;  /* 0x0000000200147211 */ /* 0x000fc600018f0eff */
[----:B------:R0:W-:Y:S04]  /*cdb0*/  STL [R1+0x129c], R22 ;  /* 0x00129c1601007387 */ /* 0x0001e80000100800 */
[----:B------:R-:W4:Y:S01]  /*cdc0*/  LDL.LU R0, [R1+0x100] ;  /* 0x0001000001007983 */ /* 0x000f220000300800 */
[----:B---3--:R-:W-:-:S05]  /*cdd0*/  LEA R21, P4, R15, R17, 0x1 ;  /* 0x000000110f157211 */ /* 0x008fca00078808ff */
[----:B------:R-:W-:Y:S04]  /*cde0*/  STL [R1+0x12d0], R21 ;  /* 0x0012d01501007387 */ /* 0x000fe80000100800 */
[----:B------:R1:W-:Y:S01]  /*cdf0*/  STL [R1+0x12a4], R20 ;  /* 0x0012a41401007387 */ /* 0x0003e20000100800 */
[----:B0-----:R-:W-:Y:S02]  /*ce00*/  LEA R22, P3, R14, R17, 0x1 ;  /* 0x000000110e167211 */ /* 0x001fe400078608ff */
[----:B-1----:R-:W-:-:S03]  /*ce10*/  LEA.HI.X.SX32 R20, R4, R2, 0x1, P2 ;  /* 0x0000000204147211 */ /* 0x002fc600010f0eff */
[----:B------:R-:W-:Y:S04]  /*ce20*/  STL [R1+0x12d8], R22 ;  /* 0x0012d81601007387 */ /* 0x000fe80000100800 */
[----:B------:R-:W3:Y:S04]  /*ce30*/  LDL.LU R4, [R1+0xfc] ;  /* 0x0000fc0001047983 */ /* 0x000ee80000300800 */
[----:B------:R0:W-:Y:S01]  /*ce40*/  STL [R1+0x12ac], R20 ;  /* 0x0012ac1401007387 */ /* 0x0001e20000100800 */
[----:B------:R-:W-:Y:S02]  /*ce50*/  LEA R21, P2, R13, R17, 0x1 ;  /* 0x000000110d157211 */ /* 0x000fe400078408ff */
[----:B0-----:R-:W-:-:S03]  /*ce60*/  LEA.HI.X.SX32 R20, R19, R2, 0x1, P1 ;  /* 0x0000000213147211 */ /* 0x001fc600008f0eff */
[----:B------:R-:W-:Y:S01]  /*ce70*/  STL [R1+0x12e0], R21 ;  /* 0x0012e01501007387 */ /* 0x000fe20000100800 */
[----:B------:R-:W-:-:S03]  /*ce80*/  LEA.HI.X.SX32 R18, R18, R2, 0x1, P6 ;  /* 0x0000000212127211 */ /* 0x000fc600030f0eff */
[----:B------:R-:W-:Y:S01]  /*ce90*/  STL [R1+0x12b4], R20 ;  /* 0x0012b41401007387 */ /* 0x000fe20000100800 */
[----:B------:R-:W-:-:S03]  /*cea0*/  LEA R19, P1, R12, R17, 0x1 ;  /* 0x000000110c137211 */ /* 0x000fc600078208ff */
[----:B------:R-:W3:Y:S01]  /*ceb0*/  LDL.LU R23, [R1+0xf8] ;  /* 0x0000f80001177983 */ /* 0x000ee20000300800 */
[----:B------:R-:W-:-:S03]  /*cec0*/  LEA.HI.X.SX32 R16, R16, R2, 0x1, P5 ;  /* 0x0000000210107211 */ /* 0x000fc600028f0eff */
[----:B------:R0:W-:Y:S04]  /*ced0*/  STL [R1+0x12e8], R19 ;  /* 0x0012e81301007387 */ /* 0x0001e80000100800 */
[----:B------:R-:W-:Y:S01]  /*cee0*/  STL [R1+0x12bc], R18 ;  /* 0x0012bc1201007387 */ /* 0x000fe20000100800 */
[----:B0-----:R-:W-:-:S05]  /*cef0*/  LEA R19, P6, R11, R17, 0x1 ;  /* 0x000000110b137211 */ /* 0x001fca00078c08ff */
[----:B------:R-:W-:Y:S04]  /*cf00*/  STL [R1+0x12f0], R19 ;  /* 0x0012f01301007387 */ /* 0x000fe80000100800 */
[----:B------:R-:W3:Y:S04]  /*cf10*/  LDL.LU R22, [R1+0xf4] ;  /* 0x0000f40001167983 */ /* 0x000ee80000300800 */
[----:B------:R0:W-:Y:S01]  /*cf20*/  STL [R1+0x12c4], R16 ;  /* 0x0012c41001007387 */ /* 0x0001e20000100800 */
[-C--:B------:R-:W-:Y:S02]  /*cf30*/  LEA.HI.X.SX32 R14, R14, R2.reuse, 0x1, P3 ;  /* 0x000000020e0e7211 */ /* 0x080fe400018f0eff */
[----:B0-----:R-:W-:-:S02]  /*cf40*/  LEA.HI.X.SX32 R16, R15, R2, 0x1, P4 ;  /* 0x000000020f107211 */ /* 0x001fc400020f0eff */
[----:B------:R-:W-:-:S05]  /*cf50*/  LEA R18, P5, R10, R17, 0x1 ;  /* 0x000000110a127211 */ /* 0x000fca00078a08ff */
[----:B------:R-:W-:Y:S04]  /*cf60*/  STL [R1+0x12f8], R18 ;  /* 0x0012f81201007387 */ /* 0x000fe80000100800 */
[----:B------:R-:W-:Y:S04]  /*cf70*/  STL [R1+0x12cc], R16 ;  /* 0x0012cc1001007387 */ /* 0x000fe80000100800 */
[----:B------:R-:W3:Y:S01]  /*cf80*/  LDL.LU R21, [R1+0xf0] ;  /* 0x0000f00001157983 */ /* 0x000ee20000300800 */
[----:B------:R-:W-:Y:S02]  /*cf90*/  LEA R15, P4, R9, R17, 0x1 ;  /* 0x00000011090f7211 */ /* 0x000fe400078808ff */
[----:B------:R-:W-:-:S03]  /*cfa0*/  LEA.HI.X.SX32 R13, R13, R2, 0x1, P2 ;  /* 0x000000020d0d7211 */ /* 0x000fc600010f0eff */
[----:B------:R0:W-:Y:S04]  /*cfb0*/  STL [R1+0x1300], R15 ;  /* 0x0013000f01007387 */ /* 0x0001e80000100800 */
[----:B------:R-:W-:Y:S01]  /*cfc0*/  STL [R1+0x12d4], R14 ;  /* 0x0012d40e01007387 */ /* 0x000fe20000100800 */
[----:B0-----:R-:W-:-:S05]  /*cfd0*/  LEA R15, P3, R8, R17, 0x1 ;  /* 0x00000011080f7211 */ /* 0x001fca00078608ff */
[----:B------:R-:W-:Y:S04]  /*cfe0*/  STL [R1+0x1308], R15 ;  /* 0x0013080f01007387 */ /* 0x000fe80000100800 */
[----:B------:R-:W3:Y:S04]  /*cff0*/  LDL.LU R20, [R1+0xec] ;  /* 0x0000ec0001147983 */ /* 0x000ee80000300800 */
[----:B------:R0:W-:Y:S02]  /*d000*/  STL [R1+0x12dc], R13 ;  /* 0x0012dc0d01007387 */ /* 0x0001e40000100800 */
[----:B0-----:R-:W-:-:S02]  /*d010*/  LEA.HI.X.SX32 R13, R12, R2, 0x1, P1 ;  /* 0x000000020c0d7211 */ /* 0x001fc400008f0eff */
[----:B--2---:R-:W-:-:S05]  /*d020*/  LEA R14, P2, R7, R17, 0x1 ;  /* 0x00000011070e7211 */ /* 0x004fca00078408ff */
[----:B------:R-:W-:Y:S04]  /*d030*/  STL [R1+0x1310], R14 ;  /* 0x0013100e01007387 */ /* 0x000fe80000100800 */
[----:B------:R-:W-:Y:S04]  /*d040*/  STL [R1+0x12e4], R13 ;  /* 0x0012e40d01007387 */ /* 0x000fe80000100800 */
[----:B------:R-:W2:Y:S01]  /*d050*/  LDL.LU R19, [R1+0xe8] ;  /* 0x0000e80001137983 */ /* 0x000ea20000300800 */
[----:B------:R-:W-:Y:S02]  /*d060*/  LEA R12, P1, R6, R17, 0x1 ;  /* 0x00000011060c7211 */ /* 0x000fe400078208ff */
[----:B------:R-:W-:-:S03]  /*d070*/  LEA.HI.X.SX32 R11, R11, R2, 0x1, P6 ;  /* 0x000000020b0b7211 */ /* 0x000fc600030f0eff */
[----:B------:R4:W-:Y:S01]  /*d080*/  STL [R1+0x1318], R12 ;  /* 0x0013180c01007387 */ /* 0x0009e20000100800 */
[----:B------:R-:W-:-:S03]  /*d090*/  LEA.HI.X.SX32 R10, R10, R2, 0x1, P5 ;  /* 0x000000020a0a7211 */ /* 0x000fc600028f0eff */
[----:B------:R0:W-:Y:S01]  /*d0a0*/  STL [R1+0x12ec], R11 ;  /* 0x0012ec0b01007387 */ /* 0x0001e20000100800 */
[-C--:B------:R-:W-:Y:S02]  /*d0b0*/  LEA.HI.X.SX32 R8, R8, R2.reuse, 0x1, P3 ;  /* 0x0000000208087211 */ /* 0x080fe400018f0eff */
[----:B------:R-:W-:Y:S02]  /*d0c0*/  LEA.HI.X.SX32 R6, R6, R2, 0x1, P1 ;  /* 0x0000000206067211 */ /* 0x000fe400008f0eff */
[----:B----4-:R-:W-:-:S05]  /*d0d0*/  LEA R12, P6, R5, R17, 0x1 ;  /* 0x00000011050c7211 */ /* 0x010fca00078c08ff */
[----:B------:R-:W-:Y:S04]  /*d0e0*/  STL [R1+0x1320], R12 ;  /* 0x0013200c01007387 */ /* 0x000fe80000100800 */
[----:B------:R-:W4:Y:S01]  /*d0f0*/  LDL.LU R18, [R1+0xe4] ;  /* 0x0000e40001127983 */ /* 0x000f220000300800 */
[----:B0-----:R-:W-:-:S03]  /*d100*/  LEA R11, P5, R29, R17, 0x1 ;  /* 0x000000111d0b7211 */ /* 0x001fc600078a08ff */
[----:B------:R0:W-:Y:S04]  /*d110*/  STL [R1+0x12f4], R10 ;  /* 0x0012f40a01007387 */ /* 0x0001e80000100800 */
[----:B------:R-:W-:Y:S04]  /*d120*/  STL [R1+0x1328], R11 ;  /* 0x0013280b01007387 */ /* 0x000fe80000100800 */
[----:B------:R-:W4:Y:S01]  /*d130*/  LDL.LU R16, [R1+0xdc] ;  /* 0x0000dc0001107983 */ /* 0x000f220000300800 */
[----:B0-----:R-:W-:Y:S02]  /*d140*/  LEA.HI.X.SX32 R10, R9, R2, 0x1, P4 ;  /* 0x00000002090a7211 */ /* 0x001fe400020f0eff */
[----:B------:R-:W-:-:S03]  /*d150*/  LEA R9, P4, R0, R17, 0x1 ;  /* 0x0000001100097211 */ /* 0x000fc600078808ff */
[----:B------:R-:W-:Y:S04]  /*d160*/  STL [R1+0x12fc], R10 ;  /* 0x0012fc0a01007387 */ /* 0x000fe80000100800 */
[----:B------:R-:W4:Y:S04]  /*d170*/  LDL.LU R15, [R1+0xd4] ;  /* 0x0000d400010f7983 */ /* 0x000f280000300800 */
[----:B------:R3:W-:Y:S04]  /*d180*/  STL [R1+0x1330], R9 ;  /* 0x0013300901007387 */ /* 0x0007e80000100800 */
[----:B------:R-:W4:Y:S04]  /*d190*/  LDL.LU R14, [R1+0xcc] ;  /* 0x0000cc00010e7983 */ /* 0x000f280000300800 */
[----:B------:R0:W-:Y:S04]  /*d1a0*/  STL [R1+0x1304], R8 ;  /* 0x0013040801007387 */ /* 0x0001e80000100800 */
[----:B------:R-:W4:Y:S01]  /*d1b0*/  LDL.LU R13, [R1+0xc4] ;  /* 0x0000c400010d7983 */ /* 0x000f220000300800 */
[----:B---3--:R-:W-:-:S02]  /*d1c0*/  LEA R9, P3, R4, R17, 0x1 ;  /* 0x0000001104097211 */ /* 0x008fc400078608ff */
[----:B0-----:R-:W-:-:S03]  /*d1d0*/  LEA.HI.X.SX32 R8, R7, R2, 0x1, P2 ;  /* 0x0000000207087211 */ /* 0x001fc600010f0eff */
[----:B------:R0:W-:Y:S04]  /*d1e0*/  STL [R1+0x1338], R9 ;  /* 0x0013380901007387 */ /* 0x0001e80000100800 */
[----:B------:R-:W3:Y:S04]  /*d1f0*/  LDL.LU R12, [R1+0xbc] ;  /* 0x0000bc00010c7983 */ /* 0x000ee80000300800 */
[----:B------:R-:W-:Y:S04]  /*d200*/  STL [R1+0x130c], R8 ;  /* 0x00130c0801007387 */ /* 0x000fe80000100800 */
[----:B------:R-:W3:Y:S01]  /*d210*/  LDL.LU R11, [R1+0xb4] ;  /* 0x0000b400010b7983 */ /* 0x000ee20000300800 */
[----:B------:R-:W-:-:S05]  /*d220*/  LEA R7, P2, R23, R17, 0x1 ;  /* 0x0000001117077211 */ /* 0x000fca00078408ff */
[----:B------:R1:W-:Y:S04]  /*d230*/  STL [R1+0x1340], R7 ;  /* 0x0013400701007387 */ /* 0x0003e80000100800 */
[----:B------:R-:W3:Y:S04]  /*d240*/  LDL.LU R10, [R1+0xb0] ;  /* 0x0000b000010a7983 */ /* 0x000ee80000300800 */
[----:B------:R1:W-:Y:S04]  /*d250*/  STL [R1+0x1314], R6 ;  /* 0x0013140601007387 */ /* 0x0003e80000100800 */
[----:B0-----:R-:W3:Y:S01]  /*d260*/  LDL.LU R9, [R1+0xa8] ;  /* 0x0000a80001097983 */ /* 0x001ee20000300800 */
[----:B-1----:R-:W-:-:S02]  /*d270*/  LEA R7, P1, R22, R17, 0x1 ;  /* 0x0000001116077211 */ /* 0x002fc400078208ff */
[----:B------:R-:W-:-:S03]  /*d280*/  LEA.HI.X.SX32 R6, R5, R2, 0x1, P6 ;  /* 0x0000000205067211 */ /* 0x000fc600030f0eff */
[----:B------:R0:W-:Y:S04]  /*d290*/  STL [R1+0x1348], R7 ;  /* 0x0013480701007387 */ /* 0x0001e80000100800 */
[----:B------:R-:W3:Y:S04]  /*d2a0*/  LDL.LU R8, [R1+0xa0] ;  /* 0x0000a00001087983 */ /* 0x000ee80000300800 */
[----:B------:R1:W-:Y:S04]  /*d2b0*/  STL [R1+0x131c], R6 ;  /* 0x00131c0601007387 */ /* 0x0003e80000100800 */
[----:B0-----:R-:W3:Y:S01]  /*d2c0*/  LDL.LU R7, [R1+0x9c] ;  /* 0x00009c0001077983 */ /* 0x001ee20000300800 */
[----:B-1----:R-:W-:-:S02]  /*d2d0*/  LEA.HI.X.SX32 R6, R29, R2, 0x1, P5 ;  /* 0x000000021d067211 */ /* 0x002fc400028f0eff */
[----:B------:R-:W-:-:S05]  /*d2e0*/  LEA R5, P6, R21, R17, 0x1 ;  /* 0x0000001115057211 */ /* 0x000fca00078c08ff */
[----:B------:R-:W-:Y:S04]  /*d2f0*/  STL [R1+0x1350], R5 ;  /* 0x0013500501007387 */ /* 0x000fe80000100800 */
[----:B------:R-:W3:Y:S01]  /*d300*/  LDL.LU R29, [R1+0x98] ;  /* 0x00009800011d7983 */ /* 0x000ee20000300800 */
[----:B------:R-:W-:-:S03]  /*d310*/  LEA.HI.X.SX32 R0, R0, R2, 0x1, P4 ;  /* 0x0000000200007211 */ /* 0x000fc600020f0eff */
[----:B------:R0:W-:Y:S01]  /*d320*/  STL [R1+0x1324], R6 ;  /* 0x0013240601007387 */ /* 0x0001e20000100800 */
[----:B------:R-:W-:-:S03]  /*d330*/  LEA.HI.X.SX32 R24, R4, R2, 0x1, P3 ;  /* 0x0000000204187211 */ /* 0x000fc600018f0eff */
[----:B0-----:R-:W3:Y:S01]  /*d340*/  LDL.LU R6, [R1+0x94] ;  /* 0x0000940001067983 */ /* 0x001ee20000300800 */
[----:B------:R-:W-:-:S05]  /*d350*/  LEA R5, P5, R20, R17, 0x1 ;  /* 0x0000001114057211 */ /* 0x000fca00078a08ff */
[----:B------:R0:W-:Y:S04]  /*d360*/  STL [R1+0x1358], R5 ;  /* 0x0013580501007387 */ /* 0x0001e80000100800 */
[----:B0-----:R-:W3:Y:S04]  /*d370*/  LDL.LU R5, [R1+0x90] ;  /* 0x0000900001057983 */ /* 0x001ee80000300800 */
[----:B------:R0:W-:Y:S04]  /*d380*/  STL [R1+0x132c], R0 ;  /* 0x00132c0001007387 */ /* 0x0001e80000100800 */
[----:B0-----:R-:W3:Y:S01]  /*d390*/  LDL.LU R0, [R1+0x88] ;  /* 0x0000880001007983 */ /* 0x001ee20000300800 */
[----:B--2---:R-:W-:-:S05]  /*d3a0*/  LEA R25, P4, R19, R17, 0x1 ;  /* 0x0000001113197211 */ /* 0x004fca00078808ff */
[----:B------:R4:W-:Y:S04]  /*d3b0*/  STL [R1+0x1360], R25 ;  /* 0x0013601901007387 */ /* 0x0009e80000100800 */
[----:B------:R-:W2:Y:S01]  /*d3c0*/  LDL.LU R4, [R1+0x80] ;  /* 0x0000800001047983 */ /* 0x000ea20000300800 */
[----:B------:R-:W-:-:S03]  /*d3d0*/  LEA.HI.X.SX32 R23, R23, R2, 0x1, P2 ;  /* 0x0000000217177211 */ /* 0x000fc600010f0eff */
[----:B------:R0:W-:Y:S01]  /*d3e0*/  STL [R1+0x1334], R24 ;  /* 0x0013341801007387 */ /* 0x0001e20000100800 */
[-C--:B------:R-:W-:Y:S02]  /*d3f0*/  LEA.HI.X.SX32 R22, R22, R2.reuse, 0x1, P1 ;  /* 0x0000000216167211 */ /* 0x080fe400008f0eff */
[-C--:B------:R-:W-:Y:S02]  /*d400*/  LEA.HI.X.SX32 R21, R21, R2.reuse, 0x1, P6 ;  /* 0x0000000215157211 */ /* 0x080fe400030f0eff */
[-C--:B------:R-:W-:Y:S02]  /*d410*/  LEA.HI.X.SX32 R20, R20, R2.reuse, 0x1, P5 ;  /* 0x0000000214147211 */ /* 0x080fe400028f0eff */
[----:B------:R-:W-:Y:S02]  /*d420*/  LEA.HI.X.SX32 R19, R19, R2, 0x1, P4 ;  /* 0x0000000213137211 */ /* 0x000fe400020f0eff */
[----:B------:R-:W-:Y:S02]  /*d430*/  LEA.HI.X.SX32 R28, R28, UR13, 0x1, P0 ;  /* 0x0000000d1c1c7c11 */ /* 0x000fe400080f0eff */
[----:B----4-:R-:W-:-:S05]  /*d440*/  LEA R25, P3, R18, R17, 0x1 ;  /* 0x0000001112197211 */ /* 0x010fca00078608ff */
[----:B------:R-:W-:Y:S01]  /*d450*/  STL [R1+0x1368], R25 ;  /* 0x0013681901007387 */ /* 0x000fe20000100800 */
[----:B0-----:R-:W-:-:S03]  /*d460*/  LEA R24, P2, R16, R17, 0x1 ;  /* 0x0000001110187211 */ /* 0x001fc600078408ff */
[----:B------:R0:W-:Y:S04]  /*d470*/  STL [R1+0x133c], R23 ;  /* 0x00133c1701007387 */ /* 0x0001e80000100800 */
[----:B------:R-:W-:Y:S04]  /*d480*/  STL [R1+0x1370], R24 ;  /* 0x0013701801007387 */ /* 0x000fe80000100800 */
[----:B------:R1:W-:Y:S01]  /*d490*/  STL [R1+0x1344], R22 ;  /* 0x0013441601007387 */ /* 0x0003e20000100800 */
[----:B0-----:R-:W-:-:S05]  /*d4a0*/  LEA R23, P1, R15, R17, 0x1 ;  /* 0x000000110f177211 */ /* 0x001fca00078208ff */
[----:B------:R-:W-:Y:S01]  /*d4b0*/  STL [R1+0x1378], R23 ;  /* 0x0013781701007387 */ /* 0x000fe20000100800 */
[----:B-1----:R-:W-:-:S03]  /*d4c0*/  LEA R22, P6, R14, R17, 0x1 ;  /* 0x000000110e167211 */ /* 0x002fc600078c08ff */
[----:B------:R0:W-:Y:S01]  /*d4d0*/  STL [R1+0x134c], R21 ;  /* 0x00134c1501007387 */ /* 0x0001e20000100800 */
[----:B------:R-:W-:-:S03]  /*d4e0*/  LEA.HI.X.SX32 R18, R18, R2, 0x1, P3 ;  /* 0x0000000212127211 */ /* 0x000fc600018f0eff */
[----:B------:R-:W-:Y:S04]  /*d4f0*/  STL [R1+0x1380], R22 ;  /* 0x0013801601007387 */ /* 0x000fe80000100800 */
[----:B------:R3:W-:Y:S01]  /*d500*/  STL [R1+0x1354], R20 ;  /* 0x0013541401007387 */ /* 0x0007e20000100800 */
[----:B0-----:R-:W-:Y:S02]  /*d510*/  LEA R21, P5, R13, R17, 0x1 ;  /* 0x000000110d157211 */ /* 0x001fe400078a08ff */
[----:B------:R-:W-:-:S03]  /*d520*/  LEA.HI.X.SX32 R16, R16, R2, 0x1, P2 ;  /* 0x0000000210107211 */ /* 0x000fc600010f0eff */
[----:B------:R-:W-:Y:S04]  /*d530*/  STL [R1+0x1388], R21 ;  /* 0x0013881501007387 */ /* 0x000fe80000100800 */
[----:B------:R0:W-:Y:S01]  /*d540*/  STL [R1+0x135c], R19 ;  /* 0x00135c1301007387 */ /* 0x0001e20000100800 */
[----:B---3--:R-:W-:Y:S02]  /*d550*/  LEA R20, P4, R12, R17, 0x1 ;  /* 0x000000110c147211 */ /* 0x008fe400078808ff */
[----:B------:R-:W-:-:S03]  /*d560*/  LEA.HI.X.SX32 R15, R15, R2, 0x1, P1 ;  /* 0x000000020f0f7211 */ /* 0x000fc600008f0eff */
[----:B------:R-:W-:Y:S01]  /*d570*/  STL [R1+0x1390], R20 ;  /* 0x0013901401007387 */ /* 0x000fe20000100800 */
[----:B0-----:R-:W-:-:S03]  /*d580*/  LEA R19, P3, R11, R17, 0x1 ;  /* 0x000000110b137211 */ /* 0x001fc600078608ff */
[----:B------:R0:W-:Y:S01]  /*d590*/  STL [R1+0x1364], R18 ;  /* 0x0013641201007387 */ /* 0x0001e20000100800 */
[----:B------:R-:W-:-:S03]  /*d5a0*/  LEA.HI.X.SX32 R14, R14, R2, 0x1, P6 ;  /* 0x000000020e0e7211 */ /* 0x000fc600030f0eff */
[----:B------:R-:W-:Y:S04]  /*d5b0*/  STL [R1+0x1398], R19 ;  /* 0x0013981301007387 */ /* 0x000fe80000100800 */
[----:B------:R1:W-:Y:S01]  /*d5c0*/  STL [R1+0x136c], R16 ;  /* 0x00136c1001007387 */ /* 0x0003e20000100800 */
[----:B0-----:R-:W-:Y:S02]  /*d5d0*/  LEA R18, P2, R10, R17, 0x1 ;  /* 0x000000110a127211 */ /* 0x001fe400078408ff */
[----:B------:R-:W-:-:S03]  /*d5e0*/  LEA.HI.X.SX32 R13, R13, R2, 0x1, P5 ;  /* 0x000000020d0d7211 */ /* 0x000fc600028f0eff */
        /* <DEDUP_REMOVED lines=14> */
[----:B------:R-:W-:Y:S02]  /*d6d0*/  LEA.HI.X.SX32 R9, R9, R2, 0x1, P1 ;  /* 0x0000000209097211 */ /* 0x000fe400008f0eff */
[----:B0-----:R-:W-:-:S05]  /*d6e0*/  LEA R13, P4, R29, R17, 0x1 ;  /* 0x000000111d0d7211 */ /* 0x001fca00078808ff */
[----:B------:R-:W-:Y:S04]  /*d6f0*/  STL [R1+0x13b8], R13 ;  /* 0x0013b80d01007387 */ /* 0x000fe80000100800 */
[----:B------:R0:W-:Y:S01]  /*d700*/  STL [R1+0x1394], R11 ;  /* 0x0013940b01007387 */ /* 0x0001e20000100800 */
[----:B-1----:R-:W-:Y:S02]  /*d710*/  LEA R12, P3, R6, R17, 0x1 ;  /* 0x00000011060c7211 */ /* 0x002fe400078608ff */
[----:B------:R-:W-:-:S03]  /*d720*/  LEA.HI.X.SX32 R8, R8, R2, 0x1, P6 ;  /* 0x0000000208087211 */ /* 0x000fc600030f0eff */
[----:B------:R-:W-:Y:S04]  /*d730*/  STL [R1+0x13bc], R12 ;  /* 0x0013bc0c01007387 */ /* 0x000fe80000100800 */
[----:B------:R1:W-:Y:S01]  /*d740*/  STL [R1+0x139c], R10 ;  /* 0x00139c0a01007387 */ /* 0x0003e20000100800 */
[----:B------:R-:W-:Y:S02]  /*d750*/  LEA.HI.X.SX32 R7, R7, R2, 0x1, P5 ;  /* 0x0000000207077211 */ /* 0x000fe400028f0eff */
[----:B0-----:R-:W-:-:S05]  /*d760*/  LEA R11, P2, R5, R17, 0x1 ;  /* 0x00000011050b7211 */ /* 0x001fca00078408ff */
[----:B------:R-:W-:Y:S04]  /*d770*/  STL [R1+0x13c0], R11 ;  /* 0x0013c00b01007387 */ /* 0x000fe80000100800 */
[----:B------:R-:W-:Y:S01]  /*d780*/  STL [R1+0x13a4], R9 ;  /* 0x0013a40901007387 */ /* 0x000fe20000100800 */
[----:B-1----:R-:W-:-:S05]  /*d790*/  LEA R10, P1, R0, R17, 0x1 ;  /* 0x00000011000a7211 */ /* 0x002fca00078208ff */
[----:B------:R-:W-:Y:S04]  /*d7a0*/  STL [R1+0x13c4], R10 ;  /* 0x0013c40a01007387 */ /* 0x000fe80000100800 */
[----:B------:R0:W-:Y:S02]  /*d7b0*/  STL [R1+0x13ac], R8 ;  /* 0x0013ac0801007387 */ /* 0x0001e40000100800 */
[----:B0-----:R-:W-:Y:S02]  /*d7c0*/  LEA.HI.X.SX32 R8, R29, R2, 0x1, P4 ;  /* 0x000000021d087211 */ /* 0x001fe400020f0eff */
[----:B--2---:R-:W-:-:S05]  /*d7d0*/  LEA R9, P6, R4, R17, 0x1 ;  /* 0x0000001104097211 */ /* 0x004fca00078c08ff */
[----:B------:R-:W-:Y:S04]  /*d7e0*/  STL [R1+0x1198], R9 ;  /* 0x0011980901007387 */ /* 0x000fe80000100800 */
[----:B------:R0:W-:Y:S04]  /*d7f0*/  STL [R1+0x1184], R7 ;  /* 0x0011840701007387 */ /* 0x0001e80000100800 */
[----:B------:R-:W-:Y:S01]  /*d800*/  STL [R1+0x1188], R8 ;  /* 0x0011880801007387 */ /* 0x000fe20000100800 */
[-C--:B0-----:R-:W-:Y:S02]  /*d810*/  LEA.HI.X.SX32 R7, R6, R2.reuse, 0x1, P3 ;  /* 0x0000000206077211 */ /* 0x081fe400018f0eff */
[----:B------:R-:W-:-:S02]  /*d820*/  LEA.HI.X.SX32 R6, R5, R2, 0x1, P2 ;  /* 0x0000000205067211 */ /* 0x000fc400010f0eff */
[-C--:B------:R-:W-:Y:S02]  /*d830*/  LEA.HI.X.SX32 R5, R0, R2.reuse, 0x1, P1 ;  /* 0x0000000200057211 */ /* 0x080fe400008f0eff */
[----:B------:R-:W-:Y:S01]  /*d840*/  LEA.HI.X.SX32 R2, R4, R2, 0x1, P6 ;  /* 0x0000000204027211 */ /* 0x000fe200030f0eff */
[----:B------:R-:W-:Y:S01]  /*d850*/  STL [R1+0x118c], R7 ;  /* 0x00118c0701007387 */ /* 0x000fe20000100800 */
[----:B------:R-:W-:Y:S02]  /*d860*/  CS2R R24, SRZ ;  /* 0x0000000000187805 */ /* 0x000fe4000001ff00 */
[----:B------:R-:W-:Y:S01]  /*d870*/  CS2R R26, SRZ ;  /* 0x00000000001a7805 */ /* 0x000fe2000001ff00 */
[----:B------:R-:W0:Y:S01]  /*d880*/  LDC R4, c[0x0][0x3a8] ;  /* 0x0000ea00ff047b82 */ /* 0x000e220000000800 */
[----:B------:R-:W-:Y:S04]  /*d890*/  STL [R1+0x1190], R6 ;  /* 0x0011900601007387 */ /* 0x000fe80000100800 */
[----:B------:R-:W-:Y:S04]  /*d8a0*/  STL [R1+0x1194], R5 ;  /* 0x0011940501007387 */ /* 0x000fe80000100800 */
[----:B------:R1:W-:Y:S04]  /*d8b0*/  STL [R1+0xd88], R2 ;  /* 0x000d880201007387 */ /* 0x0003e80000100800 */
[----:B------:R-:W-:Y:S04]  /*d8c0*/  STL [R1+0xd7c], R28 ;  /* 0x000d7c1c01007387 */ /* 0x000fe80000100800 */
[----:B------:R-:W-:Y:S04]  /*d8d0*/  STL [R1+0xd84], RZ ;  /* 0x000d84ff01007387 */ /* 0x000fe80000100800 */
        /* <DEDUP_REMOVED lines=380> */
[----:B------:R-:W-:Y:S04]  /*f0a0*/  STL [R1+0x15b0], R24 ;  /* 0x0015b01801007387 */ /* 0x000fe80000100800 */
[----:B------:R-:W-:Y:S04]  /*f0b0*/  STL [R1+0x15b4], R25 ;  /* 0x0015b41901007387 */ /* 0x000fe80000100800 */
[----:B------:R-:W-:Y:S04]  /*f0c0*/  STL [R1+0x15b8], R26 ;  /* 0x0015b81a01007387 */ /* 0x000fe80000100800 */
[----:B------:R0:W-:Y:S04]  /*f0d0*/  STL [R1+0x15bc], R27 ;  /* 0x0015bc1b01007387 */ /* 0x0001e80000100800 */
        /* <DEDUP_REMOVED lines=30> */
[----:B------:R-:W-:Y:S01]  /*f2c0*/  STL [R1+0x248], RZ ;  /* 0x000248ff01007387 */ /* 0x000fe20000100800 */
[----:B------:R-:W2:Y:S03]  /*f2d0*/  S2R R29, SR_TID.X ;  /* 0x00000000001d7919 */ /* 0x000ea60000002100 */
        /* <DEDUP_REMOVED lines=29> */
[----:B--2---:R-:W-:-:S03]  /*f4b0*/  LOP3.LUT R0, R29, 0x1ff, RZ, 0xc0, !PT ;  /* 0x000001ff1d007812 */ /* 0x004fc600078ec0ff */
[----:B------:R-:W-:Y:S04]  /*f4c0*/  STL [R1+0x1b0], RZ ;  /* 0x0001b0ff01007387 */ /* 0x000fe80000100800 */
[----:B------:R-:W-:Y:S01]  /*f4d0*/  STL [R1+0x1b4], RZ ;  /* 0x0001b4ff01007387 */ /* 0x000fe20000100800 */
[----:B------:R-:W-:-:S03]  /*f4e0*/  LOP3.LUT R29, R29, 0x180, RZ, 0xc0, !PT ;  /* 0x000001801d1d7812 */ /* 0x000fc600078ec0ff */
[----:B------:R-:W-:Y:S04]  /*f4f0*/  STL [R1+0x1b8], RZ ;  /* 0x0001b8ff01007387 */ /* 0x000fe80000100800 */
[----:B------:R-:W-:Y:S04]  /*f500*/  STL [R1+0x1bc], RZ ;  /* 0x0001bcff01007387 */ /* 0x000fe80000100800 */
[----:B------:R-:W-:Y:S01]  /*f510*/  STL [R1+0x8e0], RZ ;  /* 0x0008e0ff01007387 */ /* 0x000fe20000100800 */
[----:B------:R-:W-:-:S03]  /*f520*/  IMAD.SHL.U32 R0, R0, 0x2, RZ ;  /* 0x0000000200007824 */ /* 0x000fc600078e00ff */
[----:B------:R-:W-:Y:S01]  /*f530*/  STL [R1+0x8e4], RZ ;  /* 0x0008e4ff01007387 */ /* 0x000fe20000100800 */
[----:B-1----:R-:W-:-:S03]  /*f540*/  SHF.R.U32.HI R2, RZ, 0x3, R29 ;  /* 0x00000003ff027819 */ /* 0x002fc6000001161d */
[----:B------:R-:W-:Y:S04]  /*f550*/  STL [R1+0x8e8], RZ ;  /* 0x0008e8ff01007387 */ /* 0x000fe80000100800 */
[----:B------:R-:W-:Y:S04]  /*f560*/  STL [R1+0x8ec], RZ ;  /* 0x0008ecff01007387 */ /* 0x000fe80000100800 */
[----:B------:R-:W-:Y:S04]  /*f570*/  STL [R1+0x8d0], RZ ;  /* 0x0008d0ff01007387 */ /* 0x000fe80000100800 */
[----:B------:R-:W-:Y:S01]  /*f580*/  STL [R1+0x8d4], RZ ;  /* 0x0008d4ff01007387 */ /* 0x000fe20000100800 */
[----:B------:R-:W-:-:S03]  /*f590*/  LOP3.LUT R2, R0, R2, RZ, 0x3c, !PT ;  /* 0x0000000200027212 */ /* 0x000fc600078e3cff */
[----:B------:R-:W-:Y:S01]  /*f5a0*/  STL [R1+0x8d8], RZ ;  /* 0x0008d8ff01007387 */ /* 0x000fe20000100800 */
[----:B0-----:R-:W-:-:S03]  /*f5b0*/  IMAD R27, R4, 0x63, RZ ;  /* 0x00000063041b7824 */ /* 0x001fc600078e02ff */
[----:B------:R-:W-:Y:S01]  /*f5c0*/  STL [R1+0x8dc], RZ ;  /* 0x0008dcff01007387 */ /* 0x000fe20000100800 */
[----:B------:R-:W-:-:S03]  /*f5d0*/  IMAD R25, R4, 0x5f, RZ ;  /* 0x0000005f04197824 */ /* 0x000fc600078e02ff */
        /* <DEDUP_REMOVED lines=8> */
[----:B------:R0:W-:Y:S01]  /*f660*/  STL [R1+0x15c8], R25 ;  /* 0x0015c81901007387 */ /* 0x0001e20000100800 */
[----:B------:R-:W-:-:S02]  /*f670*/  IMAD.SHL.U32 R5, R4, 0x80, RZ ;  /* 0x0000008004057824 */ /* 0x000fc400078e00ff */
[C---:B0-----:R-:W-:Y:S02]  /*f680*/  IMAD R25, R4.reuse, 0xb6, RZ ;  /* 0x000000b604197824 */ /* 0x041fe400078e02ff */
[----:B------:R-:W-:-:S03]  /*f690*/  IMAD R27, R4, 0xfa, RZ ;  /* 0x000000fa041b7824 */ /* 0x000fc600078e02ff */
[----:B------:R0:W-:Y:S01]  /*f6a0*/  STL [R1+0x15cc], R25 ;  /* 0x0015cc1901007387 */ /* 0x0001e20000100800 */
[----:B------:R-:W-:Y:S02]  /*f6b0*/  SHF.R.S32.HI R0, RZ, 0x1f, R5 ;  /* 0x0000001fff007819 */ /* 0x000fe40000011405 */
[----:B------:R-:W-:Y:S01]  /*f6c0*/  IADD3 R27, P4, PT, R27, R3, RZ ;  /* 0x000000031b1b7210 */ /* 0x000fe20007f9e0ff */
[----:B0-----:R-:W-:-:S05]  /*f6d0*/  IMAD R25, R4, 0xfe, RZ ;  /* 0x000000fe04197824 */ /* 0x001fca00078e02ff */
[----:B------:R-:W-:Y:S01]  /*f6e0*/  IADD3 R25, P2, PT, R25, R3, RZ ;  /* 0x0000000319197210 */ /* 0x000fe20007f5e0ff */
[C---:B------:R-:W-:Y:S01]  /*f6f0*/  IMAD R22, R4.reuse, 0x57, RZ ;  /* 0x0000005704167824 */ /* 0x040fe200078e02ff */
[----:B------:R-:W-:Y:S01]  /*f700*/  SHF.L.U64.HI R0, R5, 0x1, R0 ;  /* 0x0000000105007819 */ /* 0x000fe20000010200 */
[C---:B------:R-:W-:Y:S02]  /*f710*/  IMAD R2, R4.reuse, 0xae, RZ ;  /* 0x000000ae04027824 */ /* 0x040fe400078e02ff */
[----:B------:R0:W-:Y:S01]  /*f720*/  STL [R1+0xd90], R25 ;  /* 0x000d901901007387 */ /* 0x0001e20000100800 */
[C---:B------:R-:W-:Y:S02]  /*f730*/  IMAD R19, R4.reuse, 0x53, RZ ;  /* 0x0000005304137824 */ /* 0x040fe400078e02ff */
[C---:B------:R-:W-:Y:S01]  /*f740*/  IMAD R26, R4.reuse, 0xa6, RZ ;  /* 0x000000a6041a7824 */ /* 0x040fe200078e02ff */
[----:B------:R1:W-:Y:S01]  /*f750*/  STL [R1+0xda0], R27 ;  /* 0x000da01b01007387 */ /* 0x0003e20000100800 */
[----:B------:R-:W-:-:S02]  /*f760*/  IMAD R16, R4, 0x4f, RZ ;  /* 0x0000004f04107824 */ /* 0x000fc400078e02ff */
[C---:B------:R-:W-:Y:S02]  /*f770*/  IMAD R24, R4.reuse, 0x9e, RZ ;  /* 0x0000009e04187824 */ /* 0x040fe400078e02ff */
[C---:B------:R-:W-:Y:S02]  /*f780*/  IMAD R29, R4.reuse, 0x9a, RZ ;  /* 0x0000009a041d7824 */ /* 0x040fe400078e02ff */
[C---:B------:R-:W-:Y:S02]  /*f790*/  IMAD R13, R4.reuse, 0x4b, RZ ;  /* 0x0000004b040d7824 */ /* 0x040fe400078e02ff */
[C---:B------:R-:W-:Y:S02]  /*f7a0*/  IMAD R23, R4.reuse, 0x96, RZ ;  /* 0x0000009604177824 */ /* 0x040fe400078e02ff */
[C---:B------:R-:W-:Y:S02]  /*f7b0*/  IMAD R21, R4.reuse, 0x92, RZ ;  /* 0x0000009204157824 */ /* 0x040fe400078e02ff */
        /* <DEDUP_REMOVED lines=13> */
[C---:B0-----:R-:W-:Y:S02]  /*f890*/  IMAD R25, R4.reuse, 0xee, RZ ;  /* 0x000000ee04197824 */ /* 0x041fe400078e02ff */
[----:B-1----:R-:W-:Y:S02]  /*f8a0*/  IMAD R27, R4, 0xea, RZ ;  /* 0x000000ea041b7824 */ /* 0x002fe400078e02ff */
[----:B------:R-:W0:Y:S02]  /*f8b0*/  LDC R4, c[0x0][0x3a8] ;  /* 0x0000ea00ff047b82 */ /* 0x000e240000000800 */
[----:B0-----:R-:W-:-:S05]  /*f8c0*/  IMAD R4, R4, 0xf6, RZ ;  /* 0x000000f604047824 */ /* 0x001fca00078e02ff */
[----:B------:R-:W-:-:S05]  /*f8d0*/  IADD3 R4, P5, PT, R4, R3, RZ ;  /* 0x0000000304047210 */ /* 0x000fca0007fbe0ff */
[----:B------:R0:W-:Y:S02]  /*f8e0*/  STL [R1+0xdb0], R4 ;  /* 0x000db00401007387 */ /* 0x0001e40000100800 */
[----:B0-----:R-:W0:Y:S01]  /*f8f0*/  LDC R4, c[0x0][0x3a8] ;  /* 0x0000ea00ff047b82 */ /* 0x001e220000000800 */
[-C--:B------:R-:W-:Y:S02]  /*f900*/  IADD3 R5, P6, PT, R5, R3.reuse, RZ ;  /* 0x0000000305057210 */ /* 0x080fe40007fde0ff */
[-C--:B------:R-:W-:Y:S02]  /*f910*/  IADD3 R25, P0, PT, R25, R3.reuse, RZ ;  /* 0x0000000319197210 */ /* 0x080fe40007f1e0ff */
[----:B------:R-:W-:Y:S01]  /*f920*/  IADD3 R27, P3, PT, R27, R3, RZ ;  /* 0x000000031b1b7210 */ /* 0x000fe20007f7e0ff */
[----:B------:R0:W-:Y:S04]  /*f930*/  STL [R1+0xdc0], R5 ;  /* 0x000dc00501007387 */ /* 0x0001e80000100800 */
[----:B------:R1:W-:Y:S04]  /*f940*/  STL [R1+0xdd0], R25 ;  /* 0x000dd01901007387 */ /* 0x0003e80000100800 */
[----:B------:R2:W-:Y:S01]  /*f950*/  STL [R1+0xde0], R27 ;  /* 0x000de01b01007387 */ /* 0x0005e20000100800 */
[----:B0-----:R-:W-:-:S02]  /*f960*/  IMAD R5, R4, 0x7f, RZ ;  /* 0x0000007f04057824 */ /* 0x001fc400078e02ff */
[C---:B-1----:R-:W-:Y:S02]  /*f970*/  IMAD R25, R4.reuse, 0xe2, RZ ;  /* 0x000000e204197824 */ /* 0x042fe400078e02ff */
[----:B--2---:R-:W-:Y:S02]  /*f980*/  IMAD R27, R4, 0x7d, RZ ;  /* 0x0000007d041b7824 */ /* 0x004fe400078e02ff */
[----:B------:R-:W0:Y:S02]  /*f990*/  LDC R4, c[0x0][0x3a8] ;  /* 0x0000ea00ff047b82 */ /* 0x000e240000000800 */
[----:B0-----:R-:W-:-:S05]  /*f9a0*/  IMAD R4, R4, 0xe6, RZ ;  /* 0x000000e604047824 */ /* 0x001fca00078e02ff */
[----:B------:R-:W-:-:S05]  /*f9b0*/  IADD3 R4, P1, PT, R4, R3, RZ ;  /* 0x0000000304047210 */ /* 0x000fca0007f3e0ff */
[----:B------:R0:W-:Y:S02]  /*f9c0*/  STL [R1+0xdf0], R4 ;  /* 0x000df00401007387 */ /* 0x0001e40000100800 */
[----:B0-----:R-:W0:Y:S01]  /*f9d0*/  LDC R4, c[0x0][0x3a8] ;  /* 0x0000ea00ff047b82 */ /* 0x001e220000000800 */
[-C--:B------:R-:W-:Y:S02]  /*f9e0*/  LEA.HI.X.SX32 R5, R5, R28.reuse, 0x1, P2 ;  /* 0x0000001c05057211 */ /* 0x080fe400010f0eff */
[----:B------:R-:W-:Y:S02]  /*f9f0*/  IADD3 R25, P2, PT, R25, R3, RZ ;  /* 0x0000000319197210 */ /* 0x000fe40007f5e0ff */
[----:B------:R-:W-:Y:S01]  /*fa00*/  LEA.HI.X.SX32 R27, R27, R28, 0x1, P4 ;  /* 0x0000001c1b1b7211 */ /* 0x000fe200020f0eff */
        /* <DEDUP_REMOVED lines=53> */
[----:B------:R-:W-:Y:S02]  /*fd60*/  LEA.HI.X.SX32 R5, R5, R28, 0x1, P4 ;  /* 0x0000001c05057211 */ /* 0x000fe400020f0eff */
[----:B------:R-:W-:-:S03]  /*fd70*/  IADD3 R25, P4, PT, R25, R3, RZ ;  /* 0x0000000319197210 */ /* 0x000fc60007f9e0ff */
[----:B------:R-:W-:Y:S04]  /*fd80*/  STL [R1+0xe0c], R5 ;  /* 0x000e0c0501007387 */ /* 0x000fe80000100800 */
[----:B------:R0:W-:Y:S01]  /*fd90*/  STL [R1+0xe80], R25 ;  /* 0x000e801901007387 */ /* 0x0001e20000100800 */
[----:B------:R-:W-:Y:S01]  /*fda0*/  LEA.HI.X.SX32 R27, R27, R28, 0x1, P5 ;  /* 0x0000001c1b1b7211 */ /* 0x000fe200028f0eff */
[----:B0-----:R-:W-:-:S04]  /*fdb0*/  IMAD R25, R4, 0xbe, RZ ;  /* 0x000000be04197824 */ /* 0x001fc800078e02ff */
[----:B------:R-:W-:Y:S01]  /*fdc0*/  STL [R1+0xe1c], R27 ;  /* 0x000e1c1b01007387 */ /* 0x000fe20000100800 */
[----:B------:R-:W-:-:S05]  /*fdd0*/  IADD3 R25, P5, PT, R25, R3, RZ ;  /* 0x0000000319197210 */ /* 0x000fca0007fbe0ff */
[----:B------:R0:W-:Y:S04]  /*fde0*/  STL [R1+0xe90], R25 ;  /* 0x000e901901007387 */ /* 0x0001e80000100800 */
[----:B0-----:R-:W2:Y:S01]  /*fdf0*/  LDL.LU R25, [R1+0x15cc] ;  /* 0x0015cc0001197983 */ /* 0x001ea20000300800 */
[C---:B------:R-:W-:Y:S02]  /*fe00*/  IMAD R5, R4.reuse, 0xba, RZ ;  /* 0x000000ba04057824 */ /* 0x040fe400078e02ff */
[----:B------:R-:W-:Y:S02]  /*fe10*/  IMAD R27, R4, 0x69, RZ ;  /* 0x00000069041b7824 */ /* 0x000fe400078e02ff */
[----:B------:R-:W0:Y:S03]  /*fe20*/  LDC R4, c[0x0][0x3a8] ;  /* 0x0000ea00ff047b82 */ /* 0x000e260000000800 */
[----:B------:R-:W-:Y:S01]  /*fe30*/  LEA.HI.X.SX32 R27, R27, R28, 0x1, P0 ;  /* 0x0000001c1b1b7211 */ /* 0x000fe200000f0eff */
[----:B0-----:R-:W-:-:S05]  /*fe40*/  IMAD R4, R4, 0x6b, RZ ;  /* 0x0000006b04047824 */ /* 0x001fca00078e02ff */
[----:B------:R-:W-:Y:S02]  /*fe50*/  LEA.HI.X.SX32 R4, R4, R28, 0x1, P6 ;  /* 0x0000001c04047211 */ /* 0x000fe400030f0eff */
[----:B------:R-:W-:-:S03]  /*fe60*/  IADD3 R5, P6, PT, R5, R3, RZ ;  /* 0x0000000305057210 */ /* 0x000fc60007fde0ff */
[----:B------:R0:W-:Y:S04]  /*fe70*/  STL [R1+0xe2c], R4 ;  /* 0x000e2c0401007387 */ /* 0x0001e80000100800 */
[----:B------:R-:W-:Y:S04]  /*fe80*/  STL [R1+0xea0], R5 ;  /* 0x000ea00501007387 */ /* 0x000fe80000100800 */
[----:B------:R1:W-:Y:S01]  /*fe90*/  STL [R1+0xe3c], R27 ;  /* 0x000e3c1b01007387 */ /* 0x0003e20000100800 */
[----:B0-----:R-:W0:Y:S08]  /*fea0*/  LDC R4, c[0x0][0x3a8] ;  /* 0x0000ea00ff047b82 */ /* 0x001e300000000800 */
[----:B-1----:R-:W1:Y:S02]  /*feb0*/  LDC R27, c[0x0][0x3a8] ;  /* 0x0000ea00ff1b7b82 */ /* 0x002e640000000800 */
[----:B-1----:R-:W-:-:S05]  /*fec0*/  IMAD R27, R27, 0x67, RZ ;  /* 0x000000671b1b7824 */ /* 0x002fca00078e02ff */
[----:B------:R-:W-:Y:S02]  /*fed0*/  LEA.HI.X.SX32 R27, R27, R28, 0x1, P3 ;  /* 0x0000001c1b1b7211 */ /* 0x000fe400018f0eff */
[----:B--2---:R-:W-:-:S05]  /*fee0*/  IADD3 R25, P0, PT, R25, R3, RZ ;  /* 0x0000000319197210 */ /* 0x004fca0007f1e0ff */
[----:B------:R1:W-:Y:S04]  /*fef0*/  STL [R1+0xeb0], R25 ;  /* 0x000eb01901007387 */ /* 0x0003e80000100800 */
[----:B-1----:R-:W2:Y:S04]  /*ff00*/  LDL.LU R25, [R1+0x15c8] ;  /* 0x0015c80001197983 */ /* 0x002ea80000300800 */
[----:B------:R1:W-:Y:S04]  /*ff10*/  STL [R1+0xe4c], R27 ;  /* 0x000e4c1b01007387 */ /* 0x0003e80000100800 */
[----:B-1----:R-:W3:Y:S01]  /*ff20*/  LDL.LU R27, [R1+0x15c4] ;  /* 0x0015c400011b7983 */ /* 0x002ee20000300800 */
[----:B0-----:R-:W-:-:S02]  /*ff30*/  IMAD R5, R4, 0x65, RZ ;  /* 0x0000006504057824 */ /* 0x001fc400078e02ff */
[----:B------:R-:W0:Y:S02]  /*ff40*/  LDC R4, c[0x0][0x3a8] ;  /* 0x0000ea00ff047b82 */ /* 0x000e240000000800 */
[----:B0-----:R-:W-:-:S05]  /*ff50*/  IMAD R4, R4, 0xb2, RZ ;  /* 0x000000b204047824 */ /* 0x001fca00078e02ff */
[----:B------:R-:W-:-:S05]  /*ff60*/  IADD3 R4, P3, PT, R4, R3, RZ ;  /* 0x0000000304047210 */ /* 0x000fca0007f7e0ff */
[----:B------:R0:W-:Y:S02]  /*ff70*/  STL [R1+0xec0], R4 ;  /* 0x000ec00401007387 */ /* 0x0001e40000100800 */
[----:B0-----:R-:W0:Y:S01]  /*ff80*/  LDC R4, c[0x0][0x3a8] ;  /* 0x0000ea00ff047b82 */ /* 0x001e220000000800 */
[----:B------:R-:W-:-:S05]  /*ff90*/  LEA.HI.X.SX32 R5, R5, R28, 0x1, P1 ;  /* 0x0000001c05057211 */ /* 0x000fca00008f0eff */
[----:B------:R0:W-:Y:S02]  /*ffa0*/  STL [R1+0xe5c], R5 ;  /* 0x000e5c0501007387 */ /* 0x0001e40000100800 */
[----:B0-----:R-:W-:Y:S02]  /*ffb0*/  IMAD R5, R4, 0x61, RZ ;  /* 0x0000006104057824 */ /* 0x001fe400078e02ff */
[----:B------:R-:W0:Y:S01]  /*ffc0*/  LDC R4, c[0x0][0x3a8] ;  /* 0x0000ea00ff047b82 */ /* 0x000e220000000800 */
[----:B------:R-:W-:-:S05]  /*ffd0*/  IADD3 R2, P1, PT, R2, R3, RZ ;  /* 0x0000000302027210 */ /* 0x000fca0007f3e0ff */
[----:B------:R1:W-:Y:S04]  /*ffe0*/  STL [R1+0xed0], R2 ;  /* 0x000ed00201007387 */ /* 0x0003e80000100800 */
[----:B-1----:R-:W4:Y:S01]  /*fff0*/  LDL.LU R2, [R1+0x15c0] ;  /* 0x0015c00001027983 */ /* 0x002f220000300800 */
[----:B0-----:R-:W-:Y:S01]  /*10000*/  IMAD R4, R4, 0xaa, RZ ;  /* 0x000000aa04047824 */ /* 0x001fe200078e02ff */
[-C--:B------:R-:W-:Y:S02]  /*10010*/  LEA.HI.X.SX32 R5, R5, R28.reuse, 0x1, P4 ;  /* 0x0000001c05057211 */ /* 0x080fe400020f0eff */
[----:B------:R-:W-:Y:S02]  /*10020*/  IADD3 R26, P4, PT, R26, R3, RZ ;  /* 0x000000031a1a7210 */ /* 0x000fe40007f9e0ff */
[----:B------:R-:W-:-:S02]  /*10030*/  LEA.HI.X.SX32 R22, R22, R28, 0x1, P1 ;  /* 0x0000001c16167211 */ /* 0x000fc400008f0eff */
[-C--:B------:R-:W-:Y:S02]  /*10040*/  IADD3 R21, P1, PT, R21, R3.reuse, RZ ;  /* 0x0000000315157210 */ /* 0x080fe40007f3e0ff */
[-C--:B------:R-:W-:Y:S02]  /*10050*/  LEA.HI.X.SX32 R19, R19, R28.reuse, 0x1, P4 ;  /* 0x0000001c13137211 */ /* 0x080fe400020f0eff */
[-C--:B------:R-:W-:Y:S02]  /*10060*/  IADD3 R18, P4, PT, R18, R3.reuse, RZ ;  /* 0x0000000312127210 */ /* 0x080fe40007f9e0ff */
[----:B---3--:R-:W-:Y:S02]  /*10070*/  LEA.HI.X.SX32 R27, R27, R28, 0x1, P2 ;  /* 0x0000001c1b1b7211 */ /* 0x008fe400010f0eff */
[----:B------:R-:W-:-:S03]  /*10080*/  IADD3 R4, P2, PT, R4, R3, RZ ;  /* 0x0000000304047210 */ /* 0x000fc60007f5e0ff */
[----:B------:R0:W-:Y:S04]  /*10090*/  STL [R1+0xe6c], R27 ;  /* 0x000e6c1b01007387 */ /* 0x0001e80000100800 */
[----:B0-----:R0:W5:Y:S04]  /*100a0*/  LDL.LU R27, [R1+0x15bc] ;  /* 0x0015bc00011b7983 */ /* 0x0011680000300800 */
[----:B------:R1:W-:Y:S02]  /*100b0*/  STL [R1+0xee0], R4 ;  /* 0x000ee00401007387 */ /* 0x0003e40000100800 */
[----:B-1----:R-:W1:Y:S02]  /*100c0*/  LDC R4, c[0x0][0x3a8] ;  /* 0x0000ea00ff047b82 */ /* 0x002e640000000800 */
[----:B------:R1:W-:Y:S02]  /*100d0*/  STL [R1+0xe7c], R5 ;  /* 0x000e7c0501007387 */ /* 0x0003e40000100800 */
[----:B-1----:R-:W-:-:S04]  /*100e0*/  IMAD R5, R4, 0x5d, RZ ;  /* 0x0000005d04057824 */ /* 0x002fc800078e02ff */
[----:B------:R-:W1:Y:S01]  /*100f0*/  LDC R4, c[0x0][0x3a8] ;  /* 0x0000ea00ff047b82 */ /* 0x000e620000000800 */
[----:B--2---:R-:W-:Y:S01]  /*10100*/  LEA.HI.X.SX32 R25, R25, R28, 0x1, P5 ;  /* 0x0000001c19197211 */ /* 0x004fe200028f0eff */
[----:B------:R2:W-:Y:S04]  /*10110*/  STL [R1+0xef0], R26 ;  /* 0x000ef01a01007387 */ /* 0x0005e80000100800 */
[----:B--2---:R0:W5:Y:S04]  /*10120*/  LDL.LU R26, [R1+0x15b8] ;  /* 0x0015b800011a7983 */ /* 0x0041680000300800 */
[----:B------:R2:W-:Y:S01]  /*10130*/  STL [R1+0xe8c], R25 ;  /* 0x000e8c1901007387 */ /* 0x0005e20000100800 */
[----:B-1----:R-:W-:-:S03]  /*10140*/  IMAD R4, R4, 0xa2, RZ ;  /* 0x000000a204047824 */ /* 0x002fc600078e02ff */
[----:B--2---:R0:W5:Y:S02]  /*10150*/  LDL.LU R25, [R1+0x15b4] ;  /* 0x0015b40001197983 */ /* 0x0041640000300800 */
[----:B------:R-:W-:-:S05]  /*10160*/  IADD3 R4, P5, PT, R4, R3, RZ ;  /* 0x0000000304047210 */ /* 0x000fca0007fbe0ff */
[----:B------:R1:W-:Y:S02]  /*10170*/  STL [R1+0xf00], R4 ;  /* 0x000f000401007387 */ /* 0x0003e40000100800 */
[----:B-1----:R-:W1:Y:S01]  /*10180*/  LDC R4, c[0x0][0x3a8] ;  /* 0x0000ea00ff047b82 */ /* 0x002e620000000800 */
[----:B------:R-:W-:-:S05]  /*10190*/  LEA.HI.X.SX32 R5, R5, R28, 0x1, P6 ;  /* 0x0000001c05057211 */ /* 0x000fca00030f0eff */
[----:B------:R1:W-:Y:S02]  /*101a0*/  STL [R1+0xe9c], R5 ;  /* 0x000e9c0501007387 */ /* 0x0003e40000100800 */
[----:B-1----:R-:W-:Y:S02]  /*101b0*/  IMAD R5, R4, 0x59, RZ ;  /* 0x0000005904057824 */ /* 0x002fe400078e02ff */
[----:B------:R-:W1:Y:S01]  /*101c0*/  LDC R4, c[0x0][0x3a8] ;  /* 0x0000ea00ff047b82 */ /* 0x000e620000000800 */
[----:B------:R-:W-:-:S05]  /*101d0*/  IADD3 R24, P6, PT, R24, R3, RZ ;  /* 0x0000000318187210 */ /* 0x000fca0007fde0ff */
[----:B------:R2:W-:Y:S04]  /*101e0*/  STL [R1+0xf10], R24 ;  /* 0x000f101801007387 */ /* 0x0005e80000100800 */
[----:B--2---:R0:W5:Y:S01]  /*101f0*/  LDL.LU R24, [R1+0x15b0] ;  /* 0x0015b00001187983 */ /* 0x0041620000300800 */
[----:B-1----:R-:W-:-:S05]  /*10200*/  IMAD R4, R4, 0x5b, RZ ;  /* 0x0000005b04047824 */ /* 0x002fca00078e02ff */
[----:B------:R-:W-:-:S05]  /*10210*/  LEA.HI.X.SX32 R4, R4, R28, 0x1, P0 ;  /* 0x0000001c04047211 */ /* 0x000fca00000f0eff */
[----:B------:R1:W-:Y:S02]  /*10220*/  STL [R1+0xeac], R4 ;  /* 0x000eac0401007387 */ /* 0x0003e40000100800 */
[----:B-1----:R-:W1:Y:S01]  /*10230*/  LDC R4, c[0x0][0x3a8] ;  /* 0x0000ea00ff047b82 */ /* 0x002e620000000800 */
[----:B------:R-:W-:Y:S02]  /*10240*/  IADD3 R29, P0, PT, R29, R3, RZ ;  /* 0x000000031d1d7210 */ /* 0x000fe40007f1e0ff */
[----:B------:R-:W-:-:S03]  /*10250*/  LEA.HI.X.SX32 R5, R5, R28, 0x1, P3 ;  /* 0x0000001c05057211 */ /* 0x000fc600018f0eff */
[----:B------:R-:W-:Y:S01]  /*10260*/  STL [R1+0xf20], R29 ;  /* 0x000f201d01007387 */ /* 0x000fe20000100800 */
[----:B------:R-:W-:-:S03]  /*10270*/  IADD3 R23, P3, PT, R23, R3, RZ ;  /* 0x0000000317177210 */ /* 0x000fc60007f7e0ff */
[----:B------:R1:W-:Y:S04]  /*10280*/  STL [R1+0xebc], R5 ;  /* 0x000ebc0501007387 */ /* 0x0003e80000100800 */
[----:B------:R-:W-:Y:S01]  /*10290*/  STL [R1+0xf30], R23 ;  /* 0x000f301701007387 */ /* 0x000fe20000100800 */
[----:B-1----:R-:W-:-:S03]  /*102a0*/  IMAD R5, R4, 0x55, RZ ;  /* 0x0000005504057824 */ /* 0x002fc600078e02ff */
[----:B------:R-:W-:Y:S02]  /*102b0*/  STL [R1+0xecc], R22 ;  /* 0x000ecc1601007387 */ /* 0x000fe40000100800 */
[----:B------:R-:W-:Y:S02]  /*102c0*/  LEA.HI.X.SX32 R5, R5, R28, 0x1, P2 ;  /* 0x0000001c05057211 */ /* 0x000fe400010f0eff */
[----:B------:R-:W-:Y:S01]  /*102d0*/  STL [R1+0xf40], R21 ;  /* 0x000f401501007387 */ /* 0x000fe20000100800 */
[----:B------:R-:W-:-:S03]  /*102e0*/  IADD3 R20, P2, PT, R20, R3, RZ ;  /* 0x0000000314147210 */ /* 0x000fc60007f5e0ff */
[----:B------:R1:W-:Y:S02]  /*102f0*/  STL [R1+0xedc], R5 ;  /* 0x000edc0501007387 */ /* 0x0003e40000100800 */
[----:B-1----:R-:W-:Y:S02]  /*10300*/  IMAD R5, R4, 0x51, RZ ;  /* 0x0000005104057824 */ /* 0x002fe400078e02ff */
[----:B------:R-:W-:Y:S03]  /*10310*/  STL [R1+0xf50], R20 ;  /* 0x000f501401007387 */ /* 0x000fe60000100800 */
[----:B------:R-:W-:Y:S01]  /*10320*/  LEA.HI.X.SX32 R5, R5, R28, 0x1, P5 ;  /* 0x0000001c05057211 */ /* 0x000fe200028f0eff */
[----:B------:R-:W-:Y:S04]  /*10330*/  STL [R1+0xeec], R19 ;  /* 0x000eec1301007387 */ /* 0x000fe80000100800 */
[----:B------:R-:W-:Y:S01]  /*10340*/  STL [R1+0xf60], R18 ;  /* 0x000f601201007387 */ /* 0x000fe20000100800 */
[----:B------:R-:W-:-:S03]  /*10350*/  IADD3 R17, P5, PT, R17, R3, RZ ;  /* 0x0000000311117210 */ /* 0x000fc60007fbe0ff */
[----:B------:R1:W-:Y:S01]  /*10360*/  STL [R1+0xefc], R5 ;  /* 0x000efc0501007387 */ /* 0x0003e20000100800 */
[-C--:B------:R-:W-:Y:S02]  /*10370*/  LEA.HI.X.SX32 R16, R16, R28.reuse, 0x1, P6 ;  /* 0x0000001c10107211 */ /* 0x080fe400030f0eff */
[-C--:B------:R-:W-:Y:S01]  /*10380*/  IADD3 R15, P6, PT, R15, R3.reuse, RZ ;  /* 0x000000030f0f7210 */ /* 0x080fe20007fde0ff */
[----:B-1----:R-:W-:Y:S01]  /*10390*/  IMAD R5, R4, 0x4d, RZ ;  /* 0x0000004d04057824 */ /* 0x002fe200078e02ff */
[----:B------:R-:W-:Y:S04]  /*103a0*/  STL [R1+0xf70], R17 ;  /* 0x000f701101007387 */ /* 0x000fe80000100800 */
        /* <DEDUP_REMOVED lines=18> */
[-C--:B------:R-:W-:Y:S02]  /*104d0*/  LEA.HI.X.SX32 R5, R5, R28.reuse, 0x1, P4 ;  /* 0x0000001c05057211 */ /* 0x080fe400020f0eff */
[----:B------:R-:W-:Y:S01]  /*104e0*/  IADD3 R6, P4, PT, R6, R3, RZ ;  /* 0x0000000306067210 */ /* 0x000fe20007f9e0ff */
[----:B------:R-:W-:Y:S01]  /*104f0*/  STL [R1+0xf4c], R10 ;  /* 0x000f4c0a01007387 */ /* 0x000fe20000100800 */
[----:B------:R-:W-:-:S03]  /*10500*/  LEA.HI.X.SX32 R7, R7, R28, 0x1, P5 ;  /* 0x0000001c07077211 */ /* 0x000fc600028f0eff */
[----:B------:R-:W-:Y:S04]  /*10510*/  STL [R1+0xdf8], R9 ;  /* 0x000df80901007387 */ /* 0x000fe80000100800 */
[----:B------:R1:W-:Y:S04]  /*10520*/  STL [R1+0xf5c], R5 ;  /* 0x000f5c0501007387 */ /* 0x0003e80000100800 */
[----:B------:R2:W-:Y:S01]  /*10530*/  STL [R1+0xe18], R6 ;  /* 0x000e180601007387 */ /* 0x0005e20000100800 */
[C---:B-1----:R-:W-:Y:S02]  /*10540*/  IMAD R5, R4.reuse, 0x41, RZ ;  /* 0x0000004104057824 */ /* 0x042fe400078e02ff */
[----:B--2---:R-:W-:Y:S01]  /*10550*/  IMAD R6, R4, 0x7e, RZ ;  /* 0x0000007e04067824 */ /* 0x004fe200078e02ff */
[----:B------:R1:W-:Y:S02]  /*10560*/  STL [R1+0xf6c], R7 ;  /* 0x000f6c0701007387 */ /* 0x0003e40000100800 */
[----:B------:R-:W-:-:S02]  /*10570*/  LEA.HI.X.SX32 R5, R5, R28, 0x1, P6 ;  /* 0x0000001c05057211 */ /* 0x000fc400030f0eff */
[-C--:B------:R-:W-:Y:S02]  /*10580*/  IADD3 R8, P6, PT, R8, R3.reuse, RZ ;  /* 0x0000000308087210 */ /* 0x080fe40007fde0ff */
[----:B-1----:R-:W-:-:S05]  /*10590*/  IADD3 R7, P5, PT, R6, R3, RZ ;  /* 0x0000000306077210 */ /* 0x002fca0007fbe0ff */
[----:B------:R1:W-:Y:S04]  /*105a0*/  STL [R1+0xf90], R7 ;  /* 0x000f900701007387 */ /* 0x0003e80000100800 */
[----:B------:R-:W-:Y:S04]  /*105b0*/  STL [R1+0xf7c], R5 ;  /* 0x000f7c0501007387 */ /* 0x000fe80000100800 */
[----:B------:R2:W-:Y:S01]  /*105c0*/  STL [R1+0xe38], R8 ;  /* 0x000e380801007387 */ /* 0x0005e20000100800 */
[----:B-1----:R-:W-:Y:S01]  /*105d0*/  IMAD R7, R4, 0x7a, RZ ;  /* 0x0000007a04077824 */ /* 0x002fe200078e02ff */
[----:B--2---:R-:W-:Y:S01]  /*105e0*/  LEA.HI.X.SX32 R8, R6, R28, 0x1, P0 ;  /* 0x0000001c06087211 */ /* 0x004fe200000f0eff */
[----:B------:R-:W-:-:S02]  /*105f0*/  IMAD R6, R4, 0x3f, RZ ;  /* 0x0000003f04067824 */ /* 0x000fc400078e02ff */
[----:B------:R-:W-:Y:S02]  /*10600*/  IMAD R5, R4, 0xcc, RZ ;  /* 0x000000cc04057824 */ /* 0x000fe400078e02ff */
[----:B------:R1:W-:Y:S01]  /*10610*/  STL [R1+0xd94], R8 ;  /* 0x000d940801007387 */ /* 0x0003e20000100800 */
[-C--:B------:R-:W-:Y:S02]  /*10620*/  LEA.HI.X.SX32 R6, R6, R28.reuse, 0x1, P5 ;  /* 0x0000001c06067211 */ /* 0x080fe400028f0eff */
[-C--:B------:R-:W-:Y:S02]  /*10630*/  IADD3 R5, P5, PT, R5, R3.reuse, RZ ;  /* 0x0000000305057210 */ /* 0x080fe40007fbe0ff */
[C---:B-1----:R-:W-:Y:S02]  /*10640*/  IADD3 R8, P0, PT, R7.reuse, R3, RZ ;  /* 0x0000000307087210 */ /* 0x042fe40007f1e0ff */
[----:B------:R-:W-:-:S03]  /*10650*/  LEA.HI.X.SX32 R7, R7, R28, 0x1, P3 ;  /* 0x0000001c07077211 */ /* 0x000fc600018f0eff */
[----:B------:R1:W-:Y:S04]  /*10660*/  STL [R1+0xfa0], R8 ;  /* 0x000fa00801007387 */ /* 0x0003e80000100800 */
[----:B------:R2:W-:Y:S01]  /*10670*/  STL [R1+0xf8c], R6 ;  /* 0x000f8c0601007387 */ /* 0x0005e20000100800 */
[----:B-1----:R-:W-:-:S03]  /*10680*/  IMAD R8, R4, 0x76, RZ ;  /* 0x0000007604087824 */ /* 0x002fc600078e02ff */
[----:B------:R1:W-:Y:S01]  /*10690*/  STL [R1+0xe58], R5 ;  /* 0x000e580501007387 */ /* 0x0003e20000100800 */
[----:B--2---:R-:W-:-:S03]  /*106a0*/  IMAD R6, R4, 0x3d, RZ ;  /* 0x0000003d04067824 */ /* 0x004fc600078e02ff */
[----:B------:R2:W-:Y:S01]  /*106b0*/  STL [R1+0xdb4], R7 ;  /* 0x000db40701007387 */ /* 0x0005e20000100800 */
[----:B-1----:R-:W-:Y:S01]  /*106c0*/  IMAD R5, R4, 0xc4, RZ ;  /* 0x000000c404057824 */ /* 0x002fe200078e02ff */
[----:B--2---:R-:W-:Y:S02]  /*106d0*/  IADD3 R7, P3, PT, R8, R3, RZ ;  /* 0x0000000308077210 */ /* 0x004fe40007f7e0ff */
[-C--:B------:R-:W-:Y:S01]  /*106e0*/  LEA.HI.X.SX32 R6, R6, R28.reuse, 0x1, P0 ;  /* 0x0000001c06067211 */ /* 0x080fe200000f0eff */
[----:B------:R-:W-:Y:S02]  /*106f0*/  IMAD R9, R4, 0x72, RZ ;  /* 0x0000007204097824 */ /* 0x000fe400078e02ff */
[----:B------:R1:W-:Y:S01]  /*10700*/  STL [R1+0xfb0], R7 ;  /* 0x000fb00701007387 */ /* 0x0003e20000100800 */
[----:B------:R-:W-:-:S03]  /*10710*/  LEA.HI.X.SX32 R8, R8, R28, 0x1, P1 ;  /* 0x0000001c08087211 */ /* 0x000fc600008f0eff */
[----:B------:R2:W-:Y:S01]  /*10720*/  STL [R1+0xf9c], R6 ;  /* 0x000f9c0601007387 */ /* 0x0005e20000100800 */
[-C--:B-1----:R-:W-:Y:S01]  /*10730*/  IADD3 R7, P0, PT, R5, R3.reuse, RZ ;  /* 0x0000000305077210 */ /* 0x082fe20007f1e0ff */
[C---:B------:R-:W-:Y:S02]  /*10740*/  IMAD R5, R4.reuse, 0xbc, RZ ;  /* 0x000000bc04057824 */ /* 0x040fe400078e02ff */
[----:B--2---:R-:W-:Y:S02]  /*10750*/  IMAD R6, R4, 0x3b, RZ ;  /* 0x0000003b04067824 */ /* 0x004fe400078e02ff */
[----:B------:R1:W-:Y:S04]  /*10760*/  STL [R1+0xe78], R7 ;  /* 0x000e780701007387 */ /* 0x0003e80000100800 */
[----:B------:R2:W-:Y:S01]  /*10770*/  STL [R1+0xdd4], R8 ;  /* 0x000dd40801007387 */ /* 0x0005e20000100800 */
[----:B-1----:R-:W-:-:S02]  /*10780*/  IADD3 R7, P1, PT, R9, R3, RZ ;  /* 0x0000000309077210 */ /* 0x002fc40007f3e0ff */
[----:B--2---:R-:W-:-:S03]  /*10790*/  LEA.HI.X.SX32 R8, R6, R28, 0x1, P3 ;  /* 0x0000001c06087211 */ /* 0x004fc600018f0eff */
[----:B------:R1:W-:Y:S01]  /*107a0*/  STL [R1+0xfc0], R7 ;  /* 0x000fc00701007387 */ /* 0x0003e20000100800 */
[----:B------:R-:W-:-:S03]  /*107b0*/  IMAD R10, R4, 0x6e, RZ ;  /* 0x0000006e040a7824 */ /* 0x000fc600078e02ff */
[----:B------:R2:W-:Y:S01]  /*107c0*/  STL [R1+0xfac], R8 ;  /* 0x000fac0801007387 */ /* 0x0005e20000100800 */
[-C--:B-1----:R-:W-:Y:S01]  /*107d0*/  IADD3 R7, P3, PT, R5, R3.reuse, RZ ;  /* 0x0000000305077210 */ /* 0x082fe20007f7e0ff */
[C---:B------:R-:W-:Y:S02]  /*107e0*/  IMAD R6, R4.reuse, 0x39, RZ ;  /* 0x0000003904067824 */ /* 0x040fe400078e02ff */
[----:B------:R-:W-:Y:S02]  /*107f0*/  IMAD R5, R4, 0xb4, RZ ;  /* 0x000000b404057824 */ /* 0x000fe400078e02ff */
[----:B------:R1:W-:Y:S01]  /*10800*/  STL [R1+0xe98], R7 ;  /* 0x000e980701007387 */ /* 0x0003e20000100800 */
[-C--:B--2---:R-:W-:Y:S02]  /*10810*/  LEA.HI.X.SX32 R8, R6, R28.reuse, 0x1, P1 ;  /* 0x0000001c06087211 */ /* 0x084fe400008f0eff */
[----:B-1----:R-:W-:Y:S02]  /*10820*/  LEA.HI.X.SX32 R7, R9, R28, 0x1, P2 ;  /* 0x0000001c09077211 */ /* 0x002fe400010f0eff */
[----:B------:R-:W-:-:S03]  /*10830*/  IADD3 R9, P2, PT, R10, R3, RZ ;  /* 0x000000030a097210 */ /* 0x000fc60007f5e0ff */
[----:B------:R1:W-:Y:S01]  /*10840*/  STL [R1+0xdf4], R7 ;  /* 0x000df40701007387 */ /* 0x0003e20000100800 */
[----:B------:R-:W-:-:S03]  /*10850*/  IMAD R11, R4, 0x6a, RZ ;  /* 0x0000006a040b7824 */ /* 0x000fc600078e02ff */
[----:B------:R-:W-:Y:S01]  /*10860*/  STL [R1+0xfd0], R9 ;  /* 0x000fd00901007387 */ /* 0x000fe20000100800 */
[----:B-1----:R-:W-:-:S03]  /*10870*/  IADD3 R7, P1, PT, R5, R3, RZ ;  /* 0x0000000305077210 */ /* 0x002fc60007f3e0ff */
[----:B------:R-:W-:Y:S01]  /*10880*/  STL [R1+0xfbc], R8 ;  /* 0x000fbc0801007387 */ /* 0x000fe20000100800 */
[----:B------:R-:W-:-:S03]  /*10890*/  IMAD R6, R4, 0x37, RZ ;  /* 0x0000003704067824 */ /* 0x000fc600078e02ff */
[----:B------:R1:W-:Y:S01]  /*108a0*/  STL [R1+0xeb8], R7 ;  /* 0x000eb80701007387 */ /* 0x0003e20000100800 */
[----:B------:R-:W-:Y:S01]  /*108b0*/  IMAD R5, R4, 0xac, RZ ;  /* 0x000000ac04057824 */ /* 0x000fe200078e02ff */
[-C--:B-1----:R-:W-:Y:S02]  /*108c0*/  LEA.HI.X.SX32 R7, R10, R28.reuse, 0x1, P4 ;  /* 0x0000001c0a077211 */ /* 0x082fe400020f0eff */
[----:B------:R-:W-:Y:S02]  /*108d0*/  IADD3 R9, P4, PT, R11, R3, RZ ;  /* 0x000000030b097210 */ /* 0x000fe40007f9e0ff */
[----:B------:R-:W-:Y:S01]  /*108e0*/  LEA.HI.X.SX32 R8, R6, R28, 0x1, P2 ;  /* 0x0000001c06087211 */ /* 0x000fe200010f0eff */
        /* <DEDUP_REMOVED lines=95> */
[C---:B------:R-:W-:Y:S02]  /*10ee0*/  IMAD R5, R4.reuse, 0xc8, RZ ;  /* 0x000000c804057824 */ /* 0x040fe400078e02ff */
[----:B------:R-:W-:Y:S01]  /*10ef0*/  IMAD R21, R4, 0x42, RZ ;  /* 0x0000004204157824 */ /* 0x000fe200078e02ff */
[-C--:B-1----:R-:W-:Y:S02]  /*10f00*/  LEA.HI.X.SX32 R7, R19, R28.reuse, 0x1, P5 ;  /* 0x0000001c13077211 */ /* 0x082fe400028f0eff */
[----:B------:R-:W-:Y:S02]  /*10f10*/  IADD3 R9, P5, PT, R20, R3, RZ ;  /* 0x0000000314097210 */ /* 0x000fe40007fbe0ff */
[----:B------:R-:W-:Y:S01]  /*10f20*/  LEA.HI.X.SX32 R8, R6, R28, 0x1, P6 ;  /* 0x0000001c06087211 */ /* 0x000fe200030f0eff */
[----:B------:R1:W-:Y:S01]  /*10f30*/  STL [R1+0xf34], R7 ;  /* 0x000f340701007387 */ /* 0x0003e20000100800 */
[----:B------:R-:W-:-:S03]  /*10f40*/  IMAD R6, R4, 0x23, RZ ;  /* 0x0000002304067824 */ /* 0x000fc600078e02ff */
[----:B------:R2:W-:Y:S01]  /*10f50*/  STL [R1+0x1070], R9 ;  /* 0x0010700901007387 */ /* 0x0005e20000100800 */
[----:B-1----:R-:W-:-:S03]  /*10f60*/  IADD3 R7, P6, PT, R5, R3, RZ ;  /* 0x0000000305077210 */ /* 0x002fc60007fde0ff */
[----:B------:R1:W-:Y:S01]  /*10f70*/  STL [R1+0x105c], R8 ;  /* 0x00105c0801007387 */ /* 0x0003e20000100800 */
[----:B------:R-:W-:Y:S01]  /*10f80*/  IMAD R5, R4, 0xb8, RZ ;  /* 0x000000b804057824 */ /* 0x000fe200078e02ff */
[-C--:B--2---:R-:W-:Y:S02]  /*10f90*/  LEA.HI.X.SX32 R9, R20, R28.reuse, 0x1, P0 ;  /* 0x0000001c14097211 */ /* 0x084fe400000f0eff */
[----:B------:R2:W-:Y:S01]  /*10fa0*/  STL [R1+0xe68], R7 ;  /* 0x000e680701007387 */ /* 0x0005e20000100800 */
[----:B------:R-:W-:Y:S01]  /*10fb0*/  IMAD R22, R4, 0x7c, RZ ;  /* 0x0000007c04167824 */ /* 0x000fe200078e02ff */
[----:B-1----:R-:W-:Y:S02]  /*10fc0*/  IADD3 R8, P0, PT, R21, R3, RZ ;  /* 0x0000000315087210 */ /* 0x002fe40007f1e0ff */
[----:B------:R-:W-:Y:S01]  /*10fd0*/  STL [R1+0xf54], R9 ;  /* 0x000f540901007387 */ /* 0x000fe20000100800 */
[----:B--2---:R-:W-:-:S03]  /*10fe0*/  LEA.HI.X.SX32 R7, R6, R28, 0x1, P5 ;  /* 0x0000001c06077211 */ /* 0x004fc600028f0eff */
[----:B------:R1:W-:Y:S01]  /*10ff0*/  STL [R1+0x1080], R8 ;  /* 0x0010800801007387 */ /* 0x0003e20000100800 */
[-C--:B------:R-:W-:Y:S01]  /*11000*/  IADD3 R5, P5, PT, R5, R3.reuse, RZ ;  /* 0x0000000305057210 */ /* 0x080fe20007fbe0ff */
[C---:B------:R-:W-:Y:S02]  /*11010*/  IMAD R6, R4.reuse, 0x21, RZ ;  /* 0x0000002104067824 */ /* 0x040fe400078e02ff */
[----:B------:R2:W-:Y:S01]  /*11020*/  STL [R1+0x106c], R7 ;  /* 0x00106c0701007387 */ /* 0x0005e20000100800 */
[----:B------:R-:W-:Y:S01]  /*11030*/  IMAD R23, R4, 0x3e, RZ ;  /* 0x0000003e04177824 */ /* 0x000fe200078e02ff */
[----:B-1----:R-:W-:Y:S02]  /*11040*/  LEA.HI.X.SX32 R8, R21, R28, 0x1, P3 ;  /* 0x0000001c15087211 */ /* 0x002fe400018f0eff */
[----:B------:R1:W-:Y:S01]  /*11050*/  STL [R1+0xea8], R5 ;  /* 0x000ea80501007387 */ /* 0x0003e20000100800 */
[----:B--2---:R-:W-:-:S03]  /*11060*/  IADD3 R7, P3, PT, R22, R3, RZ ;  /* 0x0000000316077210 */ /* 0x004fc60007f7e0ff */
[----:B------:R2:W-:Y:S01]  /*11070*/  STL [R1+0xf74], R8 ;  /* 0x000f740801007387 */ /* 0x0005e20000100800 */
[----:B------:R-:W-:-:S03]  /*11080*/  LEA.HI.X.SX32 R6, R6, R28, 0x1, P0 ;  /* 0x0000001c06067211 */ /* 0x000fc600000f0eff */
[----:B------:R3:W-:Y:S01]  /*11090*/  STL [R1+0xf98], R7 ;  /* 0x000f980701007387 */ /* 0x0007e20000100800 */
[----:B-1----:R-:W-:Y:S01]  /*110a0*/  IMAD R5, R4, 0xa8, RZ ;  /* 0x000000a804057824 */ /* 0x002fe200078e02ff */
[C---:B--2---:R-:W-:Y:S02]  /*110b0*/  IADD3 R8, P0, PT, R23.reuse, R3, RZ ;  /* 0x0000000317087210 */ /* 0x044fe40007f1e0ff */
[----:B------:R1:W-:Y:S01]  /*110c0*/  STL [R1+0x107c], R6 ;  /* 0x00107c0601007387 */ /* 0x0003e20000100800 */
[-C--:B---3--:R-:W-:Y:S01]  /*110d0*/  LEA.HI.X.SX32 R7, R22, R28.reuse, 0x1, P1 ;  /* 0x0000001c16077211 */ /* 0x088fe200008f0eff */
[----:B------:R-:W-:Y:S02]  /*110e0*/  IMAD R29, R4, 0x74, RZ ;  /* 0x00000074041d7824 */ /* 0x000fe400078e02ff */
[----:B------:R2:W-:Y:S01]  /*110f0*/  STL [R1+0x1090], R8 ;  /* 0x0010900801007387 */ /* 0x0005e20000100800 */
[----:B------:R-:W-:-:S03]  /*11100*/  LEA.HI.X.SX32 R9, R23, R28, 0x1, P3 ;  /* 0x0000001c17097211 */ /* 0x000fc600018f0eff */
[----:B------:R3:W-:Y:S01]  /*11110*/  STL [R1+0xda4], R7 ;  /* 0x000da40701007387 */ /* 0x0007e20000100800 */
[----:B-1----:R-:W-:Y:S01]  /*11120*/  IADD3 R6, P1, PT, R5, R3, RZ ;  /* 0x0000000305067210 */ /* 0x002fe20007f3e0ff */
[----:B------:R-:W-:-:S04]  /*11130*/  IMAD R5, R4, 0x1f, RZ ;  /* 0x0000001f04057824 */ /* 0x000fc800078e02ff */
[----:B------:R1:W-:Y:S01]  /*11140*/  STL [R1+0xee8], R6 ;  /* 0x000ee80601007387 */ /* 0x0003e20000100800 */
[-C--:B--2---:R-:W-:Y:S01]  /*11150*/  IADD3 R8, P3, PT, R29, R3.reuse, RZ ;  /* 0x000000031d087210 */ /* 0x084fe20007f7e0ff */
[C---:B---3--:R-:W-:Y:S02]  /*11160*/  IMAD R7, R4.reuse, 0x3a, RZ ;  /* 0x0000003a04077824 */ /* 0x048fe400078e02ff */
[----:B------:R2:W-:Y:S01]  /*11170*/  STL [R1+0xf94], R9 ;  /* 0x000f940901007387 */ /* 0x0005e20000100800 */
[----:B-1----:R-:W-:Y:S01]  /*11180*/  LEA.HI.X.SX32 R6, R5, R28, 0x1, P0 ;  /* 0x0000001c05067211 */ /* 0x002fe200000f0eff */
[----:B------:R-:W-:Y:S02]  /*11190*/  IMAD R5, R4, 0x98, RZ ;  /* 0x0000009804057824 */ /* 0x000fe400078e02ff */
[----:B------:R1:W-:Y:S01]  /*111a0*/  STL [R1+0xfb8], R8 ;  /* 0x000fb80801007387 */ /* 0x0003e20000100800 */
[----:B--2---:R-:W-:-:S03]  /*111b0*/  IADD3 R9, P0, PT, R7, R3, RZ ;  /* 0x0000000307097210 */ /* 0x004fc60007f1e0ff */
[----:B------:R2:W-:Y:S04]  /*111c0*/  STL [R1+0x108c], R6 ;  /* 0x00108c0601007387 */ /* 0x0005e80000100800 */
[----:B------:R3:W-:Y:S01]  /*111d0*/  STL [R1+0x10a0], R9 ;  /* 0x0010a00901007387 */ /* 0x0007e20000100800 */
[----:B-1----:R-:W-:Y:S01]  /*111e0*/  LEA.HI.X.SX32 R8, R29, R28, 0x1, P2 ;  /* 0x0000001c1d087211 */ /* 0x002fe200010f0eff */
[----:B--2---:R-:W-:Y:S01]  /*111f0*/  IMAD R6, R4, 0x6c, RZ ;  /* 0x0000006c04067824 */ /* 0x004fe200078e02ff */
[----:B---3--:R-:W-:-:S03]  /*11200*/  IADD3 R9, P2, PT, R5, R3, RZ ;  /* 0x0000000305097210 */ /* 0x008fc60007f5e0ff */
[----:B------:R1:W-:Y:S01]  /*11210*/  STL [R1+0xde4], R8 ;  /* 0x000de40801007387 */ /* 0x0003e20000100800 */
[-C--:B------:R-:W-:Y:S01]  /*11220*/  LEA.HI.X.SX32 R10, R7, R28.reuse, 0x1, P3 ;  /* 0x0000001c070a7211 */ /* 0x080fe200018f0eff */
[C---:B------:R-:W-:Y:S02]  /*11230*/  IMAD R5, R4.reuse, 0x1d, RZ ;  /* 0x0000001d04057824 */ /* 0x040fe400078e02ff */
[----:B------:R2:W-:Y:S01]  /*11240*/  STL [R1+0xf28], R9 ;  /* 0x000f280901007387 */ /* 0x0005e20000100800 */
[----:B-1----:R-:W-:Y:S01]  /*11250*/  IMAD R8, R4, 0x36, RZ ;  /* 0x0000003604087824 */ /* 0x002fe200078e02ff */
[----:B--2---:R-:W-:Y:S02]  /*11260*/  IADD3 R9, P3, PT, R6, R3, RZ ;  /* 0x0000000306097210 */ /* 0x004fe40007f7e0ff */
[----:B------:R-:W-:Y:S01]  /*11270*/  STL [R1+0xfb4], R10 ;  /* 0x000fb40a01007387 */ /* 0x000fe20000100800 */
[----:B------:R-:W-:Y:S01]  /*11280*/  LEA.HI.X.SX32 R7, R5, R28, 0x1, P0 ;  /* 0x0000001c05077211 */ /* 0x000fe200000f0eff */
[----:B------:R-:W-:-:S02]  /*11290*/  IMAD R5, R4, 0x88, RZ ;  /* 0x0000008804057824 */ /* 0x000fc400078e02ff */
[----:B------:R1:W-:Y:S04]  /*112a0*/  STL [R1+0xfd8], R9 ;  /* 0x000fd80901007387 */ /* 0x0003e80000100800 */
[----:B------:R2:W-:Y:S01]  /*112b0*/  STL [R1+0x109c], R7 ;  /* 0x00109c0701007387 */ /* 0x0005e20000100800 */
[----:B-1----:R-:W-:Y:S02]  /*112c0*/  IADD3 R9, P0, PT, R8, R3, RZ ;  /* 0x0000000308097210 */ /* 0x002fe40007f1e0ff */
[----:B--2---:R-:W-:-:S03]  /*112d0*/  LEA.HI.X.SX32 R7, R6, R28, 0x1, P4 ;  /* 0x0000001c06077211 */ /* 0x004fc600020f0eff */
[----:B------:R1:W-:Y:S01]  /*112e0*/  STL [R1+0x10b0], R9 ;  /* 0x0010b00901007387 */ /* 0x0003e20000100800 */
[----:B------:R-:W-:Y:S01]  /*112f0*/  IMAD R6, R4, 0x64, RZ ;  /* 0x0000006404067824 */ /* 0x000fe200078e02ff */
[----:B------:R-:W-:Y:S02]  /*11300*/  LEA.HI.X.SX32 R10, R8, R28, 0x1, P3 ;  /* 0x0000001c080a7211 */ /* 0x000fe400018f0eff */
[----:B------:R2:W-:Y:S01]  /*11310*/  STL [R1+0xe24], R7 ;  /* 0x000e240701007387 */ /* 0x0005e20000100800 */
[----:B-1----:R-:W-:Y:S01]  /*11320*/  IADD3 R9, P4, PT, R5, R3, RZ ;  /* 0x0000000305097210 */ /* 0x002fe20007f9e0ff */
[----:B------:R-:W-:-:S04]  /*11330*/  IMAD R5, R4, 0x1b, RZ ;  /* 0x0000001b04057824 */ /* 0x000fc800078e02ff */
[----:B------:R1:W-:Y:S01]  /*11340*/  STL [R1+0xf68], R9 ;  /* 0x000f680901007387 */ /* 0x0003e20000100800 */
[----:B--2---:R-:W-:Y:S01]  /*11350*/  IMAD R7, R4, 0x32, RZ ;  /* 0x0000003204077824 */ /* 0x004fe200078e02ff */
[----:B------:R-:W-:Y:S02]  /*11360*/  LEA.HI.X.SX32 R8, R5, R28, 0x1, P0 ;  /* 0x0000001c05087211 */ /* 0x000fe400000f0eff */
[----:B------:R-:W-:Y:S01]  /*11370*/  STL [R1+0xfd4], R10 ;  /* 0x000fd40a01007387 */ /* 0x000fe20000100800 */
[----:B-1----:R-:W-:Y:S01]  /*11380*/  IADD3 R9, P3, PT, R6, R3, RZ ;  /* 0x0000000306097210 */ /* 0x002fe20007f7e0ff */
[----:B------:R-:W-:-:S04]  /*11390*/  IMAD R5, R4, 0xf0, RZ ;  /* 0x000000f004057824 */ /* 0x000fc800078e02ff */
[----:B------:R1:W-:Y:S04]  /*113a0*/  STL [R1+0xff8], R9 ;  /* 0x000ff80901007387 */ /* 0x0003e80000100800 */
[----:B------:R2:W-:Y:S01]  /*113b0*/  STL [R1+0x10ac], R8 ;  /* 0x0010ac0801007387 */ /* 0x0005e20000100800 */
[----:B-1----:R-:W-:Y:S02]  /*113c0*/  IADD3 R9, P0, PT, R7, R3, RZ ;  /* 0x0000000307097210 */ /* 0x002fe40007f1e0ff */
[----:B--2---:R-:W-:-:S03]  /*113d0*/  LEA.HI.X.SX32 R8, R6, R28, 0x1, P6 ;  /* 0x0000001c06087211 */ /* 0x004fc600030f0eff */
[----:B------:R1:W-:Y:S01]  /*113e0*/  STL [R1+0x10c0], R9 ;  /* 0x0010c00901007387 */ /* 0x0003e20000100800 */
[C---:B------:R-:W-:Y:S01]  /*113f0*/  IMAD R6, R4.reuse, 0x5c, RZ ;  /* 0x0000005c04067824 */ /* 0x040fe200078e02ff */
        /* <DEDUP_REMOVED lines=47> */
[----:B------:R-:W-:-:S03]  /*116f0*/  IMAD R6, R4, 0x44, RZ ;  /* 0x0000004404067824 */ /* 0x000fc600078e02ff */
[----:B------:R2:W-:Y:S01]  /*11700*/  STL [R1+0xf24], R7 ;  /* 0x000f240701007387 */ /* 0x0005e20000100800 */
[----:B------:R-:W-:Y:S02]  /*11710*/  LEA.HI.X.SX32 R10, R8, R28, 0x1, P3 ;  /* 0x0000001c080a7211 */ /* 0x000fe400018f0eff */
[----:B-1----:R-:W-:Y:S01]  /*11720*/  IADD3 R9, P2, PT, R5, R3, RZ ;  /* 0x0000000305097210 */ /* 0x002fe20007f5e0ff */
[----:B--2---:R-:W-:-:S04]  /*11730*/  IMAD R7, R4, 0x13, RZ ;  /* 0x0000001304077824 */ /* 0x004fc800078e02ff */
[----:B------:R1:W-:Y:S01]  /*11740*/  STL [R1+0xf48], R9 ;  /* 0x000f480901007387 */ /* 0x0003e20000100800 */
[C---:B------:R-:W-:Y:S01]  /*11750*/  IMAD R5, R4.reuse, 0x22, RZ ;  /* 0x0000002204057824 */ /* 0x040fe200078e02ff */
[----:B------:R-:W-:Y:S01]  /*11760*/  LEA.HI.X.SX32 R8, R7, R28, 0x1, P0 ;  /* 0x0000001c07087211 */ /* 0x000fe200000f0eff */
[----:B------:R-:W-:Y:S01]  /*11770*/  IMAD R7, R4, 0xe0, RZ ;  /* 0x000000e004077824 */ /* 0x000fe200078e02ff */
[----:B------:R-:W-:Y:S01]  /*11780*/  STL [R1+0x1054], R10 ;  /* 0x0010540a01007387 */ /* 0x000fe20000100800 */
[----:B-1----:R-:W-:-:S05]  /*11790*/  IADD3 R9, P3, PT, R6, R3, RZ ;  /* 0x0000000306097210 */ /* 0x002fca0007f7e0ff */
[----:B------:R1:W-:Y:S04]  /*117a0*/  STL [R1+0x1078], R9 ;  /* 0x0010780901007387 */ /* 0x0003e80000100800 */
[----:B------:R2:W-:Y:S01]  /*117b0*/  STL [R1+0x10ec], R8 ;  /* 0x0010ec0801007387 */ /* 0x0005e20000100800 */
[-C--:B-1----:R-:W-:Y:S02]  /*117c0*/  IADD3 R9, P0, PT, R5, R3.reuse, RZ ;  /* 0x0000000305097210 */ /* 0x082fe40007f1e0ff */
[-C--:B--2---:R-:W-:Y:S01]  /*117d0*/  LEA.HI.X.SX32 R8, R6, R28.reuse, 0x1, P4 ;  /* 0x0000001c06087211 */ /* 0x084fe200020f0eff */
[----:B------:R-:W-:Y:S01]  /*117e0*/  IMAD R6, R4, 0x78, RZ ;  /* 0x0000007804067824 */ /* 0x000fe200078e02ff */
[----:B------:R-:W-:Y:S01]  /*117f0*/  IADD3 R7, P4, PT, R7, R3, RZ ;  /* 0x0000000307077210 */ /* 0x000fe20007f9e0ff */
[----:B------:R1:W-:Y:S01]  /*11800*/  STL [R1+0x1100], R9 ;  /* 0x0011000901007387 */ /* 0x0003e20000100800 */
[----:B------:R-:W-:-:S03]  /*11810*/  LEA.HI.X.SX32 R5, R5, R28, 0x1, P3 ;  /* 0x0000001c05057211 */ /* 0x000fc600018f0eff */
[----:B------:R2:W-:Y:S04]  /*11820*/  STL [R1+0xf64], R8 ;  /* 0x000f640801007387 */ /* 0x0005e80000100800 */
[----:B------:R3:W-:Y:S01]  /*11830*/  STL [R1+0xe08], R7 ;  /* 0x000e080701007387 */ /* 0x0007e20000100800 */
[----:B-1----:R-:W-:Y:S01]  /*11840*/  IADD3 R9, P3, PT, R6, R3, RZ ;  /* 0x0000000306097210 */ /* 0x002fe20007f7e0ff */
[C---:B--2---:R-:W-:Y:S02]  /*11850*/  IMAD R8, R4.reuse, 0x11, RZ ;  /* 0x0000001104087824 */ /* 0x044fe400078e02ff */
[----:B------:R1:W-:Y:S01]  /*11860*/  STL [R1+0x1074], R5 ;  /* 0x0010740501007387 */ /* 0x0003e20000100800 */
[----:B---3--:R-:W-:Y:S02]  /*11870*/  IMAD R7, R4, 0x3c, RZ ;  /* 0x0000003c04077824 */ /* 0x008fe400078e02ff */
[-C--:B------:R-:W-:Y:S01]  /*11880*/  LEA.HI.X.SX32 R10, R8, R28.reuse, 0x1, P0 ;  /* 0x0000001c080a7211 */ /* 0x080fe200000f0eff */
[----:B------:R2:W-:Y:S01]  /*11890*/  STL [R1+0xfa8], R9 ;  /* 0x000fa80901007387 */ /* 0x0005e20000100800 */
[----:B------:R-:W-:Y:S01]  /*118a0*/  LEA.HI.X.SX32 R8, R6, R28, 0x1, P6 ;  /* 0x0000001c06087211 */ /* 0x000fe200030f0eff */
[----:B------:R-:W-:-:S02]  /*118b0*/  IMAD R6, R4, 0xa0, RZ ;  /* 0x000000a004067824 */ /* 0x000fc400078e02ff */
[----:B-1----:R-:W-:Y:S01]  /*118c0*/  IMAD R5, R4, 0x1e, RZ ;  /* 0x0000001e04057824 */ /* 0x002fe200078e02ff */
[----:B------:R-:W-:Y:S01]  /*118d0*/  STL [R1+0x10fc], R10 ;  /* 0x0010fc0a01007387 */ /* 0x000fe20000100800 */
[----:B--2---:R-:W-:-:S05]  /*118e0*/  IADD3 R9, P0, PT, R7, R3, RZ ;  /* 0x0000000307097210 */ /* 0x004fca0007f1e0ff */
        /* <DEDUP_REMOVED lines=10> */
[C---:B-1----:R-:W-:Y:S01]  /*11990*/  IADD3 R9, P0, PT, R7.reuse, R3, RZ ;  /* 0x0000000307097210 */ /* 0x042fe20007f1e0ff */
[C---:B--2---:R-:W-:Y:S02]  /*119a0*/  IMAD R8, R4.reuse, 0xf, RZ ;  /* 0x0000000f04087824 */ /* 0x044fe400078e02ff */
[----:B------:R1:W-:Y:S01]  /*119b0*/  STL [R1+0x1094], R5 ;  /* 0x0010940501007387 */ /* 0x0003e20000100800 */
[----:B---3--:R-:W-:Y:S02]  /*119c0*/  IMAD R6, R4, 0x34, RZ ;  /* 0x0000003404067824 */ /* 0x008fe400078e02ff */
[-C--:B------:R-:W-:Y:S01]  /*119d0*/  LEA.HI.X.SX32 R10, R8, R28.reuse, 0x1, P6 ;  /* 0x0000001c080a7211 */ /* 0x080fe200030f0eff */
[----:B------:R2:W-:Y:S01]  /*119e0*/  STL [R1+0xfe8], R9 ;  /* 0x000fe80901007387 */ /* 0x0005e20000100800 */
[----:B------:R-:W-:Y:S01]  /*119f0*/  LEA.HI.X.SX32 R8, R7, R28, 0x1, P5 ;  /* 0x0000001c07087211 */ /* 0x000fe200028f0eff */
[----:B-1----:R-:W-:-:S02]  /*11a00*/  IMAD R5, R4, 0x1a, RZ ;  /* 0x0000001a04057824 */ /* 0x002fc400078e02ff */
[----:B------:R-:W-:Y:S01]  /*11a10*/  STL [R1+0x110c], R10 ;  /* 0x00110c0a01007387 */ /* 0x000fe20000100800 */
[----:B--2---:R-:W-:Y:S01]  /*11a20*/  IADD3 R9, P6, PT, R6, R3, RZ ;  /* 0x0000000306097210 */ /* 0x004fe20007fde0ff */
        /* <DEDUP_REMOVED lines=8> */
[----:B-1----:R-:W-:Y:S01]  /*11ab0*/  IADD3 R9, P0, PT, R7, R3, RZ ;  /* 0x0000000307097210 */ /* 0x002fe20007f1e0ff */
[----:B------:R-:W-:Y:S01]  /*11ac0*/  IMAD R7, R4, 0xd, RZ ;  /* 0x0000000d04077824 */ /* 0x000fe200078e02ff */
[----:B--2---:R-:W-:-:S03]  /*11ad0*/  LEA.HI.X.SX32 R8, R5, R28, 0x1, P6 ;  /* 0x0000001c05087211 */ /* 0x004fc600030f0eff */
[----:B------:R1:W-:Y:S01]  /*11ae0*/  STL [R1+0xe88], R9 ;  /* 0x000e880901007387 */ /* 0x0003e20000100800 */
[----:B------:R-:W-:Y:S01]  /*11af0*/  IMAD R5, R4, 0x2c, RZ ;  /* 0x0000002c04057824 */ /* 0x000fe200078e02ff */
[----:B------:R-:W-:Y:S02]  /*11b00*/  LEA.HI.X.SX32 R7, R7, R28, 0x1, P5 ;  /* 0x0000001c07077211 */ /* 0x000fe400028f0eff */
[----:B------:R2:W-:Y:S01]  /*11b10*/  STL [R1+0x10b4], R8 ;  /* 0x0010b40801007387 */ /* 0x0005e20000100800 */
[----:B-1----:R-:W-:-:S05]  /*11b20*/  IADD3 R9, P6, PT, R6, R3, RZ ;  /* 0x0000000306097210 */ /* 0x002fca0007fde0ff */
[----:B------:R1:W-:Y:S01]  /*11b30*/  STL [R1+0x1028], R9 ;  /* 0x0010280901007387 */ /* 0x0003e20000100800 */
[----:B--2---:R-:W-:Y:S01]  /*11b40*/  IMAD R8, R4, 0x16, RZ ;  /* 0x0000001604087824 */ /* 0x004fe200078e02ff */
[----:B------:R-:W-:Y:S02]  /*11b50*/  LEA.HI.X.SX32 R6, R6, R28, 0x1, P1 ;  /* 0x0000001c06067211 */ /* 0x000fe400008f0eff */
[----:B------:R2:W-:Y:S01]  /*11b60*/  STL [R1+0x111c], R7 ;  /* 0x00111c0701007387 */ /* 0x0005e20000100800 */
[----:B-1----:R-:W-:Y:S01]  /*11b70*/  IADD3 R9, P5, PT, R5, R3, RZ ;  /* 0x0000000305097210 */ /* 0x002fe20007fbe0ff */
[----:B--2---:R-:W-:-:S04]  /*11b80*/  IMAD R7, R4, 0x48, RZ ;  /* 0x0000004804077824 */ /* 0x004fc800078e02ff */
[----:B------:R1:W-:Y:S01]  /*11b90*/  STL [R1+0x10d8], R9 ;  /* 0x0010d80901007387 */ /* 0x0003e20000100800 */
[----:B------:R-:W-:-:S03]  /*11ba0*/  LEA.HI.X.SX32 R5, R5, R28, 0x1, P6 ;  /* 0x0000001c05057211 */ /* 0x000fc600030f0eff */
[----:B------:R2:W-:Y:S01]  /*11bb0*/  STL [R1+0xec4], R6 ;  /* 0x000ec40601007387 */ /* 0x0005e20000100800 */
[-C--:B------:R-:W-:Y:S02]  /*11bc0*/  IADD3 R10, P6, PT, R7, R3.reuse, RZ ;  /* 0x00000003070a7210 */ /* 0x080fe40007fde0ff */
[----:B-1----:R-:W-:Y:S01]  /*11bd0*/  IADD3 R9, P1, PT, R8, R3, RZ ;  /* 0x0000000308097210 */ /* 0x002fe20007f3e0ff */
[----:B--2---:R-:W-:-:S04]  /*11be0*/  IMAD R6, R4, 0x24, RZ ;  /* 0x0000002404067824 */ /* 0x004fc800078e02ff */
[----:B------:R1:W-:Y:S04]  /*11bf0*/  STL [R1+0x1130], R9 ;  /* 0x0011300901007387 */ /* 0x0003e80000100800 */
[----:B------:R2:W-:Y:S04]  /*11c00*/  STL [R1+0x1024], R5 ;  /* 0x0010240501007387 */ /* 0x0005e80000100800 */
[----:B------:R3:W-:Y:S01]  /*11c10*/  STL [R1+0x1068], R10 ;  /* 0x0010680a01007387 */ /* 0x0007e20000100800 */
[----:B-1----:R-:W-:Y:S01]  /*11c20*/  LEA.HI.X.SX32 R9, R8, R28, 0x1, P5 ;  /* 0x0000001c08097211 */ /* 0x002fe200028f0eff */
[----:B------:R-:W-:-:S02]  /*11c30*/  IMAD R8, R4, 0x12, RZ ;  /* 0x0000001204087824 */ /* 0x000fc400078e02ff */
[----:B--2---:R-:W-:Y:S01]  /*11c40*/  IMAD R5, R4, 0xb, RZ ;  /* 0x0000000b04057824 */ /* 0x004fe200078e02ff */
[-C--:B---3--:R-:W-:Y:S01]  /*11c50*/  IADD3 R10, P5, PT, R6, R3.reuse, RZ ;  /* 0x00000003060a7210 */ /* 0x088fe20007fbe0ff */
[----:B------:R1:W-:Y:S04]  /*11c60*/  STL [R1+0x10d4], R9 ;  /* 0x0010d40901007387 */ /* 0x0003e80000100800 */
[----:B------:R2:W-:Y:S01]  /*11c70*/  STL [R1+0x10f8], R10 ;  /* 0x0010f80a01007387 */ /* 0x0005e20000100800 */
[----:B-1----:R-:W-:Y:S01]  /*11c80*/  LEA.HI.X.SX32 R9, R5, R28, 0x1, P1 ;  /* 0x0000001c05097211 */ /* 0x002fe200008f0eff */
[----:B------:R-:W-:Y:S01]  /*11c90*/  IMAD R5, R4, 0x70, RZ ;  /* 0x0000007004057824 */ /* 0x000fe200078e02ff */
[----:B--2---:R-:W-:-:S03]  /*11ca0*/  IADD3 R10, P1, PT, R8, R3, RZ ;  /* 0x00000003080a7210 */ /* 0x004fc60007f3e0ff */
[----:B------:R1:W-:Y:S01]  /*11cb0*/  STL [R1+0x112c], R9 ;  /* 0x00112c0901007387 */ /* 0x0003e20000100800 */
[----:B------:R-:W-:-:S03]  /*11cc0*/  LEA.HI.X.SX32 R7, R7, R28, 0x1, P2 ;  /* 0x0000001c07077211 */ /* 0x000fc600010f0eff */
[----:B------:R2:W-:Y:S01]  /*11cd0*/  STL [R1+0x1140], R10 ;  /* 0x0011400a01007387 */ /* 0x0005e20000100800 */
[-C--:B------:R-:W-:Y:S01]  /*11ce0*/  LEA.HI.X.SX32 R6, R6, R28.reuse, 0x1, P6 ;  /* 0x0000001c06067211 */ /* 0x080fe200030f0eff */
[C---:B-1----:R-:W-:Y:S01]  /*11cf0*/  IMAD R9, R4.reuse, 0x38, RZ ;  /* 0x0000003804097824 */ /* 0x042fe200078e02ff */
[-C--:B--2---:R-:W-:Y:S01]  /*11d00*/  IADD3 R10, P2, PT, R5, R3.reuse, RZ ;  /* 0x00000003050a7210 */ /* 0x084fe20007f5e0ff */
[----:B------:R1:W-:Y:S03]  /*11d10*/  STL [R1+0xf44], R7 ;  /* 0x000f440701007387 */ /* 0x0003e60000100800 */
[----:B------:R-:W-:Y:S01]  /*11d20*/  IADD3 R11, P6, PT, R9, R3, RZ ;  /* 0x00000003090b7210 */ /* 0x000fe20007fde0ff */
[----:B------:R2:W-:Y:S04]  /*11d30*/  STL [R1+0xfc8], R10 ;  /* 0x000fc80a01007387 */ /* 0x0005e80000100800 */
[----:B------:R3:W-:Y:S01]  /*11d40*/  STL [R1+0x1064], R6 ;  /* 0x0010640601007387 */ /* 0x0007e20000100800 */
[----:B-1----:R-:W-:Y:S01]  /*11d50*/  IMAD R7, R4, 0x1c, RZ ;  /* 0x0000001c04077824 */ /* 0x002fe200078e02ff */
[----:B--2---:R-:W-:-:S02]  /*11d60*/  LEA.HI.X.SX32 R10, R8, R28, 0x1, P5 ;  /* 0x0000001c080a7211 */ /* 0x004fc400028f0eff */
[----:B------:R1:W-:Y:S01]  /*11d70*/  STL [R1+0x10a8], R11 ;  /* 0x0010a80b01007387 */ /* 0x0003e20000100800 */
[----:B---3--:R-:W-:-:S03]  /*11d80*/  IMAD R6, R4, 0x9, RZ ;  /* 0x0000000904067824 */ /* 0x008fc600078e02ff */
[----:B------:R2:W-:Y:S01]  /*11d90*/  STL [R1+0x10f4], R10 ;  /* 0x0010f40a01007387 */ /* 0x0005e20000100800 */
[----:B------:R-:W-:Y:S01]  /*11da0*/  IMAD R8, R4, 0xe, RZ ;  /* 0x0000000e04087824 */ /* 0x000fe200078e02ff */
[----:B-1----:R-:W-:Y:S02]  /*11db0*/  IADD3 R11, P5, PT, R7, R3, RZ ;  /* 0x00000003070b7210 */ /* 0x002fe40007fbe0ff */
[----:B--2---:R-:W-:-:S03]  /*11dc0*/  LEA.HI.X.SX32 R10, R6, R28, 0x1, P1 ;  /* 0x0000001c060a7211 */ /* 0x004fc600008f0eff */
[----:B------:R1:W-:Y:S01]  /*11dd0*/  STL [R1+0x1118], R11 ;  /* 0x0011180b01007387 */ /* 0x0003e20000100800 */
[----:B------:R-:W-:-:S03]  /*11de0*/  IMAD R6, R4, 0x50, RZ ;  /* 0x0000005004067824 */ /* 0x000fc600078e02ff */
[----:B------:R2:W-:Y:S01]  /*11df0*/  STL [R1+0x113c], R10 ;  /* 0x00113c0a01007387 */ /* 0x0005e20000100800 */
[-C--:B-1----:R-:W-:Y:S02]  /*11e00*/  IADD3 R11, P1, PT, R8, R3.reuse, RZ ;  /* 0x00000003080b7210 */ /* 0x082fe40007f3e0ff */
[----:B--2---:R-:W-:Y:S01]  /*11e10*/  LEA.HI.X.SX32 R10, R5, R28, 0x1, P4 ;  /* 0x0000001c050a7211 */ /* 0x004fe200020f0eff */
[----:B------:R-:W-:Y:S02]  /*11e20*/  IMAD R5, R4, 0x28, RZ ;  /* 0x0000002804057824 */ /* 0x000fe400078e02ff */
[----:B------:R1:W-:Y:S01]  /*11e30*/  STL [R1+0x1150], R11 ;  /* 0x0011500b01007387 */ /* 0x0003e20000100800 */
[----:B------:R-:W-:-:S03]  /*11e40*/  IADD3 R12, P4, PT, R6, R3, RZ ;  /* 0x00000003060c7210 */ /* 0x000fc60007f9e0ff */
[----:B------:R2:W-:Y:S01]  /*11e50*/  STL [R1+0xe04], R10 ;  /* 0x000e040a01007387 */ /* 0x0005e20000100800 */
[-C--:B-1----:R-:W-:Y:S02]  /*11e60*/  LEA.HI.X.SX32 R11, R9, R28.reuse, 0x1, P2 ;  /* 0x0000001c090b7211 */ /* 0x082fe400010f0eff */
[----:B------:R-:W-:Y:S01]  /*11e70*/  IADD3 R9, P2, PT, R5, R3, RZ ;  /* 0x0000000305097210 */ /* 0x000fe20007f5e0ff */
[----:B--2---:R-:W-:Y:S01]  /*11e80*/  IMAD R10, R4, 0x14, RZ ;  /* 0x00000014040a7824 */ /* 0x004fe200078e02ff */
[----:B------:R-:W-:Y:S01]  /*11e90*/  STL [R1+0x1048], R12 ;  /* 0x0010480c01007387 */ /* 0x000fe20000100800 */
[----:B------:R-:W-:-:S03]  /*11ea0*/  LEA.HI.X.SX32 R7, R7, R28, 0x1, P6 ;  /* 0x0000001c07077211 */ /* 0x000fc600030f0eff */
[----:B------:R1:W-:Y:S04]  /*11eb0*/  STL [R1+0xfc4], R11 ;  /* 0x000fc40b01007387 */ /* 0x0003e80000100800 */
[----:B------:R2:W-:Y:S01]  /*11ec0*/  STL [R1+0x10e8], R9 ;  /* 0x0010e80901007387 */ /* 0x0005e20000100800 */
[----:B------:R-:W-:Y:S01]  /*11ed0*/  LEA.HI.X.SX32 R8, R8, R28, 0x1, P5 ;  /* 0x0000001c08087211 */ /* 0x000fe200028f0eff */
[----:B-1----:R-:W-:Y:S01]  /*11ee0*/  IMAD R11, R4, 0xa, RZ ;  /* 0x0000000a040b7824 */ /* 0x002fe200078e02ff */
[-C--:B--2---:R-:W-:Y:S01]  /*11ef0*/  IADD3 R9, P6, PT, R10, R3.reuse, RZ ;  /* 0x000000030a097210 */ /* 0x084fe20007fde0ff */
[----:B------:R1:W-:Y:S03]  /*11f00*/  STL [R1+0x10a4], R7 ;  /* 0x0010a40701007387 */ /* 0x0003e60000100800 */
[----:B------:R-:W-:Y:S01]  /*11f10*/  IADD3 R12, P5, PT, R11, R3, RZ ;  /* 0x000000030b0c7210 */ /* 0x000fe20007fbe0ff */
[----:B------:R2:W-:Y:S01]  /*11f20*/  STL [R1+0x1138], R9 ;  /* 0x0011380901007387 */ /* 0x0005e20000100800 */
[----:B-1----:R-:W-:-:S03]  /*11f30*/  IMAD R7, R4, 0x7, RZ ;  /* 0x0000000704077824 */ /* 0x002fc600078e02ff */
[----:B------:R1:W-:Y:S01]  /*11f40*/  STL [R1+0x1114], R8 ;  /* 0x0011140801007387 */ /* 0x0003e20000100800 */
[----:B--2---:R-:W-:Y:S01]  /*11f50*/  IMAD R9, R4, 0x60, RZ ;  /* 0x0000006004097824 */ /* 0x004fe200078e02ff */
[-C--:B------:R-:W-:Y:S02]  /*11f60*/  LEA.HI.X.SX32 R7, R7, R28.reuse, 0x1, P1 ;  /* 0x0000001c07077211 */ /* 0x080fe400008f0eff */
[----:B------:R2:W-:Y:S01]  /*11f70*/  STL [R1+0x1160], R12 ;  /* 0x0011600c01007387 */ /* 0x0005e20000100800 */
[----:B------:R-:W-:Y:S01]  /*11f80*/  LEA.HI.X.SX32 R6, R6, R28, 0x1, P3 ;  /* 0x0000001c06067211 */ /* 0x000fe200018f0eff */
[----:B-1----:R-:W-:Y:S02]  /*11f90*/  IMAD R8, R4, 0x30, RZ ;  /* 0x0000003004087824 */ /* 0x002fe400078e02ff */
[----:B------:R1:W-:Y:S01]  /*11fa0*/  STL [R1+0x114c], R7 ;  /* 0x00114c0701007387 */ /* 0x0003e20000100800 */
[----:B--2---:R-:W-:-:S05]  /*11fb0*/  IADD3 R12, P1, PT, R9, R3, RZ ;  /* 0x00000003090c7210 */ /* 0x004fca0007f3e0ff */
[----:B------:R2:W-:Y:S01]  /*11fc0*/  STL [R1+0x1008], R12 ;  /* 0x0010080c01007387 */ /* 0x0005e20000100800 */
[----:B-1----:R-:W-:-:S03]  /*11fd0*/  IMAD R7, R4, 0x18, RZ ;  /* 0x0000001804077824 */ /* 0x002fc600078e02ff */
[----:B------:R1:W-:Y:S01]  /*11fe0*/  STL [R1+0xf04], R6 ;  /* 0x000f040601007387 */ /* 0x0003e20000100800 */
[----:B--2---:R-:W-:Y:S02]  /*11ff0*/  IADD3 R12, P3, PT, R8, R3, RZ ;  /* 0x00000003080c7210 */ /* 0x004fe40007f7e0ff */
[----:B-1----:R-:W-:-:S03]  /*12000*/  LEA.HI.X.SX32 R6, R5, R28, 0x1, P4 ;  /* 0x0000001c05067211 */ /* 0x002fc600020f0eff */
[----:B------:R1:W-:Y:S01]  /*12010*/  STL [R1+0x10c8], R12 ;  /* 0x0010c80c01007387 */ /* 0x0003e20000100800 */
[----:B------:R-:W-:Y:S01]  /*12020*/  IADD3 R13, P4, PT, R7, R3, RZ ;  /* 0x00000003070d7210 */ /* 0x000fe20007f9e0ff */
[----:B------:R-:W-:Y:S02]  /*12030*/  IMAD R5, R4, 0xc, RZ ;  /* 0x0000000c04057824 */ /* 0x000fe400078e02ff */
[----:B------:R2:W-:Y:S01]  /*12040*/  STL [R1+0x1044], R6 ;  /* 0x0010440601007387 */ /* 0x0005e20000100800 */
[----:B-1----:R-:W-:-:S03]  /*12050*/  LEA.HI.X.SX32 R12, R10, R28, 0x1, P2 ;  /* 0x0000001c0a0c7211 */ /* 0x002fc600010f0eff */
[----:B------:R-:W-:Y:S01]  /*12060*/  STL [R1+0x1128], R13 ;  /* 0x0011280d01007387 */ /* 0x000fe20000100800 */
[----:B------:R-:W-:Y:S01]  /*12070*/  IADD3 R14, P2, PT, R5, R3, RZ ;  /* 0x00000003050e7210 */ /* 0x000fe20007f5e0ff */
[C---:B------:R-:W-:Y:S02]  /*12080*/  IMAD R10, R4.reuse, 0x5, RZ ;  /* 0x00000005040a7824 */ /* 0x040fe400078e02ff */
[----:B--2---:R-:W-:Y:S01]  /*12090*/  IMAD R6, R4, 0x6, RZ ;  /* 0x0000000604067824 */ /* 0x004fe200078e02ff */
[----:B------:R1:W-:Y:S04]  /*120a0*/  STL [R1+0x10e4], R12 ;  /* 0x0010e40c01007387 */ /* 0x0003e80000100800 */
[----:B------:R-:W-:Y:S01]  /*120b0*/  STL [R1+0x1158], R14 ;  /* 0x0011580e01007387 */ /* 0x000fe20000100800 */
[----:B-1----:R-:W-:-:S02]  /*120c0*/  LEA.HI.X.SX32 R12, R11, R28, 0x1, P6 ;  /* 0x0000001c0b0c7211 */ /* 0x002fc400030f0eff */
[----:B------:R-:W-:Y:S02]  /*120d0*/  IADD3 R13, P6, PT, R6, R3, RZ ;  /* 0x00000003060d7210 */ /* 0x000fe40007fde0ff */
[-C--:B------:R-:W-:Y:S01]  /*120e0*/  LEA.HI.X.SX32 R11, R10, R28.reuse, 0x1, P5 ;  /* 0x0000001c0a0b7211 */ /* 0x080fe200028f0eff */
[----:B------:R1:W-:Y:S01]  /*120f0*/  STL [R1+0x1134], R12 ;  /* 0x0011340c01007387 */ /* 0x0003e20000100800 */
[----:B------:R-:W-:-:S03]  /*12100*/  LEA.HI.X.SX32 R10, R9, R28, 0x1, P0 ;  /* 0x0000001c090a7211 */ /* 0x000fc600000f0eff */
[----:B------:R-:W-:Y:S01]  /*12110*/  STL [R1+0x1170], R13 ;  /* 0x0011700d01007387 */ /* 0x000fe20000100800 */
[----:B-1----:R-:W-:-:S03]  /*12120*/  LEA R12, P5, R4, R3, 0x7 ;  /* 0x00000003040c7211 */ /* 0x002fc600078a38ff */
[----:B------:R1:W-:Y:S01]  /*12130*/  STL [R1+0x115c], R11 ;  /* 0x00115c0b01007387 */ /* 0x0003e20000100800 */
[----:B------:R-:W-:-:S03]  /*12140*/  LEA.HI.X.SX32 R9, R8, R28, 0x1, P1 ;  /* 0x0000001c08097211 */ /* 0x000fc600008f0eff */
[----:B------:R-:W-:Y:S01]  /*12150*/  STL [R1+0xf88], R12 ;  /* 0x000f880c01007387 */ /* 0x000fe20000100800 */
[----:B------:R-:W-:-:S03]  /*12160*/  LEA.HI.X.SX32 R8, R7, R28, 0x1, P3 ;  /* 0x0000001c07087211 */ /* 0x000fc600018f0eff */
[----:B------:R2:W-:Y:S01]  /*12170*/  STL [R1+0xe84], R10 ;  /* 0x000e840a01007387 */ /* 0x0005e20000100800 */
[----:B-1----:R-:W-:Y:S02]  /*12180*/  LEA R11, P0, R4, R3, 0x6 ;  /* 0x00000003040b7211 */ /* 0x002fe400078030ff */
[----:B------:R-:W-:-:S03]  /*12190*/  LEA.HI.X.SX32 R7, R5, R28, 0x1, P4 ;  /* 0x0000001c05077211 */ /* 0x000fc600020f0eff */
[----:B------:R-:W-:Y:S01]  /*121a0*/  STL [R1+0x1088], R11 ;  /* 0x0010880b01007387 */ /* 0x000fe20000100800 */
[----:B--2---:R-:W-:-:S03]  /*121b0*/  LEA R10, P1, R4, R3, 0x5 ;  /* 0x00000003040a7211 */ /* 0x004fc600078228ff */
[----:B------:R1:W-:Y:S04]  /*121c0*/  STL [R1+0x1004], R9 ;  /* 0x0010040901007387 */ /* 0x0003e80000100800 */
[----:B------:R-:W-:Y:S04]  /*121d0*/  STL [R1+0x1108], R10 ;  /* 0x0011080a01007387 */ /* 0x000fe80000100800 */
[----:B------:R2:W-:Y:S01]  /*121e0*/  STL [R1+0x10c4], R8 ;  /* 0x0010c40801007387 */ /* 0x0005e20000100800 */
[----:B-1----:R-:W-:-:S05]  /*121f0*/  LEA R9, P3, R4, R3, 0x4 ;  /* 0x0000000304097211 */ /* 0x002fca00078620ff */
[----:B------:R-:W-:Y:S01]  /*12200*/  STL [R1+0x1148], R9 ;  /* 0x0011480901007387 */ /* 0x000fe20000100800 */
[----:B--2---:R-:W-:-:S03]  /*12210*/  LEA R8, P4, R4, R3, 0x3 ;  /* 0x0000000304087211 */ /* 0x004fc600078818ff */
[----:B------:R1:W-:Y:S01]  /*12220*/  STL [R1+0x1124], R7 ;  /* 0x0011240701007387 */ /* 0x0003e20000100800 */
[----:B------:R-:W-:-:S03]  /*12230*/  IMAD.SHL.U32 R5, R4, 0x2, RZ ;  /* 0x0000000204057824 */ /* 0x000fc600078e00ff */
[----:B------:R2:W-:Y:S01]  /*12240*/  STL [R1+0x1168], R8 ;  /* 0x0011680801007387 */ /* 0x0005e20000100800 */
[----:B-1----:R-:W-:Y:S01]  /*12250*/  IMAD R7, R4, 0x3, RZ ;  /* 0x0000000304077824 */ /* 0x002fe200078e02ff */
[----:B--2---:R-:W-:Y:S01]  /*12260*/  LEA.HI.X.SX32 R8, R6, R28, 0x1, P2 ;  /* 0x0000001c06087211 */ /* 0x004fe200010f0eff */
[C---:B------:R-:W-:Y:S01]  /*12270*/  IMAD.SHL.U32 R6, R4.reuse, 0x40, RZ ;  /* 0x0000004004067824 */ /* 0x040fe200078e00ff */
[----:B------:R-:W-:-:S03]  /*12280*/  LEA R9, P2, R4, R3, 0x2 ;  /* 0x0000000304097211 */ /* 0x000fc600078410ff */
[----:B------:R1:W-:Y:S01]  /*12290*/  STL [R1+0x1154], R8 ;  /* 0x0011540801007387 */ /* 0x0003e20000100800 */
[----:B------:R-:W-:-:S03]  /*122a0*/  LEA.HI.X.SX32 R6, R6, R28, 0x1, P5 ;  /* 0x0000001c06067211 */ /* 0x000fc600028f0eff */
[----:B------:R2:W-:Y:S01]  /*122b0*/  STL [R1+0x1178], R9 ;  /* 0x0011780901007387 */ /* 0x0005e20000100800 */
[----:B-1----:R-:W-:Y:S02]  /*122c0*/  LEA.HI.X.SX32 R8, R7, R28, 0x1, P6 ;  /* 0x0000001c07087211 */ /* 0x002fe400030f0eff */
[----:B------:R-:W-:Y:S02]  /*122d0*/  IADD3 R7, P6, PT, R5, R3, RZ ;  /* 0x0000000305077210 */ /* 0x000fe40007fde0ff */
[----:B------:R0:W5:Y:S01]  /*122e0*/  LDL.LU R3, [R1+0x15ac] ;  /* 0x0015ac0001037983 */ /* 0x0001620000300800 */
[----:B--2---:R-:W-:-:S03]  /*122f0*/  IMAD.SHL.U32 R9, R4, 0x20, RZ ;  /* 0x0000002004097824 */ /* 0x004fc600078e00ff */
[----:B------:R1:W-:Y:S04]  /*12300*/  STL [R1+0x116c], R8 ;  /* 0x00116c0801007387 */ /* 0x0003e80000100800 */
[----:B------:R2:W-:Y:S01]  /*12310*/  STL [R1+0x1180], R7 ;  /* 0x0011800701007387 */ /* 0x0005e20000100800 */
[----:B------:R-:W-:-:S03]  /*12320*/  LEA.HI.X.SX32 R9, R9, R28, 0x1, P0 ;  /* 0x0000001c09097211 */ /* 0x000fc600000f0eff */
[----:B------:R3:W-:Y:S01]  /*12330*/  STL [R1+0xf84], R6 ;  /* 0x000f840601007387 */ /* 0x0007e20000100800 */
[C---:B-1----:R-:W-:Y:S02]  /*12340*/  IMAD.SHL.U32 R8, R4.reuse, 0x10, RZ ;  /* 0x0000001004087824 */ /* 0x042fe400078e00ff */
[----:B--2---:R-:W-:-:S03]  /*12350*/  IMAD.SHL.U32 R7, R4, 0x8, RZ ;  /* 0x0000000804077824 */ /* 0x004fc600078e00ff */
[-C--:B------:R-:W-:Y:S01]  /*12360*/  LEA.HI.X.SX32 R8, R8, R28.reuse, 0x1, P1 ;  /* 0x0000001c08087211 */ /* 0x080fe200008f0eff */
[----:B---3--:R-:W-:Y:S01]  /*12370*/  IMAD.SHL.U32 R6, R4, 0x4, RZ ;  /* 0x0000000404067824 */ /* 0x008fe200078e00ff */
[-C--:B------:R-:W-:Y:S01]  /*12380*/  LEA.HI.X.SX32 R7, R7, R28.reuse, 0x1, P3 ;  /* 0x0000001c07077211 */ /* 0x080fe200018f0eff */
[----:B------:R-:W-:Y:S03]  /*12390*/  STL [R1+0x1084], R9 ;  /* 0x0010840901007387 */ /* 0x000fe60000100800 */
[-C--:B------:R-:W-:Y:S01]  /*123a0*/  LEA.HI.X.SX32 R6, R6, R28.reuse, 0x1, P4 ;  /* 0x0000001c06067211 */ /* 0x080fe200020f0eff */
[----:B------:R-:W-:Y:S01]  /*123b0*/  STL [R1+0x1104], R8 ;  /* 0x0011040801007387 */ /* 0x000fe20000100800 */
[-C--:B------:R-:W-:Y:S02]  /*123c0*/  LEA.HI.X.SX32 R5, R5, R28.reuse, 0x1, P2 ;  /* 0x0000001c05057211 */ /* 0x080fe400010f0eff */
[----:B------:R-:W-:Y:S01]  /*123d0*/  LEA.HI.X.SX32 R4, R4, R28, 0x1, P6 ;  /* 0x0000001c04047211 */ /* 0x000fe200030f0eff */
[----:B------:R-:W-:Y:S04]  /*123e0*/  STL [R1+0x1144], R7 ;  /* 0x0011440701007387 */ /* 0x000fe80000100800 */
[----:B------:R-:W-:Y:S04]  /*123f0*/  STL [R1+0x1164], R6 ;  /* 0x0011640601007387 */ /* 0x000fe80000100800 */
[----:B------:R-:W2:Y:S04]  /*12400*/  LDL.LU R28, [R1+0x15a8] ;  /* 0x0015a800011c7983 */ /* 0x000ea80000300800 */
[----:B------:R1:W-:Y:S04]  /*12410*/  STL [R1+0x1174], R5 ;  /* 0x0011740501007387 */ /* 0x0003e80000100800 */
[----:B------:R-:W-:Y:S04]  /*12420*/  STL [R1+0x198], RZ ;  /* 0x000198ff01007387 */ /* 0x000fe80000100800 */
[----:B------:R3:W-:Y:S04]  /*12430*/  STL [R1+0x117c], R4 ;  /* 0x00117c0401007387 */ /* 0x0007e80000100800 */
        /* <DEDUP_REMOVED lines=25> */
[----:B-1----:R-:W1:Y:S03]  /*125d0*/  S2R R5, SR_TID.X ;  /* 0x0000000000057919 */ /* 0x002e660000002100 */
        /* <DEDUP_REMOVED lines=24> */
[----:B-1----:R-:W-:Y:S01]  /*12760*/  LOP3.LUT R5, R5, 0x1ff, RZ, 0xc0, !PT ;  /* 0x000001ff05057812 */ /* 0x002fe200078ec0ff */
[----:B------:R-:W-:-:S02]  /*12770*/  USHF.R.S32.HI UR7, URZ, 0x1f, UR4 ;  /* 0x0000001fff077899 */ /* 0x000fc40008011404 */
[----:B------:R-:W-:Y:S02]  /*12780*/  USHF.L.U32 UR6, UR6, 0x7, URZ ;  /* 0x0000000706067899 */ /* 0x000fe400080006ff */
[----:B------:R-:W-:Y:S01]  /*12790*/  IMAD.SHL.U32 R5, R5, 0x2, RZ ;  /* 0x0000000205057824 */ /* 0x000fe200078e00ff */
[----:B------:R-:W-:Y:S02]  /*127a0*/  ULEA.HI UR7, UR7, UR4, URZ, 0x7 ;  /* 0x0000000407077291 */ /* 0x000fe4000f8f38ff */
[----:B------:R-:W-:Y:S02]  /*127b0*/  USHF.R.S32.HI UR4, URZ, 0x1f, UR6 ;  /* 0x0000001fff047899 */ /* 0x000fe40008011406 */
[C---:B------:R-:W-:Y:S02]  /*127c0*/  LOP3.LUT R7, R5.reuse, 0x10, RZ, 0x3c, !PT ;  /* 0x0000001005077812 */ /* 0x040fe400078e3cff */
[C---:B---3--:R-:W-:Y:S02]  /*127d0*/  LOP3.LUT R4, R5.reuse, 0x20, RZ, 0x3c, !PT ;  /* 0x0000002005047812 */ /* 0x048fe400078e3cff */
[----:B------:R-:W-:-:S02]  /*127e0*/  LOP3.LUT R6, R5, 0x30, RZ, 0x3c, !PT ;  /* 0x0000003005067812 */ /* 0x000fc400078e3cff */
[C---:B------:R-:W-:Y:S02]  /*127f0*/  LOP3.LUT R7, R5.reuse, 0x40, RZ, 0x3c, !PT ;  /* 0x0000004005077812 */ /* 0x040fe400078e3cff */
[C---:B------:R-:W-:Y:S02]  /*12800*/  LOP3.LUT R4, R5.reuse, 0x50, RZ, 0x3c, !PT ;  /* 0x0000005005047812 */ /* 0x040fe400078e3cff */
[C---:B------:R-:W-:Y:S02]  /*12810*/  LOP3.LUT R6, R5.reuse, 0x60, RZ, 0x3c, !PT ;  /* 0x0000006005067812 */ /* 0x040fe400078e3cff */
[----:B------:R-:W-:Y:S02]  /*12820*/  LOP3.LUT R5, R5, 0x70, RZ, 0x3c, !PT ;  /* 0x0000007005057812 */ /* 0x000fe400078e3cff */
[----:B----4-:R-:W-:Y:S01]  /*12830*/  LOP3.LUT R4, R2, 0x40, RZ, 0x3c, !PT ;  /* 0x0000004002047812 */ /* 0x010fe200078e3cff */
[----:B------:R-:W-:Y:S02]  /*12840*/  USHF.R.S32.HI UR7, URZ, 0x7, UR7 ;  /* 0x00000007ff077899 */ /* 0x000fe40008011407 */
[----:B------:R-:W-:-:S02]  /*12850*/  USHF.L.U32 UR10, UR6, 0x1, URZ ;  /* 0x00000001060a7899 */ /* 0x000fc400080006ff */
[----:B------:R-:W-:Y:S01]  /*12860*/  USHF.L.U64.HI UR4, UR6, 0x1, UR4 ;  /* 0x0000000106047899 */ /* 0x000fe20008010204 */
[----:B0-2---:R-:W-:-:S11]  /*12870*/  LOP3.LUT R29, R28, 0x40, RZ, 0x3c, !PT ;  /* 0x000000401c1d7812 */ /* 0x005fd600078e3cff */
.L_x_2:
[----:B-----5:R-:W2:Y:S01]  /*12880*/  LDL R7, [R1+0xd7c] ;  /* 0x000d7c0001077983 */ /* 0x020ea20000100800 */
[----:B0-----:R-:W0:Y:S03]  /*12890*/  LDC R4, c[0x0][0x3a0] ;  /* 0x0000e800ff047b82 */ /* 0x001e260000000800 */
[----:B--2---:R1:W-:Y:S04]  /*128a0*/  STL [R1+0x648c], R7 ;  /* 0x00648c0701007387 */ /* 0x0043e80000100800 */
[----:B------:R-:W2:Y:S04]  /*128b0*/  LDL R6, [R1+0xd80] ;  /* 0x000d800001067983 */ /* 0x000ea80000100800 */
[----:B-1----:R-:W0:Y:S04]  /*128c0*/  LDL R7, [R1+0xd84] ;  /* 0x000d840001077983 */ /* 0x002e280000100800 */
[----:B------:R-:W-:Y:S04]  /*128d0*/  STL [R1+0x63c0], R23 ;  /* 0x0063c01701007387 */ /* 0x000fe80000100800 */
        /* <DEDUP_REMOVED lines=46> */
[----:B------:R1:W-:Y:S04]  /*12bc0*/  STL [R1+0x6488], R20 ;  /* 0x0064881401007387 */ /* 0x0003e80000100800 */
        /* <DEDUP_REMOVED lines=46> */
[----:B-----5:R-:W-:Y:S04]  /*12eb0*/  STL [R1+0x6084], R3 ;  /* 0x0060840301007387 */ /* 0x020fe80000100800 */
        /* <DEDUP_REMOVED lines=36> */
[----:B------:R-:W-:Y:S04]  /*13100*/  STL.64 [R1+0x5ab0], R26 ;  /* 0x005ab01a01007387 */ /* 0x000fe80000100a00 */
        /* <DEDUP_REMOVED lines=14> */
[----:B------:R-:W-:Y:S01]  /*131f0*/  STL [R1+0x6190], R29 ;  /* 0x0061901d01007387 */ /* 0x000fe20000100800 */
[----:B0-----:R-:W-:-:S03]  /*13200*/  IMAD R4, R7, -0x80, R4 ;  /* 0xffffff8007047824 */ /* 0x001fc600078e0204 */
[----:B------:R-:W-:Y:S04]  /*13210*/  STL [R1+0x6248], R29 ;  /* 0x0062481d01007387 */ /* 0x000fe80000100800 */
[----:B------:R-:W-:Y:S04]  /*13220*/  STL [R1+0x624c], R29 ;  /* 0x00624c1d01007387 */ /* 0x000fe80000100800 */
[----:B------:R-:W-:Y:S04]  /*13230*/  STL [R1+0x16e0], R0 ;  /* 0x0016e00001007387 */ /* 0x000fe80000100800 */
[----:B------:R-:W-:Y:S04]  /*13240*/  STL [R1+0x622c], R0 ;  /* 0x00622c0001007387 */ /* 0x000fe80000100800 */
[----:B------:R-:W2:Y:S01]  /*13250*/  LDL.LU R7, [R1+0x648c] ;  /* 0x00648c0001077983 */ /* 0x000ea20000300800 */
[----:B------:R-:W-:-:S02]  /*13260*/  ISETP.GT.AND P0, PT, R4, RZ, PT ;  /* 0x000000ff0400720c */ /* 0x000fc40003f04270 */
[----:B-1----:R-:W-:-:S11]  /*13270*/  PRMT R20, RZ, 0x7610, R20 ;  /* 0x00007610ff147816 */ /* 0x002fd60000000014 */
[----:B--2---:R-:W2:Y:S01]  /*13280*/  @P0 LDG.E.U16 R20, desc[UR8][R6.64] ;  /* 0x0000000806140981 */ /* 0x004ea2000c1e1500 */
[----:B------:R-:W-:-:S03]  /*13290*/  ISETP.GT.AND P1, PT, R4, 0x1, PT ;  /* 0x000000010400780c */ /* 0x000fc60003f24270 */
[----:B--2---:R0:W-:Y:S04]  /*132a0*/  STL [R1+0x34], R20 ;  /* 0x0000341401007387 */ /* 0x0041e80000100800 */
[----:B0-----:R-:W2:Y:S04]  /*132b0*/  LDL.LU R20, [R1+0x6488] ;  /* 0x0064880001147983 */ /* 0x001ea80000300800 */
[----:B------:R-:W3:Y:S04]  /*132c0*/  LDL R6, [R1+0x117c] ;  /* 0x00117c0001067983 */ /* 0x000ee80000100800 */
[----:B------:R-:W3:Y:S01]  /*132d0*/  LDL R7, [R1+0x1180] ;  /* 0x0011800001077983 */ /* 0x000ee20000100800 */
[----:B------:R-:W-:-:S02]  /*132e0*/  PRMT R23, RZ, 0x7610, R23 ;  /* 0x00007610ff177816 */ /* 0x000fc40000000017 */
[----:B---3--:R-:W-:-:S04]  /*132f0*/  @P1 LOP3.LUT R7, R7, R6, RZ, 0x3c, !PT ;  /* 0x0000000607071212 */ /* 0x008fc800078e3cff */
[----:B------:R-:W-:-:S04]  /*13300*/  @P1 LOP3.LUT R6, R7, R6, RZ, 0x3c, !PT ;  /* 0x0000000607061212 */ /* 0x000fc800078e3cff */
[----:B------:R-:W-:-:S05]  /*13310*/  @P1 LOP3.LUT R7, R7, R6, RZ, 0x3c, !PT ;  /* 0x0000000607071212 */ /* 0x000fca00078e3cff */
[----:B------:R-:W3:Y:S01]  /*13320*/  @P1 LDG.E.U16 R23, desc[UR8][R6.64] ;  /* 0x0000000806171981 */ /* 0x000ee2000c1e1500 */
[----:B------:R-:W-:-:S03]  /*13330*/  ISETP.GT.AND P2, PT, R4, 0x2, PT ;  /* 0x000000020400780c */ /* 0x000fc60003f44270 */
[----:B---3--:R0:W-:Y:S04]  /*13340*/  STL [R1+0x44], R23 ;  /* 0x0000441701007387 */ /* 0x0081e80000100800 */
[----:B0-----:R-:W3:Y:S04]  /*13350*/  LDL.LU R23, [R1+0x6484] ;  /* 0x0064840001177983 */ /* 0x001ee80000300800 */
[----:B------:R-:W4:Y:S04]  /*13360*/  LDL R6, [R1+0x1174] ;  /* 0x0011740001067983 */ /* 0x000f280000100800 */
[----:B------:R-:W4:Y:S01]  /*13370*/  LDL R7, [R1+0x1178] ;  /* 0x0011780001077983 */ /* 0x000f220000100800 */
[----:B------:R-:W-:-:S02]  /*13380*/  PRMT R17, RZ, 0x7610, R17 ;  /* 0x00007610ff117816 */ /* 0x000fc40000000011 */
[----:B----4-:R-:W-:-:S04]  /*13390*/  @P2 LOP3.LUT R7, R7, R6, RZ, 0x3c, !PT ;  /* 0x0000000607072212 */ /* 0x010fc800078e3cff */
[----:B------:R-:W-:-:S04]  /*133a0*/  @P2 LOP3.LUT R6, R7, R6, RZ, 0x3c, !PT ;  /* 0x0000000607062212 */ /* 0x000fc800078e3cff */
[----:B------:R-:W-:-:S05]  /*133b0*/  @P2 LOP3.LUT R7, R7, R6, RZ, 0x3c, !PT ;  /* 0x0000000607072212 */ /* 0x000fca00078e3cff */
[----:B------:R-:W4:Y:S01]  /*133c0*/  @P2 LDG.E.U16 R17, desc[UR8][R6.64] ;  /* 0x0000000806112981 */ /* 0x000f22000c1e1500 */
[----:B------:R-:W-:-:S03]  /*133d0*/  ISETP.GT.AND P3, PT, R4, 0x3, PT ;  /* 0x000000030400780c */ /* 0x000fc60003f64270 */
[----:B----4-:R0:W-:Y:S04]  /*133e0*/  STL [R1+0x9c8], R17 ;  /* 0x0009c81101007387 */ /* 0x0101e80000100800 */
[----:B0-----:R-:W4:Y:S04]  /*133f0*/  LDL.LU R17, [R1+0x6480] ;  /* 0x0064800001117983 */ /* 0x001f280000300800 */
[----:B------:R-:W3:Y:S04]  /*13400*/  LDL R6, [R1+0x116c] ;  /* 0x00116c0001067983 */ /* 0x000ee80000100800 */
[----:B------:R-:W3:Y:S01]  /*13410*/  LDL R7, [R1+0x1170] ;  /* 0x0011700001077983 */ /* 0x000ee20000100800 */
[----:B--2---:R-:W-:-:S02]  /*13420*/  PRMT R20, RZ, 0x7610, R20 ;  /* 0x00007610ff147816 */ /* 0x004fc40000000014 */
[----:B---3--:R-:W-:-:S04]  /*13430*/  @P3 LOP3.LUT R7, R7, R6, RZ, 0x3c, !PT ;  /* 0x0000000607073212 */ /* 0x008fc800078e3cff */
[----:B------:R-:W-:-:S04]  /*13440*/  @P3 LOP3.LUT R6, R7, R6, RZ, 0x3c, !PT ;  /* 0x0000000607063212 */ /* 0x000fc800078e3cff */
[----:B------:R-:W-:-:S05]  /*13450*/  @P3 LOP3.LUT R7, R7, R6, RZ, 0x3c, !PT ;  /* 0x0000000607073212 */ /* 0x000fca00078e3cff */
[----:B------:R-:W2:Y:S01]  /*13460*/  @P3 LDG.E.U16 R20, desc[UR8][R6.64] ;  /* 0x0000000806143981 */ /* 0x000ea2000c1e1500 */
        /* <DEDUP_REMOVED lines=33> */
[----:B------:R-:W2:Y:S04]  /*13680*/  LDL R6, [R1+0x114c] ;  /* 0x00114c0001067983 */ /* 0x000ea80000100800 */
[----:B------:R-:W2:Y:S01]  /*13690*/  LDL R7, [R1+0x1150] ;  /* 0x0011500001077983 */ /* 0x000ea20000100800 */
[----:B----4-:R-:W-:-:S02]  /*136a0*/  PRMT R17, RZ, 0x7610, R17 ;  /* 0x00007610ff117816 */ /* 0x010fc40000000011 */
[----:B--2---:R-:W-:-:S04]  /*136b0*/  @P2 LOP3.LUT R7, R7, R6, RZ, 0x3c, !PT ;  /* 0x0000000607072212 */ /* 0x004fc800078e3cff */
[----:B------:R-:W-:-:S04]  /*136c0*/  @P2 LOP3.LUT R6, R7, R6, RZ, 0x3c, !PT ;  /* 0x0000000607062212 */ /* 0x000fc800078e3cff */
[----:B------:R-:W-:-:S05]  /*136d0*/  @P2 LOP3.LUT R7, R7, R6, RZ, 0x3c, !PT ;  /* 0x0000000607072212 */ /* 0x000fca00078e3cff */
[----:B------:R-:W2:Y:S01]  /*136e0*/  @P2 LDG.E.U16 R17, desc[UR8][R6.64] ;  /* 0x0000000806112981 */ /* 0x000ea2000c1e1500 */
[----:B------:R-:W-:-:S03]  /*136f0*/  ISETP.GT.AND P3, PT, R4, 0x8, PT ;  /* 0x000000080400780c */ /* 0x000fc60003f64270 */
[----:B--2---:R0:W-:Y:S04]  /*13700*/  STL [R1+0xa2c], R17 ;  /* 0x000a2c1101007387 */ /* 0x0041e80000100800 */
[----:B0-----:R-:W2:Y:S04]  /*13710*/  LDL.LU R17, [R1+0x646c] ;  /* 0x00646c0001117983 */ /* 0x001ea80000300800 */
        /* <DEDUP_REMOVED lines=10> */
[----:B------:R-:W2:Y:S04]  /*137c0*/  LDL R6, [R1+0x113c] ;  /* 0x00113c0001067983 */ /* 0x000ea80000100800 */
[----:B------:R-:W2:Y:S01]  /*137d0*/  LDL R7, [R1+0x1140] ;  /* 0x0011400001077983 */ /* 0x000ea20000100800 */
[----:B---3--:R-:W-:-:S02]  /*137e0*/  PRMT R23, RZ, 0x7610, R23 ;  /* 0x00007610ff177816 */ /* 0x008fc40000000017 */
[----:B--2---:R-:W-:-:S04]  /*137f0*/  @P4 LOP3.LUT R7, R7, R6, RZ, 0x3c, !PT ;  /* 0x0000000607074212 */ /* 0x004fc800078e3cff */
        /* <DEDUP_REMOVED lines=8> */
[----:B----4-:R-:W-:-:S02]  /*13880*/  PRMT R20, RZ, 0x7610, R20 ;  /* 0x00007610ff147816 */ /* 0x010fc40000000014 */
        /* <DEDUP_REMOVED lines=9> */
[----:B--2---:R-:W-:-:S02]  /*13920*/  PRMT R23, RZ, 0x7610, R23 ;  /* 0x00007610ff177816 */ /* 0x004fc40000000017 */
[----:B----4-:R-:W-:-:S04]  /*13930*/  @P0 LOP3.LUT R7, R7, R6, RZ, 0x3c, !PT ;  /* 0x0000000607070212 */ /* 0x010fc800078e3cff */
        /* <DEDUP_REMOVED lines=208> */
[----:B---3--:R-:W-:-:S02]  /*14640*/  PRMT R20, RZ, 0x7610, R20 ;  /* 0x00007610ff147816 */ /* 0x008fc40000000014 */
[----:B----4-:R-:W-:-:S04]  /*14650*/  @P2 LOP3.LUT R7, R7, R6, RZ, 0x3c, !PT ;  /* 0x0000000607072212 */ /* 0x010fc800078e3cff */
        /* <DEDUP_REMOVED lines=22> */
[----:B------:R0:W4:Y:S04]  /*147c0*/  @P4 LDG.E.U16 R29, desc[UR8][R6.64] ;  /* 0x00000008061d4981 */ /* 0x000128000c1e1500 */
[----:B------:R-:W0:Y:S04]  /*147d0*/  LDL R6, [R1+0x106c] ;  /* 0x00106c0001067983 */ /* 0x000e280000100800 */
[----:B------:R-:W0:Y:S01]  /*147e0*/  LDL R7, [R1+0x1070] ;  /* 0x0010700001077983 */ /* 0x000e220000100800 */
[----:B------:R-:W-:Y:S02]  /*147f0*/  ISETP.GT.AND P1, PT, R4, 0x23, PT ;  /* 0x000000230400780c */ /* 0x000fe40003f24270 */
[----:B---3--:R-:W-:-:S11]  /*14800*/  PRMT R20, RZ, 0x7610, R20 ;  /* 0x00007610ff147816 */ /* 0x008fd60000000014 */
[----:B0-----:R-:W-:-:S04]  /*14810*/  @P1 LOP3.LUT R7, R7, R6, RZ, 0x3c, !PT ;  /* 0x0000000607071212 */ /* 0x001fc800078e3cff */
[----:B------:R-:W-:-:S04]  /*14820*/  @P1 LOP3.LUT R6, R7, R6, RZ, 0x3c, !PT ;  /* 0x0000000607061212 */ /* 0x000fc800078e3cff */
[----:B------:R-:W-:-:S05]  /*14830*/  @P1 LOP3.LUT R7, R7, R6, RZ, 0x3c, !PT ;  /* 0x0000000607071212 */ /* 0x000fca00078e3cff */
[----:B------:R-:W3:Y:S04]  /*14840*/  @P1 LDG.E.U16 R20, desc[UR8][R6.64] ;  /* 0x0000000806141981 */ /* 0x000ee8000c1e1500 */
[----:B----4-:R-:W-:Y:S04]  /*14850*/  STL [R1+0x6250], R29 ;  /* 0x0062501d01007387 */ /* 0x010fe80000100800 */
[----:B------:R-:W-:Y:S04]  /*14860*/  STL [R1+0x6254], R29 ;  /* 0x0062541d01007387 */ /* 0x000fe80000100800 */
[----:B------:R-:W-:Y:S04]  /*14870*/  STL [R1+0x6288], R29 ;  /* 0x0062881d01007387 */ /* 0x000fe80000100800 */
[----:B---3--:R0:W-:Y:S04]  /*14880*/  STL [R1+0x9c4], R20 ;  /* 0x0009c41401007387 */ /* 0x0081e80000100800 */
[----:B0-----:R-:W3:Y:S04]  /*14890*/  LDL.LU R20, [R1+0x6400] ;  /* 0x0064000001147983 */ /* 0x001ee80000300800 */
[----:B------:R-:W4:Y:S04]  /*148a0*/  LDL R6, [R1+0x1064] ;  /* 0x0010640001067983 */ /* 0x000f280000100800 */
[----:B------:R-:W4:Y:S01]  /*148b0*/  LDL R7, [R1+0x1068] ;  /* 0x0010680001077983 */ /* 0x000f220000100800 */
[----:B------:R-:W-:-:S02]  /*148c0*/  ISETP.GT.AND P0, PT, R4, 0x24, PT ;  /* 0x000000240400780c */ /* 0x000fc40003f04270 */
[----:B--2---:R-:W-:-:S11]  /*148d0*/  PRMT R23, RZ, 0x7610, R23 ;  /* 0x00007610ff177816 */ /* 0x004fd60000000017 */
        /* <DEDUP_REMOVED lines=59> */
[----:B------:R-:W-:-:S02]  /*14c90*/  PRMT R25, RZ, 0x7610, R25 ;  /* 0x00007610ff197816 */ /* 0x000fc40000000019 */
[----:B--2---:R-:W-:-:S04]  /*14ca0*/  @P2 LOP3.LUT R7, R7, R6, RZ, 0x3c, !PT ;  /* 0x0000000607072212 */ /* 0x004fc800078e3cff */
[----:B------:R-:W-:-:S04]  /*14cb0*/  @P2 LOP3.LUT R6, R7, R6, RZ, 0x3c, !PT ;  /* 0x0000000607062212 */ /* 0x000fc800078e3cff */
[----:B------:R-:W-:-:S05]  /*14cc0*/  @P2 LOP3.LUT R7, R7, R6, RZ, 0x3c, !PT ;  /* 0x0000000607072212 */ /* 0x000fca00078e3cff */
[----:B------:R0:W2:Y:S04]  /*14cd0*/  @P2 LDG.E.U16 R25, desc[UR8][R6.64] ;  /* 0x0000000806192981 */ /* 0x0000a8000c1e1500 */
[----:B------:R-:W0:Y:S04]  /*14ce0*/  LDL R6, [R1+0x102c] ;  /* 0x00102c0001067983 */ /* 0x000e280000100800 */
[----:B------:R-:W0:Y:S01]  /*14cf0*/  LDL R7, [R1+0x1030] ;  /* 0x0010300001077983 */ /* 0x000e220000100800 */
[----:B------:R-:W-:Y:S02]  /*14d00*/  ISETP.GT.AND P3, PT, R4, 0x2b, PT ;  /* 0x0000002b0400780c */ /* 0x000fe40003f64270 */
[----:B------:R-:W-:-:S11]  /*14d10*/  PRMT R20, RZ, 0x7610, R20 ;  /* 0x00007610ff147816 */ /* 0x000fd60000000014 */
[----:B0-----:R-:W-:-:S04]  /*14d20*/  @P3 LOP3.LUT R7, R7, R6, RZ, 0x3c, !PT ;  /* 0x0000000607073212 */ /* 0x001fc800078e3cff */
[----:B------:R-:W-:-:S04]  /*14d30*/  @P3 LOP3.LUT R6, R7, R6, RZ, 0x3c, !PT ;  /* 0x0000000607063212 */ /* 0x000fc800078e3cff */
[----:B------:R-:W-:-:S05]  /*14d40*/  @P3 LOP3.LUT R7, R7, R6, RZ, 0x3c, !PT ;  /* 0x0000000607073212 */ /* 0x000fca00078e3cff */
[----:B------:R-:W3:Y:S04]  /*14d50*/  @P3 LDG.E.U16 R20, desc[UR8][R6.64] ;  /* 0x0000000806143981 */ /* 0x000ee8000c1e1500 */
[----:B--2---:R-:W-:Y:S04]  /*14d60*/  STL [R1+0x6258], R25 ;  /* 0x0062581901007387 */ /* 0x004fe80000100800 */
[----:B------:R-:W-:Y:S04]  /*14d70*/  STL [R1+0x625c], R25 ;  /* 0x00625c1901007387 */ /* 0x000fe80000100800 */
[----:B------:R-:W-:Y:S04]  /*14d80*/  STL [R1+0x628c], R25 ;  /* 0x00628c1901007387 */ /* 0x000fe80000100800 */
[----:B------:R-:W-:Y:S04]  /*14d90*/  STL [R1+0x6290], R25 ;  /* 0x0062901901007387 */ /* 0x000fe80000100800 */
[----:B---3--:R0:W-:Y:S04]  /*14da0*/  STL [R1+0x9ac], R20 ;  /* 0x0009ac1401007387 */ /* 0x0081e80000100800 */
[----:B0-----:R-:W2:Y:S04]  /*14db0*/  LDL.LU R20, [R1+0x63e4] ;  /* 0x0063e40001147983 */ /* 0x001ea80000300800 */
[----:B------:R-:W3:Y:S04]  /*14dc0*/  LDL R6, [R1+0x1024] ;  /* 0x0010240001067983 */ /* 0x000ee80000100800 */
[----:B------:R-:W3:Y:S01]  /*14dd0*/  LDL R7, [R1+0x1028] ;  /* 0x0010280001077983 */ /* 0x000ee20000100800 */
[----:B------:R-:W-:-:S02]  /*14de0*/  ISETP.GT.AND P4, PT, R4, 0x2c, PT ;  /* 0x0000002c0400780c */ /* 0x000fc40003f84270 */
[----:B------:R-:W-:-:S11]  /*14df0*/  PRMT R23, RZ, 0x7610, R23 ;  /* 0x00007610ff177816 */ /* 0x000fd60000000017 */
        /* <DEDUP_REMOVED lines=42> */
[----:B--2---:R-:W-:Y:S01]  /*150a0*/  STL [R1+0x620c], R2 ;  /* 0x00620c0201007387 */ /* 0x004fe20000100800 */
[----:B------:R-:W-:-:S03]  /*150b0*/  ISETP.GT.AND P4, PT, R4, 0x31, PT ;  /* 0x000000310400780c */ /* 0x000fc60003f84270 */
[----:B---3--:R0:W-:Y:S04]  /*150c0*/  STL [R1+0x4], R20 ;  /* 0x0000041401007387 */ /* 0x0081e80000100800 */
        /* <DEDUP_REMOVED lines=38> */
[----:B----4-:R-:W-:-:S11]  /*15330*/  PRMT R17, RZ, 0x7610, R17 ;  /* 0x00007610ff117816 */ /* 0x010fd60000000011 */
        /* <DEDUP_REMOVED lines=51> */
[----:B------:R-:W4:Y:S04]  /*15670*/  @P2 LDG.E.U16 R17, desc[UR8][R6.64] ;  /* 0x0000000806112981 */ /* 0x000f28000c1e1500 */
[----:B--2---:R-:W-:Y:S04]  /*15680*/  STL [R1+0x62e4], R23 ;  /* 0x0062e41701007387 */ /* 0x004fe80000100800 */
[----:B------:R-:W-:Y:S01]  /*15690*/  STL [R1+0x62e8], R23 ;  /* 0x0062e81701007387 */ /* 0x000fe20000100800 */
[----:B------:R-:W-:-:S03]  /*156a0*/  ISETP.GT.AND P3, PT, R4, 0x3a, PT ;  /* 0x0000003a0400780c */ /* 0x000fc60003f64270 */
[----:B----4-:R0:W-:Y:S04]  /*156b0*/  STL [R1+0x18], R17 ;  /* 0x0000181101007387 */ /* 0x0101e80000100800 */
        /* <DEDUP_REMOVED lines=19> */
[----:B------:R-:W-:Y:S04]  /*157f0*/  STL [R1+0x6298], R26 ;  /* 0x0062981a01007387 */ /* 0x000fe80000100800 */
        /* <DEDUP_REMOVED lines=51> */
[----:B------:R-:W3:Y:S04]  /*15b30*/  @P1 LDG.E.U16 R20, desc[UR8][R6.64] ;  /* 0x0000000806141981 */ /* 0x000ee8000c1e1500 */
[----:B------:R-:W4:Y:S04]  /*15b40*/  LDL R6, [R1+0xf7c] ;  /* 0x000f7c0001067983 */ /* 0x000f280000100800 */
[----:B------:R-:W4:Y:S01]  /*15b50*/  LDL R7, [R1+0xf80] ;  /* 0x000f800001077983 */ /* 0x000f220000100800 */
[----:B------:R-:W-:Y:S02]  /*15b60*/  ISETP.GT.AND P0, PT, R4, 0x41, PT ;  /* 0x000000410400780c */ /* 0x000fe40003f04270 */
[----:B------:R-:W-:Y:S01]  /*15b70*/  PRMT R25, RZ, 0x7610, R25 ;  /* 0x00007610ff197816 */ /* 0x000fe20000000019 */
[----:B---3--:R-:W-:Y:S10]  /*15b80*/  STL [R1+0x62f4], R20 ;  /* 0x0062f41401007387 */ /* 0x008ff40000100800 */
[----:B----4-:R-:W-:-:S04]  /*15b90*/  @P0 LOP3.LUT R7, R7, R6, RZ, 0x3c, !PT ;  /* 0x0000000607070212 */ /* 0x010fc800078e3cff */
[----:B------:R-:W-:-:S04]  /*15ba0*/  @P0 LOP3.LUT R6, R7, R6, RZ, 0x3c, !PT ;  /* 0x0000000607060212 */ /* 0x000fc800078e3cff */
[----:B------:R-:W-:Y:S01]  /*15bb0*/  @P0 LOP3.LUT R7, R7, R6, RZ, 0x3c, !PT ;  /* 0x0000000607070212 */ /* 0x000fe200078e3cff */
[----:B------:R-:W-:Y:S04]  /*15bc0*/  STL [R1+0x62f8], R20 ;  /* 0x0062f81401007387 */ /* 0x000fe80000100800 */
[----:B------:R-:W-:Y:S04]  /*15bd0*/  STL [R1+0x62fc], R20 ;  /* 0x0062fc1401007387 */ /* 0x000fe80000100800 */
[----:B------:R-:W3:Y:S04]  /*15be0*/  @P0 LDG.E.U16 R25, desc[UR8][R6.64] ;  /* 0x0000000806190981 */ /* 0x000ee8000c1e1500 */
[----:B------:R-:W4:Y:S04]  /*15bf0*/  LDL R6, [R1+0xf74] ;  /* 0x000f740001067983 */ /* 0x000f280000100800 */
[----:B------:R-:W4:Y:S01]  /*15c00*/  LDL R7, [R1+0xf78] ;  /* 0x000f780001077983 */ /* 0x000f220000100800 */
[----:B------:R-:W-:-:S02]  /*15c10*/  ISETP.GT.AND P1, PT, R4, 0x42, PT ;  /* 0x000000420400780c */ /* 0x000fc40003f24270 */
[----:B------:R-:W-:Y:S01]  /*15c20*/  PRMT R28, RZ, 0x7610, R28 ;  /* 0x00007610ff1c7816 */ /* 0x000fe2000000001c */
[----:B---3--:R-:W-:Y:S10]  /*15c30*/  STL [R1+0x629c], R25 ;  /* 0x00629c1901007387 */ /* 0x008ff40000100800 */
[----:B----4-:R-:W-:-:S04]  /*15c40*/  @P1 LOP3.LUT R7, R7, R6, RZ, 0x3c, !PT ;  /* 0x0000000607071212 */ /* 0x010fc800078e3cff */
[----:B------:R-:W-:-:S04]  /*15c50*/  @P1 LOP3.LUT R6, R7, R6, RZ, 0x3c, !PT ;  /* 0x0000000607061212 */ /* 0x000fc800078e3cff */
[----:B------:R-:W-:Y:S01]  /*15c60*/  @P1 LOP3.LUT R7, R7, R6, RZ, 0x3c, !PT ;  /* 0x0000000607071212 */ /* 0x000fe200078e3cff */
[----:B------:R-:W-:Y:S04]  /*15c70*/  STL [R1+0x62a0], R25 ;  /* 0x0062a01901007387 */ /* 0x000fe80000100800 */
[----:B------:R-:W-:Y:S04]  /*15c80*/  STL [R1+0x62a4], R25 ;  /* 0x0062a41901007387 */ /* 0x000fe80000100800 */
[----:B------:R0:W3:Y:S04]  /*15c90*/  @P1 LDG.E.U16 R28, desc[UR8][R6.64] ;  /* 0x00000008061c1981 */ /* 0x0000e8000c1e1500 */
[----:B------:R-:W0:Y:S04]  /*15ca0*/  LDL R6, [R1+0xf6c] ;  /* 0x000f6c0001067983 */ /* 0x000e280000100800 */
[----:B------:R-:W0:Y:S01]  /*15cb0*/  LDL R7, [R1+0xf70] ;  /* 0x000f700001077983 */ /* 0x000e220000100800 */
[----:B------:R-:W-:-:S02]  /*15cc0*/  ISETP.GT.AND P0, PT, R4, 0x43, PT ;  /* 0x000000430400780c */ /* 0x000fc40003f04270 */
[----:B--2---:R-:W-:-:S11]  /*15cd0*/  PRMT R17, RZ, 0x7610, R17 ;  /* 0x00007610ff117816 */ /* 0x004fd60000000011 */
[----:B0-----:R-:W-:-:S04]  /*15ce0*/  @P0 LOP3.LUT R7, R7, R6, RZ, 0x3c, !PT ;  /* 0x0000000607070212 */ /* 0x001fc800078e3cff */
[----:B------:R-:W-:-:S04]  /*15cf0*/  @P0 LOP3.LUT R6, R7, R6, RZ, 0x3c, !PT ;  /* 0x0000000607060212 */ /* 0x000fc800078e3cff */
[----:B------:R-:W-:-:S05]  /*15d00*/  @P0 LOP3.LUT R7, R7, R6, RZ, 0x3c, !PT ;  /* 0x0000000607070212 */ /* 0x000fca00078e3cff */
[----:B------:R-:W2:Y:S04]  /*15d10*/  @P0 LDG.E.U16 R17, desc[UR8][R6.64] ;  /* 0x0000000806110981 */ /* 0x000ea8000c1e1500 */
[----:B---3--:R-:W-:Y:S04]  /*15d20*/  STL [R1+0x6270], R28 ;  /* 0x0062701c01007387 */ /* 0x008fe80000100800 */
[----:B------:R-:W-:Y:S01]  /*15d30*/  STL [R1+0x6274], R28 ;  /* 0x0062741c01007387 */ /* 0x000fe20000100800 */
[----:B------:R-:W-:-:S03]  /*15d40*/  ISETP.GT.AND P1, PT, R4, 0x44, PT ;  /* 0x000000440400780c */ /* 0x000fc60003f24270 */
[----:B--2---:R0:W-:Y:S04]  /*15d50*/  STL [R1+0x96c], R17 ;  /* 0x00096c1101007387 */ /* 0x0041e80000100800 */
[----:B0-----:R-:W2:Y:S04]  /*15d60*/  LDL.LU R17, [R1+0x63a0] ;  /* 0x0063a00001117983 */ /* 0x001ea80000300800 */
        /* <DEDUP_REMOVED lines=46> */
[----:B------:R-:W2:Y:S04]  /*16050*/  @P1 LDG.E.U16 R17, desc[UR8][R6.64] ;  /* 0x0000000806111981 */ /* 0x000ea8000c1e1500 */
[----:B------:R-:W3:Y:S04]  /*16060*/  LDL R6, [R1+0xf3c] ;  /* 0x000f3c0001067983 */ /* 0x000ee80000100800 */
[----:B------:R-:W3:Y:S01]  /*16070*/  LDL R7, [R1+0xf40] ;  /* 0x000f400001077983 */ /* 0x000ee20000100800 */
[----:B------:R-:W-:Y:S02]  /*16080*/  ISETP.GT.AND P0, PT, R4, 0x49, PT ;  /* 0x000000490400780c */ /* 0x000fe40003f04270 */
[----:B------:R-:W-:Y:S01]  /*16090*/  PRMT R29, RZ, 0x7610, R29 ;  /* 0x00007610ff1d7816 */ /* 0x000fe2000000001d */
[----:B--2---:R-:W-:Y:S10]  /*160a0*/  STL [R1+0x6300], R17 ;  /* 0x0063001101007387 */ /* 0x004ff40000100800 */
[----:B---3--:R-:W-:-:S04]  /*160b0*/  @P0 LOP3.LUT R7, R7, R6, RZ, 0x3c, !PT ;  /* 0x0000000607070212 */ /* 0x008fc800078e3cff */
[----:B------:R-:W-:-:S04]  /*160c0*/  @P0 LOP3.LUT R6, R7, R6, RZ, 0x3c, !PT ;  /* 0x0000000607060212 */ /* 0x000fc800078e3cff */
[----:B------:R-:W-:Y:S01]  /*160d0*/  @P0 LOP3.LUT R7, R7, R6, RZ, 0x3c, !PT ;  /* 0x0000000607070212 */ /* 0x000fe200078e3cff */
[----:B------:R-:W-:Y:S04]  /*160e0*/  STL [R1+0x6304], R17 ;  /* 0x0063041101007387 */ /* 0x000fe80000100800 */
[----:B------:R-:W2:Y:S04]  /*160f0*/  @P0 LDG.E.U16 R29, desc[UR8][R6.64] ;  /* 0x00000008061d0981 */ /* 0x000ea8000c1e1500 */
[----:B------:R-:W3:Y:S04]  /*16100*/  LDL R6, [R1+0xf34] ;  /* 0x000f340001067983 */ /* 0x000ee80000100800 */
[----:B------:R-:W3:Y:S01]  /*16110*/  LDL R7, [R1+0xf38] ;  /* 0x000f380001077983 */ /* 0x000ee20000100800 */
[----:B------:R-:W-:-:S02]  /*16120*/  ISETP.GT.AND P1, PT, R4, 0x4a, PT ;  /* 0x0000004a0400780c */ /* 0x000fc40003f24270 */
[----:B------:R-:W-:Y:S01]  /*16130*/  PRMT R3, RZ, 0x7610, R3 ;  /* 0x00007610ff037816 */ /* 0x000fe20000000003 */
[----:B--2---:R-:W-:Y:S10]  /*16140*/  STL [R1+0x62a8], R29 ;  /* 0x0062a81d01007387 */ /* 0x004ff40000100800 */
[----:B---3--:R-:W-:-:S04]  /*16150*/  @P1 LOP3.LUT R7, R7, R6, RZ, 0x3c, !PT ;  /* 0x0000000607071212 */ /* 0x008fc800078e3cff */
[----:B------:R-:W-:-:S04]  /*16160*/  @P1 LOP3.LUT R6, R7, R6, RZ, 0x3c, !PT ;  /* 0x0000000607061212 */ /* 0x000fc800078e3cff */
[----:B------:R-:W-:Y:S01]  /*16170*/  @P1 LOP3.LUT R7, R7, R6, RZ, 0x3c, !PT ;  /* 0x0000000607071212 */ /* 0x000fe200078e3cff */
[----:B------:R-:W-:Y:S04]  /*16180*/  STL [R1+0x62ac], R29 ;  /* 0x0062ac1d01007387 */ /* 0x000fe80000100800 */
[----:B------:R-:W-:Y:S04]  /*16190*/  STL [R1+0x6308], R29 ;  /* 0x0063081d01007387 */ /* 0x000fe80000100800 */
[----:B------:R0:W2:Y:S04]  /*161a0*/  @P1 LDG.E.U16 R3, desc[UR8][R6.64] ;  /* 0x0000000806031981 */ /* 0x0000a8000c1e1500 */
[----:B------:R-:W0:Y:S04]  /*161b0*/  LDL R6, [R1+0xf2c] ;  /* 0x000f2c0001067983 */ /* 0x000e280000100800 */
[----:B------:R-:W0:Y:S01]  /*161c0*/  LDL R7, [R1+0xf30] ;  /* 0x000f300001077983 */ /* 0x000e220000100800 */
[----:B------:R-:W-:-:S02]  /*161d0*/  ISETP.GT.AND P0, PT, R4, 0x4b, PT ;  /* 0x0000004b0400780c */ /* 0x000fc40003f04270 */
        /* <DEDUP_REMOVED lines=14> */
[----:B--2---:R-:W-:-:S11]  /*162c0*/  PRMT R16, RZ, 0x7610, R16 ;  /* 0x00007610ff107816 */ /* 0x004fd60000000010 */
        /* <DEDUP_REMOVED lines=51> */
[----:B------:R0:W3:Y:S04]  /*16600*/  @P0 LDG.E.U16 R3, desc[UR8][R6.64] ;  /* 0x0000000806030981 */ /* 0x0000e8000c1e1500 */
        /* <DEDUP_REMOVED lines=8> */
[----:B---3--:R-:W-:Y:S04]  /*16690*/  STL [R1+0x62b0], R3 ;  /* 0x0062b00301007387 */ /* 0x008fe80000100800 */
[----:B------:R-:W-:Y:S01]  /*166a0*/  STL [R1+0x62b4], R3 ;  /* 0x0062b40301007387 */ /* 0x000fe20000100800 */
[----:B------:R-:W-:-:S03]  /*166b0*/  ISETP.GT.AND P0, PT, R4, 0x53, PT ;  /* 0x000000530400780c */ /* 0x000fc60003f04270 */
[----:B----4-:R0:W-:Y:S04]  /*166c0*/  STL [R1+0x5a8], R14 ;  /* 0x0005a80e01007387 */ /* 0x0101e80000100800 */
        /* <DEDUP_REMOVED lines=57> */
[----:B------:R0:W2:Y:S04]  /*16a60*/  @P1 LDG.E.U16 R14, desc[UR8][R6.64] ;  /* 0x00000008060e1981 */ /* 0x0000a8000c1e1500 */
[----:B------:R-:W0:Y:S04]  /*16a70*/  LDL R6, [R1+0xebc] ;  /* 0x000ebc0001067983 */ /* 0x000e280000100800 */
[----:B------:R-:W0:Y:S01]  /*16a80*/  LDL R7, [R1+0xec0] ;  /* 0x000ec00001077983 */ /* 0x000e220000100800 */
[----:B------:R-:W-:Y:S02]  /*16a90*/  ISETP.GT.AND P0, PT, R4, 0x59, PT ;  /* 0x000000590400780c */ /* 0x000fe40003f04270 */
[----:B----4-:R-:W-:-:S11]  /*16aa0*/  PRMT R21, RZ, 0x7610, R21 ;  /* 0x00007610ff157816 */ /* 0x010fd60000000015 */
[----:B0-----:R-:W-:-:S04]  /*16ab0*/  @P0 LOP3.LUT R7, R7, R6, RZ, 0x3c, !PT ;  /* 0x0000000607070212 */ /* 0x001fc800078e3cff */
        /* <DEDUP_REMOVED lines=17> */
[----:B------:R-:W-:-:S11]  /*16bd0*/  PRMT R12, RZ, 0x7610, R12 ;  /* 0x00007610ff0c7816 */ /* 0x000fd6000000000c */
[----:B0-----:R-:W-:-:S04]  /*16be0*/  @P0 LOP3.LUT R7, R7, R6, RZ, 0x3c, !PT ;  /* 0x0000000607070212 */ /* 0x001fc800078e3cff */
[----:B------:R-:W-:-:S04]  /*16bf0*/  @P0 LOP3.LUT R6, R7, R6, RZ, 0x3c, !PT ;  /* 0x0000000607060212 */ /* 0x000fc800078e3cff */
[----:B------:R-:W-:-:S05]  /*16c00*/  @P0 LOP3.LUT R7, R7, R6, RZ, 0x3c, !PT ;  /* 0x0000000607070212 */ /* 0x000fca00078e3cff */
[----:B------:R-:W4:Y:S04]  /*16c10*/  @P0 LDG.E.U16 R12, desc[UR8][R6.64] ;  /* 0x00000008060c0981 */ /* 0x000f28000c1e1500 */
[----:B---3--:R-:W-:Y:S04]  /*16c20*/  STL [R1+0x62c4], R0 ;  /* 0x0062c40001007387 */ /* 0x008fe80000100800 */
[----:B------:R-:W-:Y:S04]  /*16c30*/  STL [R1+0x62c8], R0 ;  /* 0x0062c80001007387 */ /* 0x000fe80000100800 */
[----:B------:R-:W-:Y:S04]  /*16c40*/  STL [R1+0x62cc], R0 ;  /* 0x0062cc0001007387 */ /* 0x000fe80000100800 */
[----:B----4-:R0:W-:Y:S04]  /*16c50*/  STL [R1+0x7bc], R12 ;  /* 0x0007bc0c01007387 */ /* 0x0101e80000100800 */
[----:B0-----:R-:W3:Y:S04]  /*16c60*/  LDL.LU R12, [R1+0x6360] ;  /* 0x00636000010c7983 */ /* 0x001ee80000300800 */
[----:B------:R-:W4:Y:S04]  /*16c70*/  LDL R6, [R1+0xea4] ;  /* 0x000ea40001067983 */ /* 0x000f280000100800 */
[----:B------:R-:W4:Y:S01]  /*16c80*/  LDL R7, [R1+0xea8] ;  /* 0x000ea80001077983 */ /* 0x000f220000100800 */
[----:B------:R-:W-:-:S02]  /*16c90*/  ISETP.GT.AND P1, PT, R4, 0x5c, PT ;  /* 0x0000005c0400780c */ /* 0x000fc40003f24270 */
[----:B---3--:R-:W-:-:S11]  /*16ca0*/  PRMT R12, RZ, 0x7610, R12 ;  /* 0x00007610ff0c7816 */ /* 0x008fd6000000000c */
        /* <DEDUP_REMOVED lines=95> */
[----:B------:R-:W-:-:S02]  /*172a0*/  PRMT R9, RZ, 0x7610, R9 ;  /* 0x00007610ff097816 */ /* 0x000fc40000000009 */
[----:B--2---:R-:W-:-:S04]  /*172b0*/  @P1 LOP3.LUT R7, R7, R6, RZ, 0x3c, !PT ;  /* 0x0000000607071212 */ /* 0x004fc800078e3cff */
[----:B------:R-:W-:-:S04]  /*172c0*/  @P1 LOP3.LUT R6, R7, R6, RZ, 0x3c, !PT ;  /* 0x0000000607061212 */ /* 0x000fc800078e3cff */
[----:B------:R-:W-:-:S05]  /*172d0*/  @P1 LOP3.LUT R7, R7, R6, RZ, 0x3c, !PT ;  /* 0x0000000607071212 */ /* 0x000fca00078e3cff */
[----:B------:R-:W2:Y:S01]  /*172e0*/  @P1 LDG.E.U16 R9, desc[UR8][R6.64] ;  /* 0x0000000806091981 */ /* 0x000ea2000c1e1500 */
[----:B------:R-:W-:-:S03]  /*172f0*/  ISETP.GT.AND P0, PT, R4, 0x67, PT ;  /* 0x000000670400780c */ /* 0x000fc60003f04270 */
[----:B--2---:R0:W-:Y:S04]  /*17300*/  STL [R1+0x72c], R9 ;  /* 0x00072c0901007387 */ /* 0x0041e80000100800 */
[----:B0-----:R-:W2:Y:S04]  /*17310*/  LDL.LU R9, [R1+0x633c] ;  /* 0x00633c0001097983 */ /* 0x001ea80000300800 */
        /* <DEDUP_REMOVED lines=24> */
[----:B------:R0:W4:Y:S04]  /*174a0*/  @P0 LDG.E.U16 R15, desc[UR8][R6.64] ;  /* 0x00000008060f0981 */ /* 0x000128000c1e1500 */
[----:B------:R-:W0:Y:S04]  /*174b0*/  LDL R6, [R1+0xe04] ;  /* 0x000e040001067983 */ /* 0x000e280000100800 */
[----:B------:R-:W0:Y:S01]  /*174c0*/  LDL R7, [R1+0xe08] ;  /* 0x000e080001077983 */ /* 0x000e220000100800 */
[----:B------:R-:W-:Y:S02]  /*174d0*/  ISETP.GT.AND P1, PT, R4, 0x70, PT ;  /* 0x000000700400780c */ /* 0x000fe40003f24270 */
[----:B------:R-:W-:-:S11]  /*174e0*/  PRMT R9, RZ, 0x7610, R9 ;  /* 0x00007610ff097816 */ /* 0x000fd60000000009 */
[----:B0-----:R-:W-:-:S04]  /*174f0*/  @P1 LOP3.LUT R7, R7, R6, RZ, 0x3c, !PT ;  /* 0x0000000607071212 */ /* 0x001fc800078e3cff */
        /* <DEDUP_REMOVED lines=104> */
[----:B------:R-:W2:Y:S04]  /*17b80*/  @P1 LDG.E.U16 R27, desc[UR8][R6.64] ;  /* 0x00000008061b1981 */ /* 0x000ea8000c1e1500 */
[----:B------:R-:W3:Y:S04]  /*17b90*/  LDL R6, [R1+0xddc] ;  /* 0x000ddc0001067983 */ /* 0x000ee80000100800 */
[----:B------:R-:W3:Y:S01]  /*17ba0*/  LDL R7, [R1+0xde0] ;  /* 0x000de00001077983 */ /* 0x000ee20000100800 */
[C---:B------:R-:W-:Y:S02]  /*17bb0*/  ISETP.GT.AND P0, PT, R4.reuse, 0x75, PT ;  /* 0x000000750400780c */ /* 0x040fe40003f04270 */
[----:B------:R-:W-:Y:S01]  /*17bc0*/  PRMT R5, RZ, 0x7610, R5 ;  /* 0x00007610ff057816 */ /* 0x000fe20000000005 */
[----:B--2---:R0:W-:Y:S01]  /*17bd0*/  STL [R1+0x5a4], R27 ;  /* 0x0005a41b01007387 */ /* 0x0041e20000100800 */
[----:B------:R-:W-:-:S02]  /*17be0*/  ISETP.GT.AND P1, PT, R4, 0x76, PT ;  /* 0x000000760400780c */ /* 0x000fc40003f24270 */
[----:B------:R-:W-:Y:S01]  /*17bf0*/  PRMT R2, RZ, 0x7610, R2 ;  /* 0x00007610ff027816 */ /* 0x000fe20000000002 */
[----:B0-----:R-:W2:Y:S06]  /*17c00*/  LDL R27, [R1+0xdc0] ;  /* 0x000dc000011b7983 */ /* 0x001eac0000100800 */
[----:B---3--:R-:W-:-:S04]  /*17c10*/  @P0 LOP3.LUT R7, R7, R6, RZ, 0x3c, !PT ;  /* 0x0000000607070212 */ /* 0x008fc800078e3cff */
[----:B------:R-:W-:-:S04]  /*17c20*/  @P0 LOP3.LUT R6, R7, R6, RZ, 0x3c, !PT ;  /* 0x0000000607060212 */ /* 0x000fc800078e3cff */
[----:B------:R-:W-:-:S05]  /*17c30*/  @P0 LOP3.LUT R7, R7, R6, RZ, 0x3c, !PT ;  /* 0x0000000607070212 */ /* 0x000fca00078e3cff */
[----:B------:R-:W3:Y:S04]  /*17c40*/  @P0 LDG.E.U16 R5, desc[UR8][R6.64] ;  /* 0x0000000806050981 */ /* 0x000ee8000c1e1500 */
[----:B------:R-:W2:Y:S04]  /*17c50*/  LDL R6, [R1+0xdd4] ;  /* 0x000dd40001067983 */ /* 0x000ea80000100800 */
[----:B------:R-:W2:Y:S04]  /*17c60*/  LDL R7, [R1+0xdd8] ;  /* 0x000dd80001077983 */ /* 0x000ea80000100800 */
[----:B---3--:R0:W-:Y:S01]  /*17c70*/  STL [R1+0x59c], R5 ;  /* 0x00059c0501007387 */ /* 0x0081e20000100800 */
[----:B------:R-:W-:-:S02]  /*17c80*/  ISETP.GT.AND P0, PT, R4, 0x77, PT ;  /* 0x000000770400780c */ /* 0x000fc40003f04270 */
[----:B------:R-:W-:Y:S01]  /*17c90*/  PRMT R19, RZ, 0x7610, R19 ;  /* 0x00007610ff137816 */ /* 0x000fe20000000013 */
[----:B0-----:R-:W3:Y:S01]  /*17ca0*/  LDL R5, [R1+0xdb8] ;  /* 0x000db80001057983 */ /* 0x001ee20000100800 */
[----:B--2---:R-:W-:-:S04]  /*17cb0*/  @P1 LOP3.LUT R7, R7, R6, RZ, 0x3c, !PT ;  /* 0x0000000607071212 */ /* 0x004fc800078e3cff */
[----:B------:R-:W-:-:S04]  /*17cc0*/  @P1 LOP3.LUT R6, R7, R6, RZ, 0x3c, !PT ;  /* 0x0000000607061212 */ /* 0x000fc800078e3cff */
[----:B------:R-:W-:-:S05]  /*17cd0*/  @P1 LOP3.LUT R7, R7, R6, RZ, 0x3c, !PT ;  /* 0x0000000607071212 */ /* 0x000fca00078e3cff */
[----:B------:R0:W2:Y:S04]  /*17ce0*/  @P1 LDG.E.U16 R2, desc[UR8][R6.64] ;  /* 0x0000000806021981 */ /* 0x0000a8000c1e1500 */
[----:B------:R-:W0:Y:S04]  /*17cf0*/  LDL R6, [R1+0xdcc] ;  /* 0x000dcc0001067983 */ /* 0x000e280000100800 */
[----:B------:R-:W0:Y:S02]  /*17d00*/  LDL R7, [R1+0xdd0] ;  /* 0x000dd00001077983 */ /* 0x000e240000100800 */
        /* <DEDUP_REMOVED lines=8> */
[----:B------:R-:W3:Y:S01]  /*17d90*/  LDL R7, [R1+0xdbc] ;  /* 0x000dbc0001077983 */ /* 0x000ee20000100800 */
[----:B------:R-:W-:Y:S01]  /*17da0*/  PRMT R11, RZ, 0x7610, R11 ;  /* 0x00007610ff0b7816 */ /* 0x000fe2000000000b */
[----:B------:R-:W-:Y:S01]  /*17db0*/  @P1 IMAD.MOV.U32 R6, RZ, RZ, R27 ;  /* 0x000000ffff061224 */ /* 0x000fe200078e001b */
[----:B------:R-:W-:Y:S01]  /*17dc0*/  ISETP.GT.AND P0, PT, R4, 0x7a, PT ;  /* 0x0000007a0400780c */ /* 0x000fe20003f04270 */
[----:B------:R-:W2:Y:S04]  /*17dd0*/  LDL R27, [R1+0xda0] ;  /* 0x000da000011b7983 */ /* 0x000ea80000100800 */
[----:B---3--:R0:W3:Y:S04]  /*17de0*/  @P1 LDG.E.U16 R11, desc[UR8][R6.64] ;  /* 0x00000008060b1981 */ /* 0x0080e8000c1e1500 */
[----:B------:R-:W3:Y:S01]  /*17df0*/  LDL R7, [R1+0xdb4] ;  /* 0x000db40001077983 */ /* 0x000ee20000100800 */
[----:B--2---:R-:W-:-:S03]  /*17e00*/  PRMT R19, RZ, 0x7610, R19 ;  /* 0x00007610ff137816 */ /* 0x004fc60000000013 */
[----:B0-----:R-:W-:Y:S01]  /*17e10*/  @P0 IMAD.MOV.U32 R6, RZ, RZ, R5 ;  /* 0x000000ffff060224 */ /* 0x001fe200078e0005 */
[----:B------:R-:W-:Y:S01]  /*17e20*/  ISETP.GT.AND P1, PT, R4, 0x7b, PT ;  /* 0x0000007b0400780c */ /* 0x000fe20003f24270 */
[----:B------:R-:W2:Y:S04]  /*17e30*/  LDL R5, [R1+0xd98] ;  /* 0x000d980001057983 */ /* 0x000ea80000100800 */
[----:B---3--:R0:W3:Y:S04]  /*17e40*/  @P0 LDG.E.U16 R19, desc[UR8][R6.64] ;  /* 0x0000000806130981 */ /* 0x0080e8000c1e1500 */
[----:B------:R-:W0:Y:S04]  /*17e50*/  LDL R6, [R1+0xdac] ;  /* 0x000dac0001067983 */ /* 0x000e280000100800 */
[----:B------:R-:W0:Y:S01]  /*17e60*/  LDL R7, [R1+0xdb0] ;  /* 0x000db00001077983 */ /* 0x000e220000100800 */
[----:B------:R-:W-:-:S02]  /*17e70*/  PRMT R28, RZ, 0x7610, R28 ;  /* 0x00007610ff1c7816 */ /* 0x000fc4000000001c */
[----:B0-----:R-:W-:-:S04]  /*17e80*/  @P1 LOP3.LUT R7, R7, R6, RZ, 0x3c, !PT ;  /* 0x0000000607071212 */ /* 0x001fc800078e3cff */
        /* <DEDUP_REMOVED lines=14> */
[----:B------:R0:W3:Y:S04]  /*17f70*/  @P0 LDG.E.U16 R24, desc[UR8][R6.64] ;  /* 0x0000000806180981 */ /* 0x0000e8000c1e1500 */
[----:B------:R-:W2:Y:S01]  /*17f80*/  LDL R7, [R1+0xd9c] ;  /* 0x000d9c0001077983 */ /* 0x000ea20000100800 */
[----:B0-----:R-:W-:-:S05]  /*17f90*/  @P1 IMAD.MOV.U32 R6, RZ, RZ, R27 ;  /* 0x000000ffff061224 */ /* 0x001fca00078e001b */
[----:B--2---:R-:W2:Y:S04]  /*17fa0*/  @P1 LDG.E.U16 R2, desc[UR8][R6.64] ;  /* 0x0000000806021981 */ /* 0x004ea8000c1e1500 */
[----:B---3--:R0:W-:Y:S01]  /*17fb0*/  STL [R1+0x2c8], R24 ;  /* 0x0002c81801007387 */ /* 0x0081e20000100800 */
[----:B------:R-:W-:-:S03]  /*17fc0*/  ISETP.GT.AND P2, PT, R4, 0x7e, PT ;  /* 0x0000007e0400780c */ /* 0x000fc60003f44270 */
[----:B------:R-:W3:Y:S01]  /*17fd0*/  LDL R27, [R1+0x13c4] ;  /* 0x0013c400011b7983 */ /* 0x000ee20000100800 */
[----:B0-----:R-:W0:Y:S01]  /*17fe0*/  S2R R24, SR_TID.X ;  /* 0x0000000000187919 */ /* 0x001e220000002100 */
[----:B------:R-:W-:Y:S02]  /*17ff0*/  ISETP.GT.AND P1, PT, R4, 0x7f, PT ;  /* 0x0000007f0400780c */ /* 0x000fe40003f24270 */
[----:B0-----:R-:W-:-:S04]  /*18000*/  LOP3.LUT R24, R24, 0x7f, RZ, 0xc0, !PT ;  /* 0x0000007f18187812 */ /* 0x001fc800078ec0ff */
[----:B------:R-:W-:Y:S01]  /*18010*/  ISETP.GE.AND P0, PT, R24, R4, PT ;  /* 0x000000041800720c */ /* 0x000fe20003f06270 */
[----:B--2---:R-:W-:Y:S04]  /*18020*/  STL [R1+0x6220], R2 ;  /* 0x0062200201007387 */ /* 0x004fe80000100800 */
[----:B------:R-:W2:Y:S04]  /*18030*/  LDL.LU R24, [R1+0x6314] ;  /* 0x0063140001187983 */ /* 0x000ea80000300800 */
[----:B------:R-:W2:Y:S02]  /*18040*/  LDL R4, [R1+0xd94] ;  /* 0x000d940001047983 */ /* 0x000ea40000100800 */
[----:B--2---:R-:W-:-:S04]  /*18050*/  @P2 LOP3.LUT R5, R5, R4, RZ, 0x3c, !PT ;  /* 0x0000000405052212 */ /* 0x004fc800078e3cff */
[C---:B------:R-:W-:Y:S02]  /*18060*/  @P2 LOP3.LUT R4, R5.reuse, R4, RZ, 0x3c, !PT ;  /* 0x0000000405042212 */ /* 0x040fe400078e3cff */
[----:B------:R-:W-:Y:S02]  /*18070*/  PRMT R24, RZ, 0x7610, R24 ;  /* 0x00007610ff187816 */ /* 0x000fe40000000018 */
[----:B------:R-:W-:-:S05]  /*18080*/  @P2 LOP3.LUT R5, R5, R4, RZ, 0x3c, !PT ;  /* 0x0000000405052212 */ /* 0x000fca00078e3cff */
[----:B------:R-:W2:Y:S01]  /*18090*/  @P2 LDG.E.U16 R24, desc[UR8][R4.64] ;  /* 0x0000000804182981 */ /* 0x000ea2000c1e1500 */
[----:B------:R-:W-:-:S03]  /*180a0*/  PRMT R26, RZ, 0x7610, R26 ;  /* 0x00007610ff1a7816 */ /* 0x000fc6000000001a */
[----:B--2---:R0:W-:Y:S04]  /*180b0*/  STL [R1+0x1cc], R24 ;  /* 0x0001cc1801007387 */ /* 0x0041e80000100800 */
[----:B0-----:R-:W2:Y:S04]  /*180c0*/  LDL.LU R24, [R1+0x6310] ;  /* 0x0063100001187983 */ /* 0x001ea80000300800 */
[----:B------:R-:W2:Y:S01]  /*180d0*/  LDL R5, [R1+0xd8c] ;  /* 0x000d8c0001057983 */ /* 0x000ea20000100800 */
[----:B------:R-:W-:Y:S01]  /*180e0*/  @P1 IMAD.MOV.U32 R4, RZ, RZ, R28 ;  /* 0x000000ffff041224 */ /* 0x000fe200078e001c */
[----:B------:R-:W-:-:S02]  /*180f0*/  PRMT R17, RZ, 0x7610, R17 ;  /* 0x00007610ff117816 */ /* 0x000fc40000000011 */
[----:B------:R-:W3:Y:S04]  /*18100*/  LDL R28, [R1+0x13a4] ;  /* 0x0013a400011c7983 */ /* 0x000ee80000100800 */
[----:B--2---:R-:W2:Y:S04]  /*18110*/  @P1 LDG.E.U16 R26, desc[UR8][R4.64] ;  /* 0x00000008041a1981 */ /* 0x004ea8000c1e1500 */
[----:B------:R-:W3:Y:S04]  /*18120*/  LDL R4, [R1+0x1564] ;  /* 0x0015640001047983 */ /* 0x000ee80000100800 */
[----:B------:R-:W3:Y:S01]  /*18130*/  LDL R5, [R1+0x157c] ;  /* 0x00157c0001057983 */ /* 0x000ee20000100800 */
[----:B------:R-:W-:Y:S06]  /*18140*/  BAR.SYNC.DEFER_BLOCKING 0x0 ;  /* 0x0000000000007b1d */ /* 0x000fec0000010000 */
[----:B--2---:R0:W-:Y:S01]  /*18150*/  STL [R1+0x1c8], R26 ;  /* 0x0001c81a01007387 */ /* 0x0041e20000100800 */
[----:B------:R-:W-:-:S03]  /*18160*/  PRMT R20, RZ, 0x7610, R20 ;  /* 0x00007610ff147816 */ /* 0x000fc60000000014 */
[----:B0-----:R-:W2:Y:S01]  /*18170*/  LDL R26, [R1+0x13a8] ;  /* 0x0013a800011a7983 */ /* 0x001ea20000100800 */
[----:B---3--:R-:W-:-:S04]  /*18180*/  @!P0 LOP3.LUT R5, R5, R4, RZ, 0x3c, !PT ;  /* 0x0000000405058212 */ /* 0x008fc800078e3cff */
[----:B------:R-:W-:-:S04]  /*18190*/  @!P0 LOP3.LUT R4, R5, R4, RZ, 0x3c, !PT ;  /* 0x0000000405048212 */ /* 0x000fc800078e3cff */
[----:B------:R-:W-:-:S05]  /*181a0*/  @!P0 LOP3.LUT R5, R5, R4, RZ, 0x3c, !PT ;  /* 0x0000000405058212 */ /* 0x000fca00078e3cff */
[----:B------:R0:W3:Y:S04]  /*181b0*/  @!P0 LDG.E.U16 R17, desc[UR8][R4.64] ;  /* 0x0000000804118981 */ /* 0x0000e8000c1e1500 */
[----:B------:R-:W2:Y:S01]  /*181c0*/  LDL R5, [R1+0x1194] ;  /* 0x0011940001057983 */ /* 0x000ea20000100800 */
[----:B0-----:R-:W-:-:S03]  /*181d0*/  @!P0 IMAD.MOV.U32 R4, RZ, RZ, R27 ;  /* 0x000000ffff048224 */ /* 0x001fc600078e001b */
[----:B---3--:R0:W-:Y:S04]  /*181e0*/  STL [R1+0x1c4], R17 ;  /* 0x0001c41101007387 */ /* 0x0081e80000100800 */
[----:B0-----:R-:W3:Y:S04]  /*181f0*/  LDL.LU R17, [R1+0x34] ;  /* 0x0000340001117983 */ /* 0x001ee80000300800 */
[----:B--2---:R-:W2:Y:S01]  /*18200*/  @!P0 LDG.E.U16 R20, desc[UR8][R4.64] ;  /* 0x0000000804148981 */ /* 0x004ea2000c1e1500 */
[----:B------:R-:W-:-:S03]  /*18210*/  PRMT R25, RZ, 0x7610, R25 ;  /* 0x00007610ff197816 */ /* 0x000fc60000000019 */
[----:B------:R-:W3:Y:S04]  /*18220*/  LDL R27, [R1+0x1398] ;  /* 0x00139800011b7983 */ /* 0x000ee80000100800 */
[----:B------:R-:W3:Y:S04]  /*18230*/  LDL R4, [R1+0x118c] ;  /* 0x00118c0001047983 */ /* 0x000ee80000100800 */
[----:B------:R-:W3:Y:S04]  /*18240*/  LDL R5, [R1+0x13bc] ;  /* 0x0013bc0001057983 */ /* 0x000ee80000100800 */
[----:B--2---:R0:W-:Y:S04]  /*18250*/  STL [R1+0x1c0], R20 ;  /* 0x0001c01401007387 */ /* 0x0041e80000100800 */
[----:B0-----:R-:W2:Y:S01]  /*18260*/  LDL.LU R20, [R1+0x2c] ;  /* 0x00002c0001147983 */ /* 0x001ea20000300800 */
[----:B---3--:R-:W-:-:S04]  /*18270*/  @!P0 LOP3.LUT R5, R5, R4, RZ, 0x3c, !PT ;  /* 0x0000000405058212 */ /* 0x008fc800078e3cff */
[----:B------:R-:W-:-:S04]  /*18280*/  @!P0 LOP3.LUT R4, R5, R4, RZ, 0x3c, !PT ;  /* 0x0000000405048212 */ /* 0x000fc800078e3cff */
[----:B------:R-:W-:-:S05]  /*18290*/  @!P0 LOP3.LUT R5, R5, R4, RZ, 0x3c, !PT ;  /* 0x0000000405058212 */ /* 0x000fca00078e3cff */
[----:B------:R0:W3:Y:S04]  /*182a0*/  @!P0 LDG.E.U16 R25, desc[UR8][R4.64] ;  /* 0x0000000804198981 */ /* 0x0000e8000c1e1500 */
[----:B------:R-:W0:Y:S04]  /*182b0*/  LDL R4, [R1+0x1184] ;  /* 0x0011840001047983 */ /* 0x000e280000100800 */
[----:B------:R-:W0:Y:S01]  /*182c0*/  LDL R5, [R1+0x13b4] ;  /* 0x0013b40001057983 */ /* 0x000e220000100800 */
[----:B------:R-:W-:Y:S02]  /*182d0*/  PRMT R24, RZ, 0x7610, R24 ;  /* 0x00007610ff187816 */ /* 0x000fe40000000018 */
[----:B0-----:R-:W-:-:S04]  /*182e0*/  @!P0 LOP3.LUT R5, R5, R4, RZ, 0x3c, !PT ;  /* 0x0000000405058212 */ /* 0x001fc800078e3cff */
[----:B------:R-:W-:-:S04]  /*182f0*/  @!P0 LOP3.LUT R4, R5, R4, RZ, 0x3c, !PT ;  /* 0x0000000405048212 */ /* 0x000fc800078e3cff */
[----:B------:R-:W-:-:S05]  /*18300*/  @!P0 LOP3.LUT R5, R5, R4, RZ, 0x3c, !PT ;  /* 0x0000000405058212 */ /* 0x000fca00078e3cff */
[----:B------:R0:W2:Y:S01]  /*18310*/  @!P0 LDG.E.U16 R24, desc[UR8][R4.64] ;  /* 0x0000000804188981 */ /* 0x0000a2000c1e1500 */
[----:B------:R-:W-:-:S03]  /*18320*/  PRMT R23, RZ, 0x7610, R23 ;  /* 0x00007610ff177816 */ /* 0x000fc60000000017 */
[----:B---3--:R1:W-:Y:S01]  /*18330*/  STL [R1+0xcc], R25 ;  /* 0x0000cc1901007387 */ /* 0x0083e20000100800 */
[----:B0-----:R-:W-:Y:S02]  /*18340*/  @!P0 IMAD.MOV.U32 R4, RZ, RZ, R26 ;  /* 0x000000ffff048224 */ /* 0x001fe400078e001a */
[----:B------:R-:W-:Y:S01]  /*18350*/  @!P0 IMAD.MOV.U32 R5, RZ, RZ, R28 ;  /* 0x000000ffff058224 */ /* 0x000fe200078e001c */
[----:B-1----:R-:W3:Y:S04]  /*18360*/  LDL.LU R25, [R1+0x24] ;  /* 0x0000240001197983 */ /* 0x002ee80000300800 */
[----:B------:R0:W3:Y:S04]  /*18370*/  @!P0 LDG.E.U16 R23, desc[UR8][R4.64] ;  /* 0x0000000804178981 */ /* 0x0000e8000c1e1500 */
[----:B--2---:R1:W-:Y:S04]  /*18380*/  STL [R1+0xc8], R24 ;  /* 0x0000c81801007387 */ /* 0x0043e80000100800 */
[----:B-1----:R-:W2:Y:S04]  /*18390*/  LDL.LU R24, [R1+0x630c] ;  /* 0x00630c0001187983 */ /* 0x002ea80000300800 */
[----:B------:R-:W4:Y:S04]  /*183a0*/  LDL.LU R26, [R1+0x1c] ;  /* 0x00001c00011a7983 */ /* 0x000f280000300800 */
[----:B------:R-:W4:Y:S01]  /*183b0*/  LDL R5, [R1+0x1394] ;  /* 0x0013940001057983 */ /* 0x000f220000100800 */
[----:B0-----:R-:W-:-:S03]  /*183c0*/  @!P0 IMAD.MOV.U32 R4, RZ, RZ, R27 ;  /* 0x000000ffff048224 */ /* 0x001fc600078e001b */
[----:B---3--:R0:W-:Y:S04]  /*183d0*/  STL [R1+0xc4], R23 ;  /* 0x0000c41701007387 */ /* 0x0081e80000100800 */
[----:B0-----:R-:W3:Y:S01]  /*183e0*/  LDL.LU R23, [R1+0x14] ;  /* 0x0000140001177983 */ /* 0x001ee20000300800 */
[----:B--2---:R-:W-:-:S06]  /*183f0*/  PRMT R24, RZ, 0x7610, R24 ;  /* 0x00007610ff187816 */ /* 0x004fcc0000000018 */
[----:B----4-:R-:W2:Y:S04]  /*18400*/  @!P0 LDG.E.U16 R24, desc[UR8][R4.64] ;  /* 0x0000000804188981 */ /* 0x010ea8000c1e1500 */
[----:B------:R-:W4:Y:S04]  /*18410*/  LDL R4, [R1+0x1384] ;  /* 0x0013840001047983 */ /* 0x000f280000100800 */
[----:B------:R-:W4:Y:S01]  /*18420*/  LDL R5, [R1+0x1388] ;  /* 0x0013880001057983 */ /* 0x000f220000100800 */
[----:B------:R-:W-:-:S03]  /*18430*/  PRMT R2, RZ, 0x7610, R2 ;  /* 0x00007610ff027816 */ /* 0x000fc60000000002 */
[----:B------:R-:W3:Y:S04]  /*18440*/  LDL.LU R27, [R1+0xc] ;  /* 0x00000c00011b7983 */ /* 0x000ee80000300800 */
[----:B--2---:R0:W-:Y:S01]  /*18450*/  STL [R1+0xc0], R24 ;  /* 0x0000c01801007387 */ /* 0x0041e20000100800 */
[----:B----4-:R-:W-:-:S04]  /*18460*/  @!P0 LOP3.LUT R5, R5, R4, RZ, 0x3c, !PT ;  /* 0x0000000405058212 */ /* 0x010fc800078e3cff */
[----:B------:R-:W-:-:S04]  /*18470*/  @!P0 LOP3.LUT R4, R5, R4, RZ, 0x3c, !PT ;  /* 0x0000000405048212 */ /* 0x000fc800078e3cff */
[----:B------:R-:W-:-:S05]  /*18480*/  @!P0 LOP3.LUT R5, R5, R4, RZ, 0x3c, !PT ;  /* 0x0000000405058212 */ /* 0x000fca00078e3cff */
[----:B------:R1:W2:Y:S04]  /*18490*/  @!P0 LDG.E.U16 R2, desc[UR8][R4.64] ;  /* 0x0000000804028981 */ /* 0x0002a8000c1e1500 */
[----:B------:R-:W1:Y:S04]  /*184a0*/  LDL R4, [R1+0x1374] ;  /* 0x0013740001047983 */ /* 0x000e680000100800 */
[----:B------:R-:W1:Y:S01]  /*184b0*/  LDL R5, [R1+0x1378] ;  /* 0x0013780001057983 */ /* 0x000e620000100800 */
[----:B------:R-:W-:Y:S01]  /*184c0*/  PRMT R29, RZ, 0x7610, R29 ;  /* 0x00007610ff1d7816 */ /* 0x000fe2000000001d */
[----:B------:R-:W0:Y:S01]  /*184d0*/  S2R R28, SR_TID.X ;  /* 0x00000000001c7919 */ /* 0x000e220000002100 */
[----:B-1----:R-:W-:-:S04]  /*184e0*/  @!P0 LOP3.LUT R5, R5, R4, RZ, 0x3c, !PT ;  /* 0x0000000405058212 */ /* 0x002fc800078e3cff */
[----:B------:R-:W-:-:S04]  /*184f0*/  @!P0 LOP3.LUT R4, R5, R4, RZ, 0x3c, !PT ;  /* 0x0000000405048212 */ /* 0x000fc800078e3cff */
[----:B------:R-:W-:-:S05]  /*18500*/  @!P0 LOP3.LUT R5, R5, R4, RZ, 0x3c, !PT ;  /* 0x0000000405058212 */ /* 0x000fca00078e3cff */
[----:B------:R-:W4:Y:S01]  /*18510*/  @!P0 LDG.E.U16 R29, desc[UR8][R4.64] ;  /* 0x00000008041d8981 */ /* 0x000f22000c1e1500 */
[----:B0-----:R-:W-:-:S03]  /*18520*/  LOP3.LUT R24, R28, 0x1ff, RZ, 0xc0, !PT ;  /* 0x000001ff1c187812 */ /* 0x001fc600078ec0ff */
[----:B--2---:R0:W-:Y:S02]  /*18530*/  STL [R1+0xbc], R2 ;  /* 0x0000bc0201007387 */ /* 0x0041e40000100800 */
[----:B0-----:R-:W-:-:S05]  /*18540*/  IMAD.SHL.U32 R2, R24, 0x2, RZ ;  /* 0x0000000218027824 */ /* 0x001fca00078e00ff */
[----:B------:R-:W-:Y:S04]  /*18550*/  STS.U16 [R2+UR5], R17 ;  /* 0x0000001102007988 */ /* 0x000fe80008000405 */
[----:B----4-:R0:W-:Y:S04]  /*18560*/  STL [R1+0xb4], R29 ;  /* 0x0000b41d01007387 */ /* 0x0101e80000100800 */
[----:B0-----:R-:W2:Y:S04]  /*18570*/  LDL.LU R29, [R1+0x6308] ;  /* 0x00630800011d7983 */ /* 0x001ea80000300800 */
[----:B------:R-:W4:Y:S04]  /*18580*/  LDL R4, [R1+0x1364] ;  /* 0x0013640001047983 */ /* 0x000f280000100800 */
[----:B------:R-:W4:Y:S04]  /*18590*/  LDL R5, [R1+0x1368] ;  /* 0x0013680001057983 */ /* 0x000f280000100800 */
[----:B------:R-:W2:Y:S01]  /*185a0*/  LDL.LU R17, [R1+0x6304] ;  /* 0x0063040001117983 */ /* 0x000ea20000300800 */
[----:B----4-:R-:W-:-:S04]  /*185b0*/  @!P0 LOP3.LUT R5, R5, R4, RZ, 0x3c, !PT ;  /* 0x0000000405058212 */ /* 0x010fc800078e3cff */
[C---:B------:R-:W-:Y:S02]  /*185c0*/  @!P0 LOP3.LUT R4, R5.reuse, R4, RZ, 0x3c, !PT ;  /* 0x0000000405048212 */ /* 0x040fe400078e3cff */
[----:B--2---:R-:W-:Y:S02]  /*185d0*/  PRMT R17, RZ, 0x7610, R17 ;  /* 0x00007610ff117816 */ /* 0x004fe40000000011 */
[----:B------:R-:W-:-:S05]  /*185e0*/  @!P0 LOP3.LUT R5, R5, R4, RZ, 0x3c, !PT ;  /* 0x0000000405058212 */ /* 0x000fca00078e3cff */
[----:B------:R-:W2:Y:S04]  /*185f0*/  @!P0 LDG.E.U16 R17, desc[UR8][R4.64] ;  /* 0x0000000804118981 */ /* 0x000ea8000c1e1500 */
[----:B------:R-:W-:Y:S04]  /*18600*/  STS.U16 [R2+UR5+0x2000], R20 ;  /* 0x0020001402007988 */ /* 0x000fe80008000405 */
[----:B--2---:R0:W-:Y:S04]  /*18610*/  STL [R1+0xb0], R17 ;  /* 0x0000b01101007387 */ /* 0x0041e80000100800 */
        /* <DEDUP_REMOVED lines=9> */
[----:B--2---:R0:W-:Y:S04]  /*186b0*/  STL [R1+0xac], R20 ;  /* 0x0000ac1401007387 */ /* 0x0041e80000100800 */
[----:B0-----:R-:W2:Y:S04]  /*186c0*/  LDL.LU R20, [R1+0x62f8] ;  /* 0x0062f80001147983 */ /* 0x001ea80000300800 */
[----:B------:R-:W4:Y:S04]  /*186d0*/  LDL R4, [R1+0x1344] ;  /* 0x0013440001047983 */ /* 0x000f280000100800 */
[----:B------:R-:W4:Y:S01]  /*186e0*/  LDL R5, [R1+0x1348] ;  /* 0x0013480001057983 */ /* 0x000f220000100800 */
[----:B--2---:R-:W-:-:S02]  /*186f0*/  PRMT R20, RZ, 0x7610, R20 ;  /* 0x00007610ff147816 */ /* 0x004fc40000000014 */
[----:B----4-:R-:W-:-:S04]  /*18700*/  @!P0 LOP3.LUT R5, R5, R4, RZ, 0x3c, !PT ;  /* 0x0000000405058212 */ /* 0x010fc800078e3cff */
[----:B------:R-:W-:-:S04]  /*18710*/  @!P0 LOP3.LUT R4, R5, R4, RZ, 0x3c, !PT ;  /* 0x0000000405048212 */ /* 0x000fc800078e3cff */
[----:B------:R-:W-:-:S05]  /*18720*/  @!P0 LOP3.LUT R5, R5, R4, RZ, 0x3c, !PT ;  /* 0x0000000405058212 */ /* 0x000fca00078e3cff */
[----:B------:R-:W2:Y:S04]  /*18730*/  @!P0 LDG.E.U16 R20, desc[UR8][R4.64] ;  /* 0x0000000804148981 */ /* 0x000ea8000c1e1500 */
[----:B------:R0:W-:Y:S04]  /*18740*/  STS.U16 [R2+UR5+0x4000], R25 ;  /* 0x0040001902007988 */ /* 0x0001e80008000405 */
[----:B0-----:R-:W4:Y:S04]  /*18750*/  LDL R25, [R1+0x1308] ;  /* 0x0013080001197983 */ /* 0x001f280000100800 */
[----:B------:R-:W-:Y:S04]  /*18760*/  STS.U16 [R2+UR5+0x6000], R26 ;  /* 0x0060001a02007988 */ /* 0x000fe80008000405 */
[----:B--2---:R0:W-:Y:S04]  /*18770*/  STL [R1+0xa8], R20 ;  /* 0x0000a81401007387 */ /* 0x0041e80000100800 */
[----:B0-----:R-:W2:Y:S04]  /*18780*/  LDL.LU R20, [R1+0x62f4] ;  /* 0x0062f40001147983 */ /* 0x001ea80000300800 */
[----:B------:R-:W2:Y:S04]  /*18790*/  LDL R4, [R1+0x1334] ;  /* 0x0013340001047983 */ /* 0x000ea80000100800 */
[----:B------:R-:W2:Y:S04]  /*187a0*/  LDL R5, [R1+0x1338] ;  /* 0x0013380001057983 */ /* 0x000ea80000100800 */
[----:B------:R-:W3:Y:S01]  /*187b0*/  LDL.LU R26, [R1+0x62f0] ;  /* 0x0062f000011a7983 */ /* 0x000ee20000300800 */
[----:B--2---:R-:W-:-:S04]  /*187c0*/  @!P0 LOP3.LUT R5, R5, R4, RZ, 0x3c, !PT ;  /* 0x0000000405058212 */ /* 0x004fc800078e3cff */
[C---:B------:R-:W-:Y:S02]  /*187d0*/  @!P0 LOP3.LUT R4, R5.reuse, R4, RZ, 0x3c, !PT ;  /* 0x0000000405048212 */ /* 0x040fe400078e3cff */
[----:B---3--:R-:W-:Y:S02]  /*187e0*/  PRMT R26, RZ, 0x7610, R26 ;  /* 0x00007610ff1a7816 */ /* 0x008fe4000000001a */
[----:B------:R-:W-:-:S05]  /*187f0*/  @!P0 LOP3.LUT R5, R5, R4, RZ, 0x3c, !PT ;  /* 0x0000000405058212 */ /* 0x000fca00078e3cff */
[----:B------:R-:W2:Y:S04]  /*18800*/  @!P0 LDG.E.U16 R26, desc[UR8][R4.64] ;  /* 0x00000008041a8981 */ /* 0x000ea8000c1e1500 */
[----:B------:R-:W-:Y:S04]  /*18810*/  STS.U16 [R2+UR5+0x8000], R23 ;  /* 0x0080001702007988 */ /* 0x000fe80008000405 */
[----:B--2---:R0:W-:Y:S04]  /*18820*/  STL [R1+0xa4], R26 ;  /* 0x0000a41a01007387 */ /* 0x0041e80000100800 */
[----:B0-----:R-:W2:Y:S04]  /*18830*/  LDL.LU R26, [R1+0x62ec] ;  /* 0x0062ec00011a7983 */ /* 0x001ea80000300800 */
[----:B------:R-:W3:Y:S04]  /*18840*/  LDL R4, [R1+0x1324] ;  /* 0x0013240001047983 */ /* 0x000ee80000100800 */
[----:B------:R-:W3:Y:S04]  /*18850*/  LDL R5, [R1+0x1328] ;  /* 0x0013280001057983 */ /* 0x000ee80000100800 */
[----:B------:R-:W2:Y:S01]  /*18860*/  LDL.LU R23, [R1+0x62e8] ;  /* 0x0062e80001177983 */ /* 0x000ea20000300800 */
[----:B---3--:R-:W-:-:S04]  /*18870*/  @!P0 LOP3.LUT R5, R5, R4, RZ, 0x3c, !PT ;  /* 0x0000000405058212 */ /* 0x008fc800078e3cff */
[C---:B------:R-:W-:Y:S02]  /*18880*/  @!P0 LOP3.LUT R4, R5.reuse, R4, RZ, 0x3c, !PT ;  /* 0x0000000405048212 */ /* 0x040fe400078e3cff */
[----:B--2---:R-:W-:Y:S02]  /*18890*/  PRMT R23, RZ, 0x7610, R23 ;  /* 0x00007610ff177816 */ /* 0x004fe40000000017 */
        /* <DEDUP_REMOVED lines=13> */
[----:B--2---:R0:W-:Y:S04]  /*18970*/  STL [R1+0x9c], R27 ;  /* 0x00009c1b01007387 */ /* 0x0041e80000100800 */
[----:B0-----:R-:W2:Y:S04]  /*18980*/  LDL.LU R27, [R1+0x62dc] ;  /* 0x0062dc00011b7983 */ /* 0x001ea80000300800 */
[----:B------:R-:W3:Y:S04]  /*18990*/  LDL.LU R4, [R1+0x4] ;  /* 0x0000040001047983 */ /* 0x000ee80000300800 */
[----:B------:R-:W4:Y:S01]  /*189a0*/  LDL R5, [R1+0x1304] ;  /* 0x0013040001057983 */ /* 0x000f220000100800 */
[----:B--2---:R-:W-:-:S03]  /*189b0*/  PRMT R27, RZ, 0x7610, R27 ;  /* 0x00007610ff1b7816 */ /* 0x004fc6000000001b */
[----:B---3--:R4:W-:Y:S02]  /*189c0*/  STS.U16 [R2+UR5+0xc000], R4 ;  /* 0x00c0000402007988 */ /* 0x0089e40008000405 */
[----:B----4-:R-:W-:Y:S02]  /*189d0*/  @!P0 IMAD.MOV.U32 R4, RZ, RZ, R25 ;  /* 0x000000ffff048224 */ /* 0x010fe400078e0019 */
[----:B------:R-:W2:Y:S04]  /*189e0*/  LDL R25, [R1+0x12c8] ;  /* 0x0012c80001197983 */ /* 0x000ea80000100800 */
[----:B------:R-:W3:Y:S04]  /*189f0*/  @!P0 LDG.E.U16 R27, desc[UR8][R4.64] ;  /* 0x00000008041b8981 */ /* 0x000ee8000c1e1500 */
[----:B---3--:R0:W-:Y:S04]  /*18a00*/  STL [R1+0x98], R27 ;  /* 0x0000981b01007387 */ /* 0x0081e80000100800 */
[----:B0-----:R-:W3:Y:S04]  /*18a10*/  LDL.LU R27, [R1+0x62d8] ;  /* 0x0062d800011b7983 */ /* 0x001ee80000300800 */
[----:B------:R-:W4:Y:S04]  /*18a20*/  LDL R4, [R1+0x12f4] ;  /* 0x0012f40001047983 */ /* 0x000f280000100800 */
[----:B------:R-:W4:Y:S01]  /*18a30*/  LDL R5, [R1+0x12f8] ;  /* 0x0012f80001057983 */ /* 0x000f220000100800 */
[----:B---3--:R-:W-:-:S02]  /*18a40*/  PRMT R27, RZ, 0x7610, R27 ;  /* 0x00007610ff1b7816 */ /* 0x008fc4000000001b */
[----:B----4-:R-:W-:-:S04]  /*18a50*/  @!P0 LOP3.LUT R5, R5, R4, RZ, 0x3c, !PT ;  /* 0x0000000405058212 */ /* 0x010fc800078e3cff */
[----:B------:R-:W-:-:S04]  /*18a60*/  @!P0 LOP3.LUT R4, R5, R4, RZ, 0x3c, !PT ;  /* 0x0000000405048212 */ /* 0x000fc800078e3cff */
[----:B------:R-:W-:-:S05]  /*18a70*/  @!P0 LOP3.LUT R5, R5, R4, RZ, 0x3c, !PT ;  /* 0x0000000405058212 */ /* 0x000fca00078e3cff */
        /* <DEDUP_REMOVED lines=14> */
[----:B------:R-:W-:-:S02]  /*18b60*/  PRMT R26, RZ, 0x7610, R26 ;  /* 0x00007610ff1a7816 */ /* 0x000fc4000000001a */
[----:B----4-:R-:W-:-:S04]  /*18b70*/  @!P0 LOP3.LUT R5, R5, R4, RZ, 0x3c, !PT ;  /* 0x0000000405058212 */ /* 0x010fc800078e3cff */
[----:B------:R-:W-:-:S04]  /*18b80*/  @!P0 LOP3.LUT R4, R5, R4, RZ, 0x3c, !PT ;  /* 0x0000000405048212 */ /* 0x000fc800078e3cff */
[----:B------:R-:W-:-:S05]  /*18b90*/  @!P0 LOP3.LUT R5, R5, R4, RZ, 0x3c, !PT ;  /* 0x0000000405058212 */ /* 0x000fca00078e3cff */
[----:B------:R2:W4:Y:S04]  /*18ba0*/  @!P0 LDG.E.U16 R26, desc[UR8][R4.64] ;  /* 0x00000008041a8981 */ /* 0x000528000c1e1500 */
[----:B------:R-:W3:Y:S01]  /*18bb0*/  LDL R5, [R1+0x12c4] ;  /* 0x0012c40001057983 */ /* 0x000ee20000100800 */
[----:B------:R-:W-:Y:S01]  /*18bc0*/  PRMT R21, RZ, 0x7610, R21 ;  /* 0x00007610ff157816 */ /* 0x000fe20000000015 */
[----:B--2---:R-:W-:Y:S02]  /*18bd0*/  @!P0 IMAD.MOV.U32 R4, RZ, RZ, R25 ;  /* 0x000000ffff048224 */ /* 0x004fe400078e0019 */
[----:B----4-:R0:W-:Y:S04]  /*18be0*/  STL [R1+0x8c], R26 ;  /* 0x00008c1a01007387 */ /* 0x0101e80000100800 */
[----:B0-----:R-:W2:Y:S04]  /*18bf0*/  LDL.LU R26, [R1+0x44] ;  /* 0x00004400011a7983 */ /* 0x001ea80000300800 */
[----:B---3--:R-:W3:Y:S01]  /*18c00*/  @!P0 LDG.E.U16 R21, desc[UR8][R4.64] ;  /* 0x0000000804158981 */ /* 0x008ee2000c1e1500 */
[----:B------:R-:W-:-:S03]  /*18c10*/  PRMT R27, RZ, 0x7610, R27 ;  /* 0x00007610ff1b7816 */ /* 0x000fc6000000001b */
[----:B------:R-:W4:Y:S04]  /*18c20*/  LDL R25, [R1+0x1288] ;  /* 0x0012880001197983 */ /* 0x000f280000100800 */
[----:B------:R-:W2:Y:S04]  /*18c30*/  LDL R4, [R1+0x12b4] ;  /* 0x0012b40001047983 */ /* 0x000ea80000100800 */
[----:B------:R-:W2:Y:S04]  /*18c40*/  LDL R5, [R1+0x12b8] ;  /* 0x0012b80001057983 */ /* 0x000ea80000100800 */
[----:B---3--:R0:W-:Y:S04]  /*18c50*/  STL [R1+0x88], R21 ;  /* 0x0000881501007387 */ /* 0x0081e80000100800 */
[----:B0-----:R-:W3:Y:S01]  /*18c60*/  LDL.LU R21, [R1+0x40] ;  /* 0x0000400001157983 */ /* 0x001ee20000300800 */
[----:B--2---:R-:W-:-:S04]  /*18c70*/  @!P0 LOP3.LUT R5, R5, R4, RZ, 0x3c, !PT ;  /* 0x0000000405058212 */ /* 0x004fc800078e3cff */
[----:B------:R-:W-:-:S04]  /*18c80*/  @!P0 LOP3.LUT R4, R5, R4, RZ, 0x3c, !PT ;  /* 0x0000000405048212 */ /* 0x000fc800078e3cff */
[----:B------:R-:W-:-:S05]  /*18c90*/  @!P0 LOP3.LUT R5, R5, R4, RZ, 0x3c, !PT ;  /* 0x0000000405058212 */ /* 0x000fca00078e3cff */
[----:B------:R-:W2:Y:S04]  /*18ca0*/  @!P0 LDG.E.U16 R27, desc[UR8][R4.64] ;  /* 0x00000008041b8981 */ /* 0x000ea8000c1e1500 */
[----:B------:R-:W3:Y:S04]  /*18cb0*/  LDL R4, [R1+0x12a4] ;  /* 0x0012a40001047983 */ /* 0x000ee80000100800 */
[----:B------:R-:W3:Y:S01]  /*18cc0*/  LDL R5, [R1+0x12a8] ;  /* 0x0012a80001057983 */ /* 0x000ee20000100800 */
[----:B------:R-:W-:-:S03]  /*18cd0*/  PRMT R3, RZ, 0x7610, R3 ;  /* 0x00007610ff037816 */ /* 0x000fc60000000003 */
[----:B--2---:R0:W-:Y:S04]  /*18ce0*/  STL [R1+0x84], R27 ;  /* 0x0000841b01007387 */ /* 0x0041e80000100800 */
[----:B0-----:R-:W2:Y:S01]  /*18cf0*/  LDL.LU R27, [R1+0x3c] ;  /* 0x00003c00011b7983 */ /* 0x001ea20000300800 */
[----:B---3--:R-:W-:-:S04]  /*18d00*/  @!P0 LOP3.LUT R5, R5, R4, RZ, 0x3c, !PT ;  /* 0x0000000405058212 */ /* 0x008fc800078e3cff */
[----:B------:R-:W-:-:S04]  /*18d10*/  @!P0 LOP3.LUT R4, R5, R4, RZ, 0x3c, !PT ;  /* 0x0000000405048212 */ /* 0x000fc800078e3cff */
[----:B------:R-:W-:-:S05]  /*18d20*/  @!P0 LOP3.LUT R5, R5, R4, RZ, 0x3c, !PT ;  /* 0x0000000405058212 */ /* 0x000fca00078e3cff */
[----:B------:R-:W3:Y:S04]  /*18d30*/  @!P0 LDG.E.U16 R3, desc[UR8][R4.64] ;  /* 0x0000000804038981 */ /* 0x000ee8000c1e1500 */
[----:B------:R-:W2:Y:S04]  /*18d40*/  LDL R4, [R1+0x1294] ;  /* 0x0012940001047983 */ /* 0x000ea80000100800 */
[----:B------:R-:W2:Y:S01]  /*18d50*/  LDL R5, [R1+0x1298] ;  /* 0x0012980001057983 */ /* 0x000ea20000100800 */
[----:B------:R-:W-:-:S03]  /*18d60*/  PRMT R29, RZ, 0x7610, R29 ;  /* 0x00007610ff1d7816 */ /* 0x000fc6000000001d */
[----:B---3--:R0:W-:Y:S04]  /*18d70*/  STL [R1+0x80], R3 ;  /* 0x0000800301007387 */ /* 0x0081e80000100800 */
[----:B0-----:R-:W3:Y:S01]  /*18d80*/  LDL.LU R3, [R1+0x38] ;  /* 0x0000380001037983 */ /* 0x001ee20000300800 */
[----:B--2---:R-:W-:-:S04]  /*18d90*/  @!P0 LOP3.LUT R5, R5, R4, RZ, 0x3c, !PT ;  /* 0x0000000405058212 */ /* 0x004fc800078e3cff */
[----:B------:R-:W-:-:S04]  /*18da0*/  @!P0 LOP3.LUT R4, R5, R4, RZ, 0x3c, !PT ;  /* 0x0000000405048212 */ /* 0x000fc800078e3cff */
[----:B------:R-:W-:-:S05]  /*18db0*/  @!P0 LOP3.LUT R5, R5, R4, RZ, 0x3c, !PT ;  /* 0x0000000405058212 */ /* 0x000fca00078e3cff */
[----:B------:R4:W2:Y:S04]  /*18dc0*/  @!P0 LDG.E.U16 R29, desc[UR8][R4.64] ;  /* 0x00000008041d8981 */ /* 0x0008a8000c1e1500 */
[----:B------:R-:W2:Y:S01]  /*18dd0*/  LDL R5, [R1+0x1284] ;  /* 0x0012840001057983 */ /* 0x000ea20000100800 */
[----:B------:R-:W-:Y:S01]  /*18de0*/  PRMT R0, RZ, 0x7610, R0 ;  /* 0x00007610ff007816 */ /* 0x000fe20000000000 */
[----:B----4-:R-:W-:-:S05]  /*18df0*/  @!P0 IMAD.MOV.U32 R4, RZ, RZ, R25 ;  /* 0x000000ffff048224 */ /* 0x010fca00078e0019 */
[----:B--2---:R-:W2:Y:S04]  /*18e00*/  @!P0 LDG.E.U16 R0, desc[UR8][R4.64] ;  /* 0x0000000804008981 */ /* 0x004ea8000c1e1500 */
[----:B------:R0:W-:Y:S04]  /*18e10*/  STL [R1+0x7c], R29 ;  /* 0x00007c1d01007387 */ /* 0x0001e80000100800 */
[----:B0-----:R-:W4:Y:S04]  /*18e20*/  LDL.LU R29, [R1+0x30] ;  /* 0x00003000011d7983 */ /* 0x001f280000300800 */
[----:B------:R-:W3:Y:S04]  /*18e30*/  LDL.LU R25, [R1+0x28] ;  /* 0x0000280001197983 */ /* 0x000ee80000300800 */
[----:B--2---:R0:W-:Y:S04]  /*18e40*/  STL [R1+0x78], R0 ;  /* 0x0000780001007387 */ /* 0x0041e80000100800 */
[----:B0-----:R-:W2:Y:S04]  /*18e50*/  LDL.LU R0, [R1+0x62cc] ;  /* 0x0062cc0001007983 */ /* 0x001ea80000300800 */
[----:B------:R-:W3:Y:S04]  /*18e60*/  LDL R4, [R1+0x1274] ;  /* 0x0012740001047983 */ /* 0x000ee80000100800 */
[----:B------:R-:W3:Y:S01]  /*18e70*/  LDL R5, [R1+0x1278] ;  /* 0x0012780001057983 */ /* 0x000ee20000100800 */
[----:B--2---:R-:W-:-:S02]  /*18e80*/  PRMT R0, RZ, 0x7610, R0 ;  /* 0x00007610ff007816 */ /* 0x004fc40000000000 */
[----:B---3--:R-:W-:-:S04]  /*18e90*/  @!P0 LOP3.LUT R5, R5, R4, RZ, 0x3c, !PT ;  /* 0x0000000405058212 */ /* 0x008fc800078e3cff */
[----:B------:R-:W-:-:S04]  /*18ea0*/  @!P0 LOP3.LUT R4, R5, R4, RZ, 0x3c, !PT ;  /* 0x0000000405048212 */ /* 0x000fc800078e3cff */
[----:B------:R-:W-:-:S05]  /*18eb0*/  @!P0 LOP3.LUT R5, R5, R4, RZ, 0x3c, !PT ;  /* 0x0000000405058212 */ /* 0x000fca00078e3cff */
[----:B------:R-:W2:Y:S04]  /*18ec0*/  @!P0 LDG.E.U16 R0, desc[UR8][R4.64] ;  /* 0x0000000804008981 */ /* 0x000ea8000c1e1500 */
[----:B--2---:R0:W-:Y:S04]  /*18ed0*/  STL [R1+0x74], R0 ;  /* 0x0000740001007387 */ /* 0x0041e80000100800 */
[----:B0-----:R-:W2:Y:S04]  /*18ee0*/  LDL.LU R0, [R1+0x62c8] ;  /* 0x0062c80001007983 */ /* 0x001ea80000300800 */
[----:B------:R-:W3:Y:S04]  /*18ef0*/  LDL R4, [R1+0x1264] ;  /* 0x0012640001047983 */ /* 0x000ee80000100800 */
[----:B------:R-:W3:Y:S01]  /*18f00*/  LDL R5, [R1+0x1268] ;  /* 0x0012680001057983 */ /* 0x000ee20000100800 */
[----:B------:R-:W-:-:S02]  /*18f10*/  LOP3.LUT R28, R28, 0x1ff, RZ, 0xc0, !PT ;  /* 0x000001ff1c1c7812 */ /* 0x000fc400078ec0ff */
[----:B--2---:R-:W-:Y:S02]  /*18f20*/  PRMT R0, RZ, 0x7610, R0 ;  /* 0x00007610ff007816 */ /* 0x004fe40000000000 */
[----:B---3--:R-:W-:-:S04]  /*18f30*/  @!P0 LOP3.LUT R5, R5, R4, RZ, 0x3c, !PT ;  /* 0x0000000405058212 */ /* 0x008fc800078e3cff */
[----:B------:R-:W-:-:S04]  /*18f40*/  @!P0 LOP3.LUT R4, R5, R4, RZ, 0x3c, !PT ;  /* 0x0000000405048212 */ /* 0x000fc800078e3cff */
[----:B------:R-:W-:-:S05]  /*18f50*/  @!P0 LOP3.LUT R5, R5, R4, RZ, 0x3c, !PT ;  /* 0x0000000405058212 */ /* 0x000fca00078e3cff */
[----:B------:R-:W2:Y:S01]  /*18f60*/  @!P0 LDG.E.U16 R0, desc[UR8][R4.64] ;  /* 0x0000000804008981 */ /* 0x000ea2000c1e1500 */
[----:B------:R-:W-:-:S03]  /*18f70*/  IMAD.SHL.U32 R28, R28, 0x2, RZ ;  /* 0x000000021c1c7824 */ /* 0x000fc600078e00ff */
[----:B------:R-:W-:Y:S04]  /*18f80*/  STS.U16 [R2+UR5+0xe000], R23 ;  /* 0x00e0001702007988 */ /* 0x000fe80008000405 */
[----:B------:R-:W-:Y:S01]  /*18f90*/  STS.U16 [R2+UR5+0x10000], R20 ;  /* 0x0100001402007988 */ /* 0x000fe20008000405 */
[----:B------:R-:W-:-:S03]  /*18fa0*/  LOP3.LUT R28, R28, 0x10, RZ, 0x3c, !PT ;  /* 0x000000101c1c7812 */ /* 0x000fc600078e3cff */
[----:B------:R-:W-:Y:S04]  /*18fb0*/  STS.U16 [R2+UR5+0x12000], R17 ;  /* 0x0120001102007988 */ /* 0x000fe80008000405 */
[----:B------:R-:W-:Y:S04]  /*18fc0*/  STS.U16 [R2+UR5+0x14000], R16 ;  /* 0x0140001002007988 */ /* 0x000fe80008000405 */
[----:B------:R-:W-:Y:S04]  /*18fd0*/  STS.U16 [R2+UR5+0x16000], R14 ;  /* 0x0160000e02007988 */ /* 0x000fe80008000405 */
[----:B------:R-:W-:Y:S04]  /*18fe0*/  STS.U16 [R2+UR5+0x18000], R12 ;  /* 0x0180000c02007988 */ /* 0x000fe80008000405 */
[----:B------:R-:W-:Y:S04]  /*18ff0*/  STS.U16 [R2+UR5+0x1a000], R10 ;  /* 0x01a0000a02007988 */ /* 0x000fe80008000405 */
[----:B------:R-:W-:Y:S04]  /*19000*/  STS.U16 [R2+UR5+0x1c000], R9 ;  /* 0x01c0000902007988 */ /* 0x000fe80008000405 */
[----:B------:R-:W-:Y:S04]  /*19010*/  STS.U16 [R2+UR5+0x1e000], R8 ;  /* 0x01e0000802007988 */ /* 0x000fe80008000405 */
[----:B------:R0:W-:Y:S04]  /*19020*/  STS.U16 [R28+UR5+0x400], R26 ;  /* 0x0004001a1c007988 */ /* 0x0001e80008000405 */
[----:B0-----:R-:W3:Y:S04]  /*19030*/  LDL.LU R26, [R1+0x18] ;  /* 0x00001800011a7983 */ /* 0x001ee80000300800 */
        /* <DEDUP_REMOVED lines=20> */
[----:B------:R0:W-:Y:S04]  /*19180*/  STS.U16 [R28+UR5+0x4400], R27 ;  /* 0x0044001b1c007988 */ /* 0x0001e80008000405 */
[----:B0-----:R-:W3:Y:S04]  /*19190*/  LDL R27, [R1+0x1208] ;  /* 0x00120800011b7983 */ /* 0x001ee80000100800 */
        /* <DEDUP_REMOVED lines=11> */
[----:B----4-:R-:W-:Y:S04]  /*19250*/  STS.U16 [R28+UR5+0x8400], R29 ;  /* 0x0084001d1c007988 */ /* 0x010fe80008000405 */
[----:B--2---:R0:W-:Y:S04]  /*19260*/  STL [R1+0x64], R3 ;  /* 0x0000640301007387 */ /* 0x0041e80000100800 */
[----:B0-----:R-:W2:Y:S04]  /*19270*/  LDL.LU R3, [R1+0x62b0] ;  /* 0x0062b00001037983 */ /* 0x001ea80000300800 */
[----:B------:R-:W3:Y:S04]  /*19280*/  LDL R4, [R1+0x1224] ;  /* 0x0012240001047983 */ /* 0x000ee80000100800 */
[----:B------:R-:W3:Y:S04]  /*19290*/  LDL R5, [R1+0x1228] ;  /* 0x0012280001057983 */ /* 0x000ee80000100800 */
[----:B------:R-:W4:Y:S01]  /*192a0*/  LDL.LU R29, [R1+0x62ac] ;  /* 0x0062ac00011d7983 */ /* 0x000f220000300800 */
[----:B---3--:R-:W-:-:S04]  /*192b0*/  @!P0 LOP3.LUT R5, R5, R4, RZ, 0x3c, !PT ;  /* 0x0000000405058212 */ /* 0x008fc800078e3cff */
[C---:B------:R-:W-:Y:S02]  /*192c0*/  @!P0 LOP3.LUT R4, R5.reuse, R4, RZ, 0x3c, !PT ;  /* 0x0000000405048212 */ /* 0x040fe400078e3cff */
[----:B----4-:R-:W-:Y:S02]  /*192d0*/  PRMT R29, RZ, 0x7610, R29 ;  /* 0x00007610ff1d7816 */ /* 0x010fe4000000001d */
[----:B------:R-:W-:-:S05]  /*192e0*/  @!P0 LOP3.LUT R5, R5, R4, RZ, 0x3c, !PT ;  /* 0x0000000405058212 */ /* 0x000fca00078e3cff */
[----:B------:R-:W3:Y:S04]  /*192f0*/  @!P0 LDG.E.U16 R29, desc[UR8][R4.64] ;  /* 0x00000008041d8981 */ /* 0x000ee8000c1e1500 */
[----:B------:R-:W-:Y:S04]  /*19300*/  STS.U16 [R28+UR5+0xa400], R25 ;  /* 0x00a400191c007988 */ /* 0x000fe80008000405 */
[----:B---3--:R0:W-:Y:S04]  /*19310*/  STL [R1+0x60], R29 ;  /* 0x0000601d01007387 */ /* 0x0081e80000100800 */
[----:B0-----:R-:W3:Y:S04]  /*19320*/  LDL.LU R29, [R1+0x62a8] ;  /* 0x0062a800011d7983 */ /* 0x001ee80000300800 */
        /* <DEDUP_REMOVED lines=10> */
[----:B------:R-:W4:Y:S04]  /*193d0*/  LDL.LU R4, [R1+0x20] ;  /* 0x0000200001047983 */ /* 0x000f280000300800 */
[----:B------:R-:W3:Y:S01]  /*193e0*/  LDL R5, [R1+0x1204] ;  /* 0x0012040001057983 */ /* 0x000ee20000100800 */
[----:B--2---:R-:W-:-:S03]  /*193f0*/  PRMT R25, RZ, 0x7610, R25 ;  /* 0x00007610ff197816 */ /* 0x004fc60000000019 */
[----:B----4-:R0:W-:Y:S02]  /*19400*/  STS.U16 [R28+UR5+0xc400], R4 ;  /* 0x00c400041c007988 */ /* 0x0101e40008000405 */
[----:B0-----:R-:W-:Y:S02]  /*19410*/  @!P0 IMAD.MOV.U32 R4, RZ, RZ, R27 ;  /* 0x000000ffff048224 */ /* 0x001fe400078e001b */
[----:B------:R-:W2:Y:S04]  /*19420*/  LDL R27, [R1+0x11c8] ;  /* 0x0011c800011b7983 */ /* 0x000ea80000100800 */
[----:B---3--:R-:W3:Y:S04]  /*19430*/  @!P0 LDG.E.U16 R25, desc[UR8][R4.64] ;  /* 0x0000000804198981 */ /* 0x008ee8000c1e1500 */
        /* <DEDUP_REMOVED lines=11> */
[----:B---3--:R-:W-:Y:S04]  /*194f0*/  STS.U16 [R28+UR5+0x10400], R25 ;  /* 0x010400191c007988 */ /* 0x008fe80008000405 */
        /* <DEDUP_REMOVED lines=10> */
[----:B---3--:R0:W-:Y:S04]  /*195a0*/  STL [R1+0x50], R25 ;  /* 0x0000501901007387 */ /* 0x0081e80000100800 */
[----:B0-----:R-:W3:Y:S04]  /*195b0*/  LDL.LU R25, [R1+0x628c] ;  /* 0x00628c0001197983 */ /* 0x001ee80000300800 */
[----:B------:R-:W4:Y:S04]  /*195c0*/  LDL R4, [R1+0x11d4] ;  /* 0x0011d40001047983 */ /* 0x000f280000100800 */
[----:B------:R-:W4:Y:S01]  /*195d0*/  LDL R5, [R1+0x11d8] ;  /* 0x0011d80001057983 */ /* 0x000f220000100800 */
[----:B--2---:R-:W-:-:S03]  /*195e0*/  PRMT R26, RZ, 0x7610, R26 ;  /* 0x00007610ff1a7816 */ /* 0x004fc6000000001a */
[----:B------:R0:W-:Y:S04]  /*195f0*/  STS.U16 [R28+UR5+0x12400], R29 ;  /* 0x0124001d1c007988 */ /* 0x0001e80008000405 */
[----:B0-----:R-:W2:Y:S01]  /*19600*/  LDL.LU R29, [R1+0x6288] ;  /* 0x00628800011d7983 */ /* 0x001ea20000300800 */
[----:B----4-:R-:W-:-:S04]  /*19610*/  @!P0 LOP3.LUT R5, R5, R4, RZ, 0x3c, !PT ;  /* 0x0000000405058212 */ /* 0x010fc800078e3cff */
[----:B------:R-:W-:-:S04]  /*19620*/  @!P0 LOP3.LUT R4, R5, R4, RZ, 0x3c, !PT ;  /* 0x0000000405048212 */ /* 0x000fc800078e3cff */
[----:B------:R-:W-:-:S05]  /*19630*/  @!P0 LOP3.LUT R5, R5, R4, RZ, 0x3c, !PT ;  /* 0x0000000405058212 */ /* 0x000fca00078e3cff */
[----:B------:R0:W4:Y:S04]  /*19640*/  @!P0 LDG.E.U16 R26, desc[UR8][R4.64] ;  /* 0x00000008041a8981 */ /* 0x000128000c1e1500 */
[----:B------:R-:W2:Y:S01]  /*19650*/  LDL R5, [R1+0x11c4] ;  /* 0x0011c40001057983 */ /* 0x000ea20000100800 */
[----:B---3--:R-:W-:Y:S01]  /*19660*/  PRMT R25, RZ, 0x7610, R25 ;  /* 0x00007610ff197816 */ /* 0x008fe20000000019 */
[----:B0-----:R-:W-:Y:S02]  /*19670*/  @!P0 IMAD.MOV.U32 R4, RZ, RZ, R27 ;  /* 0x000000ffff048224 */ /* 0x001fe400078e001b */
[----:B------:R-:W-:Y:S04]  /*19680*/  STS.U16 [R28+UR5+0x14400], R3 ;  /* 0x014400031c007988 */ /* 0x000fe80008000405 */
[----:B----4-:R0:W-:Y:S04]  /*19690*/  STL [R1+0x4c], R26 ;  /* 0x00004c1a01007387 */ /* 0x0101e80000100800 */
[----:B0-----:R-:W3:Y:S04]  /*196a0*/  LDL.LU R26, [R1+0x9c8] ;  /* 0x0009c800011a7983 */ /* 0x001ee80000300800 */
[----:B------:R-:W4:Y:S04]  /*196b0*/  LDL.LU R3, [R1+0x6284] ;  /* 0x0062840001037983 */ /* 0x000f280000300800 */
[----:B------:R-:W3:Y:S04]  /*196c0*/  LDL.LU R27, [R1+0x9b4] ;  /* 0x0009b400011b7983 */ /* 0x000ee80000300800 */
[----:B--2---:R-:W2:Y:S04]  /*196d0*/  @!P0 LDG.E.U16 R25, desc[UR8][R4.64] ;  /* 0x0000000804198981 */ /* 0x004ea8000c1e1500 */
        /* <DEDUP_REMOVED lines=11> */
[----:B----4-:R-:W-:Y:S02]  /*19790*/  PRMT R3, RZ, 0x7610, R3 ;  /* 0x00007610ff037816 */ /* 0x010fe40000000003 */
[----:B0-----:R-:W-:-:S04]  /*197a0*/  @!P0 LOP3.LUT R5, R5, R4, RZ, 0x3c, !PT ;  /* 0x0000000405058212 */ /* 0x001fc800078e3cff */
[----:B------:R-:W-:-:S04]  /*197b0*/  @!P0 LOP3.LUT R4, R5, R4, RZ, 0x3c, !PT ;  /* 0x0000000405048212 */ /* 0x000fc800078e3cff */
[----:B------:R-:W-:-:S05]  /*197c0*/  @!P0 LOP3.LUT R5, R5, R4, RZ, 0x3c, !PT ;  /* 0x0000000405058212 */ /* 0x000fca00078e3cff */
[----:B------:R-:W4:Y:S04]  /*197d0*/  @!P0 LDG.E.U16 R3, desc[UR8][R4.64] ;  /* 0x0000000804038981 */ /* 0x000f28000c1e1500 */
[----:B---3--:R0:W-:Y:S04]  /*197e0*/  STL [R1+0x44], R29 ;  /* 0x0000441d01007387 */ /* 0x0081e80000100800 */
[----:B0-----:R-:W3:Y:S04]  /*197f0*/  LDL.LU R29, [R1+0x990] ;  /* 0x00099000011d7983 */ /* 0x001ee80000300800 */
[----:B----4-:R0:W-:Y:S04]  /*19800*/  STL [R1+0x40], R3 ;  /* 0x0000400301007387 */ /* 0x0101e80000100800 */
[----:B0-----:R-:W4:Y:S04]  /*19810*/  LDL.LU R3, [R1+0x6280] ;  /* 0x0062800001037983 */ /* 0x001f280000300800 */
[----:B------:R-:W2:Y:S04]  /*19820*/  LDL R4, [R1+0x11a4] ;  /* 0x0011a40001047983 */ /* 0x000ea80000100800 */
[----:B------:R-:W2:Y:S01]  /*19830*/  LDL R5, [R1+0x13e4] ;  /* 0x0013e40001057983 */ /* 0x000ea20000100800 */
[----:B----4-:R-:W-:-:S02]  /*19840*/  PRMT R3, RZ, 0x7610, R3 ;  /* 0x00007610ff037816 */ /* 0x010fc40000000003 */
[----:B--2---:R-:W-:-:S04]  /*19850*/  @!P0 LOP3.LUT R5, R5, R4, RZ, 0x3c, !PT ;  /* 0x0000000405058212 */ /* 0x004fc800078e3cff */
[----:B------:R-:W-:-:S04]  /*19860*/  @!P0 LOP3.LUT R4, R5, R4, RZ, 0x3c, !PT ;  /* 0x0000000405048212 */ /* 0x000fc800078e3cff */
        /* <DEDUP_REMOVED lines=11> */
[----:B------:R-:W-:Y:S04]  /*19920*/  STS.U16 [R28+UR5+0x16400], R21 ;  /* 0x016400151c007988 */ /* 0x000fe80008000405 */
[----:B------:R-:W-:Y:S04]  /*19930*/  STS.U16 [R28+UR5+0x18400], R18 ;  /* 0x018400121c007988 */ /* 0x000fe80008000405 */
[----:B------:R-:W-:Y:S04]  /*19940*/  STS.U16 [R28+UR5+0x1a400], R15 ;  /* 0x01a4000f1c007988 */ /* 0x000fe80008000405 */
[----:B------:R-:W-:Y:S04]  /*19950*/  STS.U16 [R28+UR5+0x1c400], R13 ;  /* 0x01c4000d1c007988 */ /* 0x000fe80008000405 */
        /* <DEDUP_REMOVED lines=10> */
[----:B------:R-:W2:Y:S01]  /*19a00*/  @!P0 LDG.E.U16 R28, desc[UR8][R4.64] ;  /* 0x00000008041c8981 */ /* 0x000ea2000c1e1500 */
[----:B------:R-:W-:-:S05]  /*19a10*/  IMAD.SHL.U32 R24, R24, 0x2, RZ ;  /* 0x0000000218187824 */ /* 0x000fca00078e00ff */
[----:B------:R-:W-:-:S05]  /*19a20*/  LOP3.LUT R24, R24, 0x20, RZ, 0x3c, !PT ;  /* 0x0000002018187812 */ /* 0x000fca00078e3cff */
        /* <DEDUP_REMOVED lines=47> */
[----:B------:R-:W4:Y:S04]  /*19d20*/  LDL R5, [R1+0x1454] ;  /* 0x0014540001057983 */ /* 0x000f280000100800 */
[----:B---3--:R0:W-:Y:S04]  /*19d30*/  STS.U16 [R24+UR5+0x8800], R29 ;  /* 0x0088001d18007988 */ /* 0x0081e80008000405 */
[----:B0-----:R-:W3:Y:S01]  /*19d40*/  LDL.LU R29, [R1+0x624c] ;  /* 0x00624c00011d7983 */ /* 0x001ee20000300800 */
[----:B----4-:R-:W-:-:S04]  /*19d50*/  @!P0 LOP3.LUT R5, R5, R4, RZ, 0x3c, !PT ;  /* 0x0000000405058212 */ /* 0x010fc800078e3cff */
[----:B------:R-:W-:-:S04]  /*19d60*/  @!P0 LOP3.LUT R4, R5, R4, RZ, 0x3c, !PT ;  /* 0x0000000405048212 */ /* 0x000fc800078e3cff */
[----:B------:R-:W-:Y:S02]  /*19d70*/  @!P0 LOP3.LUT R5, R5, R4, RZ, 0x3c, !PT ;  /* 0x0000000405058212 */ /* 0x000fe400078e3cff */
[----:B---3--:R-:W-:-:S06]  /*19d80*/  PRMT R29, RZ, 0x7610, R29 ;  /* 0x00007610ff1d7816 */ /* 0x008fcc000000001d */
        /* <DEDUP_REMOVED lines=10> */
[----:B--2---:R0:W-:Y:S04]  /*19e30*/  STS.U16 [R24+UR5+0xa800], R25 ;  /* 0x00a8001918007988 */ /* 0x0041e80008000405 */
[----:B0-----:R-:W2:Y:S04]  /*19e40*/  LDL.LU R25, [R1+0x6244] ;  /* 0x0062440001197983 */ /* 0x001ea80000300800 */
[----:B------:R-:W4:Y:S04]  /*19e50*/  LDL R4, [R1+0x1440] ;  /* 0x0014400001047983 */ /* 0x000f280000100800 */
[----:B------:R-:W4:Y:S04]  /*19e60*/  LDL R5, [R1+0x1474] ;  /* 0x0014740001057983 */ /* 0x000f280000100800 */
[----:B------:R-:W-:Y:S04]  /*19e70*/  STS.U16 [R24+UR5+0xc800], R27 ;  /* 0x00c8001b18007988 */ /* 0x000fe80008000405 */
[----:B---3--:R0:W-:Y:S04]  /*19e80*/  STL [R1+0x6194], R29 ;  /* 0x0061941d01007387 */ /* 0x0081e80000100800 */
[----:B0-----:R-:W3:Y:S04]  /*19e90*/  LDL R29, [R1+0x1494] ;  /* 0x00149400011d7983 */ /* 0x001ee80000100800 */
[----:B------:R-:W2:Y:S04]  /*19ea0*/  LDL.LU R24, [R1+0x6240] ;  /* 0x0062400001187983 */ /* 0x000ea80000300800 */
[----:B------:R-:W3:Y:S01]  /*19eb0*/  LDL.LU R27, [R1+0x623c] ;  /* 0x00623c00011b7983 */ /* 0x000ee20000300800 */
[----:B----4-:R-:W-:-:S04]  /*19ec0*/  @!P0 LOP3.LUT R5, R5, R4, RZ, 0x3c, !PT ;  /* 0x0000000405058212 */ /* 0x010fc800078e3cff */
[----:B------:R-:W-:-:S04]  /*19ed0*/  @!P0 LOP3.LUT R4, R5, R4, RZ, 0x3c, !PT ;  /* 0x0000000405048212 */ /* 0x000fc800078e3cff */
[----:B------:R-:W-:Y:S02]  /*19ee0*/  @!P0 LOP3.LUT R5, R5, R4, RZ, 0x3c, !PT ;  /* 0x0000000405058212 */ /* 0x000fe400078e3cff */
[----:B--2---:R-:W-:-:S06]  /*19ef0*/  PRMT R24, RZ, 0x7610, R24 ;  /* 0x00007610ff187816 */ /* 0x004fcc0000000018 */
[----:B------:R-:W2:Y:S04]  /*19f00*/  @!P0 LDG.E.U16 R24, desc[UR8][R4.64] ;  /* 0x0000000804188981 */ /* 0x000ea8000c1e1500 */
[----:B------:R-:W4:Y:S04]  /*19f10*/  LDL R4, [R1+0x1450] ;  /* 0x0014500001047983 */ /* 0x000f280000100800 */
[----:B------:R-:W4:Y:S01]  /*19f20*/  LDL R5, [R1+0x1484] ;  /* 0x0014840001057983 */ /* 0x000f220000100800 */
[----:B------:R-:W-:-:S03]  /*19f30*/  PRMT R25, RZ, 0x7610, R25 ;  /* 0x00007610ff197816 */ /* 0x000fc60000000019 */
[----:B--2---:R0:W-:Y:S02]  /*19f40*/  STL [R1+0x6198], R24 ;  /* 0x0061981801007387 */ /* 0x0041e40000100800 */
[----:B0-----:R-:W0:Y:S01]  /*19f50*/  S2R R24, SR_TID.X ;  /* 0x0000000000187919 */ /* 0x001e220000002100 */
[----:B----4-:R-:W-:-:S04]  /*19f60*/  @!P0 LOP3.LUT R5, R5, R4, RZ, 0x3c, !PT ;  /* 0x0000000405058212 */ /* 0x010fc800078e3cff */
[----:B------:R-:W-:-:S04]  /*19f70*/  @!P0 LOP3.LUT R4, R5, R4, RZ, 0x3c, !PT ;  /* 0x0000000405048212 */ /* 0x000fc800078e3cff */
[----:B------:R-:W-:-:S05]  /*19f80*/  @!P0 LOP3.LUT R5, R5, R4, RZ, 0x3c, !PT ;  /* 0x0000000405058212 */ /* 0x000fca00078e3cff */
[----:B------:R1:W2:Y:S01]  /*19f90*/  @!P0 LDG.E.U16 R25, desc[UR8][R4.64] ;  /* 0x0000000804198981 */ /* 0x0002a2000c1e1500 */
[----:B0-----:R-:W-:-:S05]  /*19fa0*/  LOP3.LUT R24, R24, 0x1ff, RZ, 0xc0, !PT ;  /* 0x000001ff18187812 */ /* 0x001fca00078ec0ff */
[----:B------:R-:W-:-:S05]  /*19fb0*/  IMAD.SHL.U32 R24, R24, 0x2, RZ ;  /* 0x0000000218187824 */ /* 0x000fca00078e00ff */
[----:B------:R-:W-:-:S05]  /*19fc0*/  LOP3.LUT R24, R24, 0x20, RZ, 0x3c, !PT ;  /* 0x0000002018187812 */ /* 0x000fca00078e3cff */
[----:B------:R0:W-:Y:S04]  /*19fd0*/  STS.U16 [R24+UR5+0xe800], R26 ;  /* 0x00e8001a18007988 */ /* 0x0001e80008000405 */
[----:B0-----:R-:W4:Y:S04]  /*19fe0*/  LDL.LU R26, [R1+0x6238] ;  /* 0x00623800011a7983 */ /* 0x001f280000300800 */
[----:B------:R-:W4:Y:S01]  /*19ff0*/  LDL R5, [R1+0x1460] ;  /* 0x0014600001057983 */ /* 0x000f220000100800 */
[----:B---3--:R-:W-:Y:S01]  /*1a000*/  PRMT R27, RZ, 0x7610, R27 ;  /* 0x00007610ff1b7816 */ /* 0x008fe2000000001b */
[----:B-1----:R-:W-:-:S02]  /*1a010*/  @!P0 IMAD.MOV.U32 R4, RZ, RZ, R29 ;  /* 0x000000ffff048224 */ /* 0x002fc400078e001d */
[----:B------:R0:W-:Y:S04]  /*1a020*/  STS.U16 [R24+UR5+0x10800], R28 ;  /* 0x0108001c18007988 */ /* 0x0001e80008000405 */
[----:B--2---:R1:W-:Y:S04]  /*1a030*/  STL [R1+0x619c], R25 ;  /* 0x00619c1901007387 */ /* 0x0043e80000100800 */
[----:B0-----:R-:W2:Y:S04]  /*1a040*/  LDL.LU R28, [R1+0x6234] ;  /* 0x00623400011c7983 */ /* 0x001ea80000300800 */
[----:B------:R-:W3:Y:S04]  /*1a050*/  LDL R29, [R1+0x1490] ;  /* 0x00149000011d7983 */ /* 0x000ee80000100800 */
[----:B-1----:R-:W2:Y:S04]  /*1a060*/  LDL R25, [R1+0x14c4] ;  /* 0x0014c40001197983 */ /* 0x002ea80000100800 */
[----:B----4-:R-:W4:Y:S04]  /*1a070*/  @!P0 LDG.E.U16 R27, desc[UR8][R4.64] ;  /* 0x00000008041b8981 */ /* 0x010f28000c1e1500 */
[----:B------:R-:W2:Y:S04]  /*1a080*/  LDL R4, [R1+0x1470] ;  /* 0x0014700001047983 */ /* 0x000ea80000100800 */
[----:B------:R-:W2:Y:S01]  /*1a090*/  LDL R5, [R1+0x14a4] ;  /* 0x0014a40001057983 */ /* 0x000ea20000100800 */
[----:B------:R-:W-:-:S03]  /*1a0a0*/  PRMT R26, RZ, 0x7610, R26 ;  /* 0x00007610ff1a7816 */ /* 0x000fc6000000001a */
[----:B------:R-:W-:Y:S04]  /*1a0b0*/  STS.U16 [R24+UR5+0x12800], R3 ;  /* 0x0128000318007988 */ /* 0x000fe80008000405 */
[----:B----4-:R0:W-:Y:S04]  /*1a0c0*/  STL [R1+0x61a0], R27 ;  /* 0x0061a01b01007387 */ /* 0x0101e80000100800 */
[----:B0-----:R-:W4:Y:S01]  /*1a0d0*/  LDL R27, [R1+0x14b4] ;  /* 0x0014b400011b7983 */ /* 0x001f220000100800 */
[----:B--2---:R-:W-:-:S03]  /*1a0e0*/  @!P0 LOP3.LUT R5, R5, R4, RZ, 0x3c, !PT ;  /* 0x0000000405058212 */ /* 0x004fc600078e3cff */
[----:B------:R-:W2:Y:S01]  /*1a0f0*/  LDL.LU R3, [R1+0x6230] ;  /* 0x0062300001037983 */ /* 0x000ea20000300800 */
[----:B------:R-:W-:-:S04]  /*1a100*/  @!P0 LOP3.LUT R4, R5, R4, RZ, 0x3c, !PT ;  /* 0x0000000405048212 */ /* 0x000fc800078e3cff */
[----:B------:R-:W-:-:S05]  /*1a110*/  @!P0 LOP3.LUT R5, R5, R4, RZ, 0x3c, !PT ;  /* 0x0000000405058212 */ /* 0x000fca00078e3cff */
[----:B------:R4:W2:Y:S04]  /*1a120*/  @!P0 LDG.E.U16 R26, desc[UR8][R4.64] ;  /* 0x00000008041a8981 */ /* 0x0008a8000c1e1500 */
[----:B------:R-:W2:Y:S04]  /*1a130*/  LDL.LU R4, [R1+0x5a8] ;  /* 0x0005a80001047983 */ /* 0x000ea80000300800 */
[----:B------:R-:W3:Y:S01]  /*1a140*/  LDL R5, [R1+0x1480] ;  /* 0x0014800001057983 */ /* 0x000ee20000100800 */
[----:B------:R-:W-:-:S03]  /*1a150*/  PRMT R28, RZ, 0x7610, R28 ;  /* 0x00007610ff1c7816 */ /* 0x000fc6000000001c */
[----:B--2---:R4:W-:Y:S02]  /*1a160*/  STS.U16 [R24+UR5+0x14800], R4 ;  /* 0x0148000418007988 */ /* 0x0049e40008000405 */
[----:B----4-:R-:W-:-:S05]  /*1a170*/  @!P0 IMAD.MOV.U32 R4, RZ, RZ, R27 ;  /* 0x000000ffff048224 */ /* 0x010fca00078e001b */
[----:B---3--:R0:W2:Y:S01]  /*1a180*/  @!P0 LDG.E.U16 R28, desc[UR8][R4.64] ;  /* 0x00000008041c8981 */ /* 0x0080a2000c1e1500 */
[----:B------:R-:W-:-:S03]  /*1a190*/  PRMT R3, RZ, 0x7610, R3 ;  /* 0x00007610ff037816 */ /* 0x000fc60000000003 */
[----:B------:R1:W-:Y:S04]  /*1a1a0*/  STL [R1+0x61a4], R26 ;  /* 0x0061a41a01007387 */ /* 0x0003e80000100800 */
[----:B------:R-:W3:Y:S01]  /*1a1b0*/  LDL R27, [R1+0x14b0] ;  /* 0x0014b000011b7983 */ /* 0x000ee20000100800 */
[----:B0-----:R-:W-:Y:S02]  /*1a1c0*/  @!P0 IMAD.MOV.U32 R4, RZ, RZ, R25 ;  /* 0x000000ffff048224 */ /* 0x001fe400078e0019 */
[----:B------:R-:W-:Y:S01]  /*1a1d0*/  @!P0 IMAD.MOV.U32 R5, RZ, RZ, R29 ;  /* 0x000000ffff058224 */ /* 0x000fe200078e001d */
[----:B-1----:R-:W4:Y:S04]  /*1a1e0*/  LDL R26, [R1+0x14e4] ;  /* 0x0014e400011a7983 */ /* 0x002f280000100800 */
[----:B------:R-:W-:Y:S04]  /*1a1f0*/  STS.U16 [R24+UR5+0x16800], R0 ;  /* 0x0168000018007988 */ /* 0x000fe80008000405 */
[----:B------:R0:W3:Y:S04]  /*1a200*/  @!P0 LDG.E.U16 R3, desc[UR8][R4.64] ;  /* 0x0000000804038981 */ /* 0x0000e8000c1e1500 */
[----:B--2---:R1:W-:Y:S04]  /*1a210*/  STL [R1+0x61a8], R28 ;  /* 0x0061a81c01007387 */ /* 0x0043e80000100800 */
[----:B-1----:R-:W0:Y:S04]  /*1a220*/  LDL R28, [R1+0x14d4] ;  /* 0x0014d400011c7983 */ /* 0x002e280000100800 */
[----:B------:R-:W2:Y:S04]  /*1a230*/  LDL.LU R0, [R1+0x622c] ;  /* 0x00622c0001007983 */ /* 0x000ea80000300800 */
[----:B------:R-:W3:Y:S04]  /*1a240*/  LDL R25, [R1+0x14f4] ;  /* 0x0014f40001197983 */ /* 0x000ee80000100800 */
[----:B------:R-:W3:Y:S04]  /*1a250*/  LDL.LU R29, [R1+0xa08] ;  /* 0x000a0800011d7983 */ /* 0x000ee80000300800 */
[----:B------:R-:W3:Y:S04]  /*1a260*/  LDL.LU R4, [R1+0x2c0] ;  /* 0x0002c00001047983 */ /* 0x000ee80000300800 */
[----:B------:R-:W4:Y:S01]  /*1a270*/  LDL R5, [R1+0x14a0] ;  /* 0x0014a00001057983 */ /* 0x000f220000100800 */
[----:B--2---:R-:W-:-:S03]  /*1a280*/  PRMT R0, RZ, 0x7610, R0 ;  /* 0x00007610ff007816 */ /* 0x004fc60000000000 */
[----:B---3--:R0:W-:Y:S02]  /*1a290*/  STS.U16 [R24+UR5+0x18800], R4 ;  /* 0x0188000418007988 */ /* 0x0081e40008000405 */
[----:B0-----:R-:W-:-:S05]  /*1a2a0*/  @!P0 IMAD.MOV.U32 R4, RZ, RZ, R28 ;  /* 0x000000ffff048224 */ /* 0x001fca00078e001c */
[----:B----4-:R-:W2:Y:S04]  /*1a2b0*/  @!P0 LDG.E.U16 R0, desc[UR8][R4.64] ;  /* 0x0000000804008981 */ /* 0x010ea8000c1e1500 */
[----:B------:R0:W-:Y:S04]  /*1a2c0*/  STL [R1+0x61ac], R3 ;  /* 0x0061ac0301007387 */ /* 0x0001e80000100800 */
[----:B0-----:R-:W3:Y:S04]  /*1a2d0*/  LDL.LU R3, [R1+0xb8] ;  /* 0x0000b80001037983 */ /* 0x001ee80000300800 */
[----:B------:R-:W4:Y:S04]  /*1a2e0*/  LDL.LU R28, [R1+0x9f4] ;  /* 0x0009f400011c7983 */ /* 0x000f280000300800 */
[----:B--2---:R0:W-:Y:S04]  /*1a2f0*/  STL [R1+0x61b0], R0 ;  /* 0x0061b00001007387 */ /* 0x0041e80000100800 */
[----:B0-----:R-:W2:Y:S01]  /*1a300*/  LDL R0, [R1+0x14c0] ;  /* 0x0014c00001007983 */ /* 0x001ea20000100800 */
[----:B------:R-:W-:Y:S01]  /*1a310*/  PRMT R23, RZ, 0x7610, R23 ;  /* 0x00007610ff177816 */ /* 0x000fe20000000017 */
[----:B------:R-:W-:-:S02]  /*1a320*/  @!P0 IMAD.MOV.U32 R4, RZ, RZ, R26 ;  /* 0x000000ffff048224 */ /* 0x000fc400078e001a */
[----:B------:R-:W-:Y:S01]  /*1a330*/  @!P0 IMAD.MOV.U32 R5, RZ, RZ, R27 ;  /* 0x000000ffff058224 */ /* 0x000fe200078e001b */
[----:B---3--:R-:W-:Y:S04]  /*1a340*/  STS.U16 [R24+UR5+0x1a800], R3 ;  /* 0x01a8000318007988 */ /* 0x008fe80008000405 */
[----:B------:R0:W-:Y:S04]  /*1a350*/  STS.U16 [R24+UR5+0x1c800], R22 ;  /* 0x01c8001618007988 */ /* 0x0001e80008000405 */
[----:B------:R1:W3:Y:S04]  /*1a360*/  @!P0 LDG.E.U16 R23, desc[UR8][R4.64] ;  /* 0x0000000804178981 */ /* 0x0002e8000c1e1500 */
[----:B------:R-:W4:Y:S01]  /*1a370*/  LDL R26, [R1+0x14d0] ;  /* 0x0014d000011a7983 */ /* 0x000f220000100800 */
[----:B0-----:R-:W-:-:S03]  /*1a380*/  PRMT R22, RZ, 0x7610, R22 ;  /* 0x00007610ff167816 */ /* 0x001fc60000000016 */
[----:B------:R-:W4:Y:S01]  /*1a390*/  LDL R3, [R1+0x1504] ;  /* 0x0015040001037983 */ /* 0x000f220000100800 */
[----:B-1----:R-:W-:-:S03]  /*1a3a0*/  @!P0 IMAD.MOV.U32 R4, RZ, RZ, R25 ;  /* 0x000000ffff048224 */ /* 0x002fc600078e0019 */
[----:B------:R-:W4:Y:S01]  /*1a3b0*/  LDL.LU R27, [R1+0x9ec] ;  /* 0x0009ec00011b7983 */ /* 0x000f220000300800 */
[----:B--2---:R-:W-:-:S05]  /*1a3c0*/  @!P0 IMAD.MOV.U32 R5, RZ, RZ, R0 ;  /* 0x000000ffff058224 */ /* 0x004fca00078e0000 */
[----:B------:R4:W2:Y:S01]  /*1a3d0*/  @!P0 LDG.E.U16 R22, desc[UR8][R4.64] ;  /* 0x0000000804168981 */ /* 0x0008a2000c1e1500 */
[----:B------:R-:W-:-:S03]  /*1a3e0*/  PRMT R21, RZ, 0x7610, R21 ;  /* 0x00007610ff157816 */ /* 0x000fc60000000015 */
[----:B---3--:R0:W-:Y:S04]  /*1a3f0*/  STL [R1+0x61b4], R23 ;  /* 0x0061b41701007387 */ /* 0x0081e80000100800 */
[----:B------:R-:W3:Y:S01]  /*1a400*/  LDL.LU R25, [R1+0x9d8] ;  /* 0x0009d80001197983 */ /* 0x000ee20000300800 */
[----:B----4-:R-:W-:Y:S02]  /*1a410*/  @!P0 IMAD.MOV.U32 R5, RZ, RZ, R26 ;  /* 0x000000ffff058224 */ /* 0x010fe400078e001a */
[----:B------:R-:W-:Y:S01]  /*1a420*/  @!P0 IMAD.MOV.U32 R4, RZ, RZ, R3 ;  /* 0x000000ffff048224 */ /* 0x000fe200078e0003 */
[----:B------:R-:W-:Y:S01]  /*1a430*/  STS.U16 [R24+UR5+0x1e800], R19 ;  /* 0x01e8001318007988 */ /* 0x000fe20008000405 */
[----:B0-----:R-:W-:-:S03]  /*1a440*/  LOP3.LUT R23, R2, 0x30, RZ, 0x3c, !PT ;  /* 0x0000003002177812 */ /* 0x001fc600078e3cff */
[----:B------:R0:W4:Y:S04]  /*1a450*/  @!P0 LDG.E.U16 R21, desc[UR8][R4.64] ;  /* 0x0000000804158981 */ /* 0x000128000c1e1500 */
[----:B--2---:R1:W-:Y:S04]  /*1a460*/  STL [R1+0x61b8], R22 ;  /* 0x0061b81601007387 */ /* 0x0043e80000100800 */
[----:B------:R-:W2:Y:S04]  /*1a470*/  LDL R2, [R1+0x14f0] ;  /* 0x0014f00001027983 */ /* 0x000ea80000100800 */
[----:B------:R-:W2:Y:S04]  /*1a480*/  LDL R0, [R1+0x1524] ;  /* 0x0015240001007983 */ /* 0x000ea80000100800 */
[----:B-1----:R-:W0:Y:S04]  /*1a490*/  LDL R22, [R1+0x1514] ;  /* 0x0015140001167983 */ /* 0x002e280000100800 */
[----:B------:R-:W2:Y:S04]  /*1a4a0*/  LDL.LU R24, [R1+0x9c4] ;  /* 0x0009c40001187983 */ /* 0x000ea80000300800 */
[----:B------:R-:W2:Y:S01]  /*1a4b0*/  LDL R5, [R1+0x14e0] ;  /* 0x0014e00001057983 */ /* 0x000ea20000100800 */
[----:B------:R-:W-:Y:S01]  /*1a4c0*/  PRMT R20, RZ, 0x7610, R20 ;  /* 0x00007610ff147816 */ /* 0x000fe20000000014 */
[----:B0-----:R-:W-:-:S05]  /*1a4d0*/  @!P0 IMAD.MOV.U32 R4, RZ, RZ, R22 ;  /* 0x000000ffff048224 */ /* 0x001fca00078e0016 */
[----:B--2---:R-:W2:Y:S04]  /*1a4e0*/  @!P0 LDG.E.U16 R20, desc[UR8][R4.64] ;  /* 0x0000000804148981 */ /* 0x004ea8000c1e1500 */
[----:B----4-:R-:W-:Y:S04]  /*1a4f0*/  STL [R1+0x61bc], R21 ;  /* 0x0061bc1501007387 */ /* 0x010fe80000100800 */
[----:B------:R-:W4:Y:S04]  /*1a500*/  LDL R26, [R1+0x1500] ;  /* 0x00150000011a7983 */ /* 0x000f280000100800 */
[----:B------:R-:W3:Y:S04]  /*1a510*/  LDL R3, [R1+0x1534] ;  /* 0x0015340001037983 */ /* 0x000ee80000100800 */
[----:B------:R0:W-:Y:S04]  /*1a520*/  STS.U16 [R23+UR5+0xc00], R29 ;  /* 0x000c001d17007988 */ /* 0x0001e80008000405 */
[----:B0-----:R-:W3:Y:S04]  /*1a530*/  LDL.LU R29, [R1+0x9ac] ;  /* 0x0009ac00011d7983 */ /* 0x001ee80000300800 */
[----:B--2---:R0:W-:Y:S04]  /*1a540*/  STL [R1+0x61c0], R20 ;  /* 0x0061c01401007387 */ /* 0x0041e80000100800 */
[----:B------:R-:W2:Y:S04]  /*1a550*/  LDL R22, [R1+0x1510] ;  /* 0x0015100001167983 */ /* 0x000ea80000100800 */
[----:B------:R-:W2:Y:S01]  /*1a560*/  LDL R21, [R1+0x1544] ;  /* 0x0015440001157983 */ /* 0x000ea20000100800 */
[----:B------:R-:W-:Y:S01]  /*1a570*/  PRMT R19, RZ, 0x7610, R19 ;  /* 0x00007610ff137816 */ /* 0x000fe20000000013 */
[----:B------:R-:W-:-:S02]  /*1a580*/  @!P0 IMAD.MOV.U32 R4, RZ, RZ, R0 ;  /* 0x000000ffff048224 */ /* 0x000fc400078e0000 */
[----:B------:R-:W-:Y:S01]  /*1a590*/  @!P0 IMAD.MOV.U32 R5, RZ, RZ, R2 ;  /* 0x000000ffff058224 */ /* 0x000fe200078e0002 */
[----:B------:R-:W-:Y:S02]  /*1a5a0*/  PRMT R18, RZ, 0x7610, R18 ;  /* 0x00007610ff127816 */ /* 0x000fe40000000012 */
[----:B------:R-:W-:Y:S01]  /*1a5b0*/  PRMT R17, RZ, 0x7610, R17 ;  /* 0x00007610ff117816 */ /* 0x000fe20000000011 */
[----:B------:R-:W2:Y:S04]  /*1a5c0*/  LDL R2, [R1+0x1554] ;  /* 0x0015540001027983 */ /* 0x000ea80000100800 */
[----:B------:R3:W2:Y:S04]  /*1a5d0*/  @!P0 LDG.E.U16 R19, desc[UR8][R4.64] ;  /* 0x0000000804138981 */ /* 0x0006a8000c1e1500 */
[----:B0-----:R-:W2:Y:S04]  /*1a5e0*/  LDL R20, [R1+0x1520] ;  /* 0x0015200001147983 */ /* 0x001ea80000100800 */
[----:B------:R-:W2:Y:S01]  /*1a5f0*/  LDL.LU R0, [R1+0x994] ;  /* 0x0009940001007983 */ /* 0x000ea20000300800 */
[----:B---3--:R-:W-:-:S02]  /*1a600*/  @!P0 IMAD.MOV.U32 R4, RZ, RZ, R3 ;  /* 0x000000ffff048224 */ /* 0x008fc400078e0003 */
[----:B----4-:R-:W-:-:S05]  /*1a610*/  @!P0 IMAD.MOV.U32 R5, RZ, RZ, R26 ;  /* 0x000000ffff058224 */ /* 0x010fca00078e001a */
[----:B------:R2:W3:Y:S02]  /*1a620*/  @!P0 LDG.E.U16 R18, desc[UR8][R4.64] ;  /* 0x0000000804128981 */ /* 0x0004e4000c1e1500 */
[----:B--2---:R-:W-:Y:S02]  /*1a630*/  @!P0 IMAD.MOV.U32 R5, RZ, RZ, R22 ;  /* 0x000000ffff058224 */ /* 0x004fe400078e0016 */
[----:B------:R-:W-:-:S05]  /*1a640*/  @!P0 IMAD.MOV.U32 R4, RZ, RZ, R21 ;  /* 0x000000ffff048224 */ /* 0x000fca00078e0015 */
[----:B------:R0:W2:Y:S04]  /*1a650*/  @!P0 LDG.E.U16 R17, desc[UR8][R4.64] ;  /* 0x0000000804118981 */ /* 0x0000a8000c1e1500 */
[----:B------:R1:W-:Y:S04]  /*1a660*/  STL [R1+0x61c4], R19 ;  /* 0x0061c41301007387 */ /* 0x0003e80000100800 */
[----:B------:R-:W4:Y:S04]  /*1a670*/  LDL R3, [R1+0x1560] ;  /* 0x0015600001037983 */ /* 0x000f280000100800 */
[----:B-1----:R-:W4:Y:S01]  /*1a680*/  LDL R19, [R1+0x1530] ;  /* 0x0015300001137983 */ /* 0x002f220000100800 */
[----:B------:R-:W-:Y:S01]  /*1a690*/  PRMT R16, RZ, 0x7610, R16 ;  /* 0x00007610ff107816 */ /* 0x000fe20000000010 */
[----:B0-----:R-:W-:-:S02]  /*1a6a0*/  @!P0 IMAD.MOV.U32 R4, RZ, RZ, R2 ;  /* 0x000000ffff048224 */ /* 0x001fc400078e0002 */
[----:B------:R-:W-:Y:S01]  /*1a6b0*/  @!P0 IMAD.MOV.U32 R5, RZ, RZ, R20 ;  /* 0x000000ffff058224 */ /* 0x000fe200078e0014 */
[----:B---3--:R-:W-:Y:S04]  /*1a6c0*/  STL [R1+0x61c8], R18 ;  /* 0x0061c81201007387 */ /* 0x008fe80000100800 */
[----:B------:R-:W3:Y:S04]  /*1a6d0*/  LDL.LU R26, [R1+0x988] ;  /* 0x00098800011a7983 */ /* 0x000ee80000300800 */
[----:B------:R4:W3:Y:S04]  /*1a6e0*/  @!P0 LDG.E.U16 R16, desc[UR8][R4.64] ;  /* 0x0000000804108981 */ /* 0x0008e8000c1e1500 */
[----:B--2---:R0:W-:Y:S04]  /*1a6f0*/  STL [R1+0x61cc], R17 ;  /* 0x0061cc1101007387 */ /* 0x0041e80000100800 */
[----:B------:R-:W2:Y:S04]  /*1a700*/  LDL R2, [R1+0x1574] ;  /* 0x0015740001027983 */ /* 0x000ea80000100800 */
[----:B0-----:R-:W2:Y:S01]  /*1a710*/  LDL R17, [R1+0x1540] ;  /* 0x0015400001117983 */ /* 0x001ea20000100800 */
[----:B------:R-:W-:Y:S01]  /*1a720*/  PRMT R15, RZ, 0x7610, R15 ;  /* 0x00007610ff0f7816 */ /* 0x000fe2000000000f */
[----:B----4-:R-:W-:-:S02]  /*1a730*/  @!P0 IMAD.MOV.U32 R4, RZ, RZ, R3 ;  /* 0x000000ffff048224 */ /* 0x010fc400078e0003 */
[----:B------:R-:W-:-:S05]  /*1a740*/  @!P0 IMAD.MOV.U32 R5, RZ, RZ, R19 ;  /* 0x000000ffff058224 */ /* 0x000fca00078e0013 */
[----:B------:R2:W4:Y:S01]  /*1a750*/  @!P0 LDG.E.U16 R15, desc[UR8][R4.64] ;  /* 0x00000008040f8981 */ /* 0x000522000c1e1500 */
[----:B------:R-:W-:-:S03]  /*1a760*/  PRMT R14, RZ, 0x7610, R14 ;  /* 0x00007610ff0e7816 */ /* 0x000fc6000000000e */
[----:B------:R-:W-:Y:S04]  /*1a770*/  STS.U16 [R23+UR5+0x2c00], R28 ;  /* 0x002c001c17007988 */ /* 0x000fe80008000405 */
[----:B------:R0:W-:Y:S04]  /*1a780*/  STS.U16 [R23+UR5+0x4c00], R27 ;  /* 0x004c001b17007988 */ /* 0x0001e80008000405 */
[----:B------:R1:W-:Y:S04]  /*1a790*/  STS.U16 [R23+UR5+0x6c00], R25 ;  /* 0x006c001917007988 */ /* 0x0003e80008000405 */
[----:B0-----:R-:W4:Y:S04]  /*1a7a0*/  LDL.LU R27, [R1+0x96c] ;  /* 0x00096c00011b7983 */ /* 0x001f280000300800 */
[----:B---3--:R0:W-:Y:S04]  /*1a7b0*/  STL [R1+0x61d0], R16 ;  /* 0x0061d01001007387 */ /* 0x0081e80000100800 */
[----:B-1----:R-:W3:Y:S04]  /*1a7c0*/  LDL.LU R25, [R1+0x95c] ;  /* 0x00095c0001197983 */ /* 0x002ee80000300800 */
[----:B------:R-:W3:Y:S04]  /*1a7d0*/  LDL R3, [R1+0x156c] ;  /* 0x00156c0001037983 */ /* 0x000ee80000100800 */
[----:B0-----:R-:W3:Y:S01]  /*1a7e0*/  LDL R16, [R1+0x1550] ;  /* 0x0015500001107983 */ /* 0x001ee20000100800 */
[----:B--2---:R-:W-:-:S02]  /*1a7f0*/  @!P0 IMAD.MOV.U32 R4, RZ, RZ, R2 ;  /* 0x000000ffff048224 */ /* 0x004fc400078e0002 */
[----:B------:R-:W-:-:S05]  /*1a800*/  @!P0 IMAD.MOV.U32 R5, RZ, RZ, R17 ;  /* 0x000000ffff058224 */ /* 0x000fca00078e0011 */
[----:B------:R3:W2:Y:S04]  /*1a810*/  @!P0 LDG.E.U16 R14, desc[UR8][R4.64] ;  /* 0x00000008040e8981 */ /* 0x0006a8000c1e1500 */
[----:B------:R0:W-:Y:S04]  /*1a820*/  STS.U16 [R23+UR5+0x8c00], R24 ;  /* 0x008c001817007988 */ /* 0x0001e80008000405 */
[----:B------:R1:W-:Y:S04]  /*1a830*/  STS.U16 [R23+UR5+0xac00], R29 ;  /* 0x00ac001d17007988 */ /* 0x0003e80008000405 */
[----:B0-----:R-:W2:Y:S04]  /*1a840*/  LDL.LU R24, [R1+0x944] ;  /* 0x0009440001187983 */ /* 0x001ea80000300800 */
[----:B-1----:R-:W2:Y:S04]  /*1a850*/  LDL.LU R29, [R1+0x7bc] ;  /* 0x0007bc00011d7983 */ /* 0x002ea80000300800 */
[----:B----4-:R0:W-:Y:S04]  /*1a860*/  STL [R1+0x61d4], R15 ;  /* 0x0061d40f01007387 */ /* 0x0101e80000100800 */
[----:B------:R-:W4:Y:S04]  /*1a870*/  LDL R21, [R1+0xd88] ;  /* 0x000d880001157983 */ /* 0x000f280000100800 */
[----:B------:R-:W4:Y:S04]  /*1a880*/  LDL R20, [R1+0x1198] ;  /* 0x0011980001147983 */ /* 0x000f280000100800 */
[----:B------:R-:W4:Y:S04]  /*1a890*/  LDL R19, [R1+0x1190] ;  /* 0x0011900001137983 */ /* 0x000f280000100800 */
[----:B------:R-:W4:Y:S04]  /*1a8a0*/  LDL R18, [R1+0x13c0] ;  /* 0x0013c00001127983 */ /* 0x000f280000100800 */
[----:B------:R-:W4:Y:S01]  /*1a8b0*/  LDL.LU R2, [R1+0x724] ;  /* 0x0007240001027983 */ /* 0x000f220000300800 */
[----:B---3--:R-:W-:-:S02]  /*1a8c0*/  @!P0 IMAD.MOV.U32 R4, RZ, RZ, R3 ;  /* 0x000000ffff048224 */ /* 0x008fc400078e0003 */
[----:B------:R-:W-:Y:S01]  /*1a8d0*/  @!P0 IMAD.MOV.U32 R5, RZ, RZ, R16 ;  /* 0x000000ffff058224 */ /* 0x000fe200078e0010 */
[----:B--2---:R-:W-:Y:S04]  /*1a8e0*/  STL [R1+0x61d8], R14 ;  /* 0x0061d80e01007387 */ /* 0x004fe80000100800 */
[----:B------:R-:W2:Y:S04]  /*1a8f0*/  LDL R17, [R1+0x1188] ;  /* 0x0011880001117983 */ /* 0x000ea80000100800 */
[----:B------:R-:W3:Y:S04]  /*1a900*/  LDL R16, [R1+0x13b8] ;  /* 0x0013b80001107983 */ /* 0x000ee80000100800 */
[----:B0-----:R-:W3:Y:S04]  /*1a910*/  LDL R15, [R1+0x13ac] ;  /* 0x0013ac00010f7983 */ /* 0x001ee80000100800 */
[----:B------:R-:W3:Y:S01]  /*1a920*/  LDL R3, [R1+0x13b0] ;  /* 0x0013b00001037983 */ /* 0x000ee20000100800 */
[----:B------:R-:W-:-:S02]  /*1a930*/  PRMT R13, RZ, 0x7610, R13 ;  /* 0x00007610ff0d7816 */ /* 0x000fc4000000000d */
[----:B------:R-:W-:-:S04]  /*1a940*/  PRMT R12, RZ, 0x7610, R12 ;  /* 0x00007610ff0c7816 */ /* 0x000fc8000000000c */
[----:B------:R4:W3:Y:S01]  /*1a950*/  @!P0 LDG.E.U16 R13, desc[UR8][R4.64] ;  /* 0x00000008040d8981 */ /* 0x0008e2000c1e1500 */
[----:B------:R-:W-:Y:S01]  /*1a960*/  PRMT R11, RZ, 0x7610, R11 ;  /* 0x00007610ff0b7816 */ /* 0x000fe2000000000b */
[----:B----4-:R-:W-:Y:S02]  /*1a970*/  @!P0 IMAD.MOV.U32 R4, RZ, RZ, R20 ;  /* 0x000000ffff048224 */ /* 0x010fe400078e0014 */
[----:B------:R-:W-:-:S05]  /*1a980*/  @!P0 IMAD.MOV.U32 R5, RZ, RZ, R21 ;  /* 0x000000ffff058224 */ /* 0x000fca00078e0015 */
[----:B------:R0:W4:Y:S01]  /*1a990*/  @!P0 LDG.E.U16 R12, desc[UR8][R4.64] ;  /* 0x00000008040c8981 */ /* 0x000122000c1e1500 */
[----:B------:R-:W-:Y:S01]  /*1a9a0*/  PRMT R10, RZ, 0x7610, R10 ;  /* 0x00007610ff0a7816 */ /* 0x000fe2000000000a */
[----:B0-----:R-:W-:Y:S02]  /*1a9b0*/  @!P0 IMAD.MOV.U32 R4, RZ, RZ, R18 ;  /* 0x000000ffff048224 */ /* 0x001fe400078e0012 */
[----:B------:R-:W-:-:S05]  /*1a9c0*/  @!P0 IMAD.MOV.U32 R5, RZ, RZ, R19 ;  /* 0x000000ffff058224 */ /* 0x000fca00078e0013 */
[----:B------:R2:W4:Y:S01]  /*1a9d0*/  @!P0 LDG.E.U16 R11, desc[UR8][R4.64] ;  /* 0x00000008040b8981 */ /* 0x000522000c1e1500 */
[----:B------:R-:W-:Y:S01]  /*1a9e0*/  PRMT R9, RZ, 0x7610, R9 ;  /* 0x00007610ff097816 */ /* 0x000fe20000000009 */
[----:B--2---:R-:W-:Y:S02]  /*1a9f0*/  @!P0 IMAD.MOV.U32 R5, RZ, RZ, R17 ;  /* 0x000000ffff058224 */ /* 0x004fe400078e0011 */
[----:B---3--:R-:W-:-:S05]  /*1aa00*/  @!P0 IMAD.MOV.U32 R4, RZ, RZ, R16 ;  /* 0x000000ffff048224 */ /* 0x008fca00078e0010 */
[----:B------:R0:W2:Y:S02]  /*1aa10*/  @!P0 LDG.E.U16 R10, desc[UR8][R4.64] ;  /* 0x00000008040a8981 */ /* 0x0000a4000c1e1500 */
[----:B0-----:R-:W-:Y:S02]  /*1aa20*/  @!P0 IMAD.MOV.U32 R4, RZ, RZ, R3 ;  /* 0x000000ffff048224 */ /* 0x001fe400078e0003 */
[----:B------:R-:W-:-:S05]  /*1aa30*/  @!P0 IMAD.MOV.U32 R5, RZ, RZ, R15 ;  /* 0x000000ffff058224 */ /* 0x000fca00078e000f */
[----:B------:R-:W3:Y:S04]  /*1aa40*/  @!P0 LDG.E.U16 R9, desc[UR8][R4.64] ;  /* 0x0000000804098981 */ /* 0x000ee8000c1e1500 */
[----:B------:R0:W-:Y:S04]  /*1aa50*/  STL [R1+0x61dc], R13 ;  /* 0x0061dc0d01007387 */ /* 0x0001e80000100800 */
[----:B----4-:R1:W-:Y:S04]  /*1aa60*/  STL [R1+0x61e0], R12 ;  /* 0x0061e00c01007387 */ /* 0x0103e80000100800 */
[----:B------:R4:W-:Y:S04]  /*1aa70*/  STL [R1+0x61e4], R11 ;  /* 0x0061e40b01007387 */ /* 0x0009e80000100800 */
[----:B--2---:R2:W-:Y:S04]  /*1aa80*/  STL [R1+0x61e8], R10 ;  /* 0x0061e80a01007387 */ /* 0x0045e80000100800 */
[----:B0-----:R-:W2:Y:S04]  /*1aa90*/  LDL.LU R13, [R1+0x5a0] ;  /* 0x0005a000010d7983 */ /* 0x001ea80000300800 */
[----:B------:R-:W2:Y:S04]  /*1aaa0*/  LDL R5, [R1+0x13a0] ;  /* 0x0013a00001057983 */ /* 0x000ea80000100800 */
[----:B---3--:R0:W-:Y:S04]  /*1aab0*/  STL [R1+0x61ec], R9 ;  /* 0x0061ec0901007387 */ /* 0x0081e80000100800 */
[----:B------:R-:W3:Y:S01]  /*1aac0*/  LDL R4, [R1+0x139c] ;  /* 0x00139c0001047983 */ /* 0x000ee20000100800 */
[----:B------:R-:W2:Y:S03]  /*1aad0*/  S2R R28, SR_TID.X ;  /* 0x00000000001c7919 */ /* 0x000ea60000002100 */
[----:B------:R0:W-:Y:S04]  /*1aae0*/  STS.U16 [R23+UR5+0xcc00], R0 ;  /* 0x00cc000017007988 */ /* 0x0001e80008000405 */
[----:B-1----:R-:W3:Y:S04]  /*1aaf0*/  LDL R12, [R1+0x138c] ;  /* 0x00138c00010c7983 */ /* 0x002ee80000100800 */
[----:B----4-:R-:W4:Y:S04]  /*1ab00*/  LDL R11, [R1+0x1390] ;  /* 0x00139000010b7983 */ /* 0x010f280000100800 */
[----:B--2---:R-:W2:Y:S04]  /*1ab10*/  LDL R10, [R1+0x137c] ;  /* 0x00137c00010a7983 */ /* 0x004ea80000100800 */
[----:B0-----:R-:W2:Y:S04]  /*1ab20*/  LDL R9, [R1+0x1380] ;  /* 0x0013800001097983 */ /* 0x001ea80000100800 */
[----:B------:R-:W2:Y:S04]  /*1ab30*/  LDL.LU R15, [R1+0x2cc] ;  /* 0x0002cc00010f7983 */ /* 0x000ea80000300800 */
        /* <DEDUP_REMOVED lines=8> */
[----:B------:R-:W2:Y:S01]  /*1abc0*/  LDL.LU R3, [R1+0x98c] ;  /* 0x00098c0001037983 */ /* 0x000ea20000300800 */
[----:B------:R-:W-:-:S05]  /*1abd0*/  LOP3.LUT R28, R28, 0x1ff, RZ, 0xc0, !PT ;  /* 0x000001ff1c1c7812 */ /* 0x000fca00078ec0ff */
[----:B------:R-:W-:Y:S01]  /*1abe0*/  IMAD.SHL.U32 R0, R28, 0x2, RZ ;  /* 0x000000021c007824 */ /* 0x000fe200078e00ff */
[----:B------:R-:W-:Y:S01]  /*1abf0*/  PRMT R8, RZ, 0x7610, R8 ;  /* 0x00007610ff087816 */ /* 0x000fe20000000008 */
[----:B------:R-:W2:Y:S03]  /*1ac00*/  LDL.LU R28, [R1+0x974] ;  /* 0x00097400011c7983 */ /* 0x000ea60000300800 */
[----:B------:R-:W-:-:S05]  /*1ac10*/  LOP3.LUT R14, R0, 0x30, RZ, 0x3c, !PT ;  /* 0x00000030000e7812 */ /* 0x000fca00078e3cff */
[----:B------:R0:W-:Y:S04]  /*1ac20*/  STS.U16 [R14+UR5+0xec00], R26 ;  /* 0x00ec001a0e007988 */ /* 0x0001e80008000405 */
[----:B------:R1:W-:Y:S04]  /*1ac30*/  STS.U16 [R14+UR5+0x10c00], R27 ;  /* 0x010c001b0e007988 */ /* 0x0003e80008000405 */
[----:B------:R0:W-:Y:S04]  /*1ac40*/  STS.U16 [R14+UR5+0x12c00], R25 ;  /* 0x012c00190e007988 */ /* 0x0001e80008000405 */
[----:B------:R0:W-:Y:S04]  /*1ac50*/  STS.U16 [R14+UR5+0x14c00], R24 ;  /* 0x014c00180e007988 */ /* 0x0001e80008000405 */
[----:B------:R1:W-:Y:S04]  /*1ac60*/  STS.U16 [R14+UR5+0x16c00], R29 ;  /* 0x016c001d0e007988 */ /* 0x0003e80008000405 */
[----:B------:R1:W-:Y:S04]  /*1ac70*/  STS.U16 [R14+UR5+0x18c00], R2 ;  /* 0x018c00020e007988 */ /* 0x0003e80008000405 */
[----:B0-----:R-:W2:Y:S04]  /*1ac80*/  LDL.LU R26, [R1+0x958] ;  /* 0x00095800011a7983 */ /* 0x001ea80000300800 */
[----:B-1----:R-:W2:Y:S04]  /*1ac90*/  LDL.LU R27, [R1+0x940] ;  /* 0x00094000011b7983 */ /* 0x002ea80000300800 */
[----:B------:R-:W2:Y:S04]  /*1aca0*/  LDL.LU R25, [R1+0x7b8] ;  /* 0x0007b80001197983 */ /* 0x000ea80000300800 */
[----:B------:R-:W2:Y:S04]  /*1acb0*/  LDL.LU R24, [R1+0x71c] ;  /* 0x00071c0001187983 */ /* 0x000ea80000300800 */
[----:B------:R-:W2:Y:S04]  /*1acc0*/  LDL.LU R29, [R1+0x5a4] ;  /* 0x0005a400011d7983 */ /* 0x000ea80000300800 */
[----:B------:R-:W2:Y:S01]  /*1acd0*/  LDL.LU R2, [R1+0x2c8] ;  /* 0x0002c80001027983 */ /* 0x000ea20000300800 */
[----:B---3--:R-:W-:-:S04]  /*1ace0*/  @!P0 LOP3.LUT R5, R5, R4, RZ, 0x3c, !PT ;  /* 0x0000000405058212 */ /* 0x008fc800078e3cff */
[----:B------:R-:W-:-:S04]  /*1acf0*/  @!P0 LOP3.LUT R4, R5, R4, RZ, 0x3c, !PT ;  /* 0x0000000405048212 */ /* 0x000fc800078e3cff */
[----:B------:R-:W-:-:S05]  /*1ad00*/  @!P0 LOP3.LUT R5, R5, R4, RZ, 0x3c, !PT ;  /* 0x0000000405058212 */ /* 0x000fca00078e3cff */
[----:B------:R4:W3:Y:S04]  /*1ad10*/  @!P0 LDG.E.U16 R8, desc[UR8][R4.64] ;  /* 0x0000000804088981 */ /* 0x0008e8000c1e1500 */
[----:B------:R-:W2:Y:S01]  /*1ad20*/  LDL.LU R5, [R1+0x714] ;  /* 0x0007140001057983 */ /* 0x000ea20000300800 */
[----:B------:R-:W-:Y:S01]  /*1ad30*/  PRMT R7, RZ, 0x7610, R7 ;  /* 0x00007610ff077816 */ /* 0x000fe20000000007 */
[----:B----4-:R-:W-:Y:S01]  /*1ad40*/  @!P0 IMAD.MOV.U32 R4, RZ, RZ, R11 ;  /* 0x000000ffff048224 */ /* 0x010fe200078e000b */
[----:B------:R-:W-:Y:S02]  /*1ad50*/  PRMT R6, RZ, 0x7610, R6 ;  /* 0x00007610ff067816 */ /* 0x000fe40000000006 */
[----:B------:R-:W-:Y:S01]  /*1ad60*/  LOP3.LUT R0, R0, 0x40, RZ, 0x3c, !PT ;  /* 0x0000004000007812 */ /* 0x000fe200078e3cff */
[----:B--2---:R0:W-:Y:S02]  /*1ad70*/  STS.U16 [R14+UR5+0x1ac00], R5 ;  /* 0x01ac00050e007988 */ /* 0x0041e40008000405 */
[----:B0-----:R-:W-:-:S05]  /*1ad80*/  @!P0 IMAD.MOV.U32 R5, RZ, RZ, R12 ;  /* 0x000000ffff058224 */ /* 0x001fca00078e000c */
[----:B------:R0:W2:Y:S02]  /*1ad90*/  @!P0 LDG.E.U16 R7, desc[UR8][R4.64] ;  /* 0x0000000804078981 */ /* 0x0000a4000c1e1500 */
[----:B0-----:R-:W-:Y:S02]  /*1ada0*/  @!P0 IMAD.MOV.U32 R4, RZ, RZ, R9 ;  /* 0x000000ffff048224 */ /* 0x001fe400078e0009 */
[----:B------:R-:W-:-:S05]  /*1adb0*/  @!P0 IMAD.MOV.U32 R5, RZ, RZ, R10 ;  /* 0x000000ffff058224 */ /* 0x000fca00078e000a */
[----:B------:R-:W4:Y:S04]  /*1adc0*/  @!P0 LDG.E.U16 R6, desc[UR8][R4.64] ;  /* 0x0000000804068981 */ /* 0x000f28000c1e1500 */
[----:B------:R-:W-:Y:S04]  /*1add0*/  STS.U16 [R14+UR5+0x1cc00], R13 ;  /* 0x01cc000d0e007988 */ /* 0x000fe80008000405 */
        /* <DEDUP_REMOVED lines=14> */
[----:B---3--:R-:W-:Y:S04]  /*1aec0*/  STL [R1+0x61f0], R8 ;  /* 0x0061f00801007387 */ /* 0x008fe80000100800 */
[----:B------:R-:W-:Y:S04]  /*1aed0*/  STS.U16 [R0+UR5+0x1b000], R24 ;  /* 0x01b0001800007988 */ /* 0x000fe80008000405 */
[----:B------:R-:W-:Y:S04]  /*1aee0*/  STS.U16 [R0+UR5+0x1d000], R29 ;  /* 0x01d0001d00007988 */ /* 0x000fe80008000405 */
[----:B------:R0:W-:Y:S04]  /*1aef0*/  STS.U16 [R0+UR5+0x1f000], R2 ;  /* 0x01f0000200007988 */ /* 0x0001e80008000405 */
[----:B--2---:R-:W-:Y:S04]  /*1af00*/  STL [R1+0x61f4], R7 ;  /* 0x0061f40701007387 */ /* 0x004fe80000100800 */
[----:B----4-:R-:W-:Y:S04]  /*1af10*/  STL [R1+0x61f8], R6 ;  /* 0x0061f80601007387 */ /* 0x010fe80000100800 */
[----:B0-----:R-:W2:Y:S04]  /*1af20*/  LDL.LU R2, [R1+0xa14] ;  /* 0x000a140001027983 */ /* 0x001ea80000300800 */
[----:B--2---:R0:W-:Y:S04]  /*1af30*/  STL [R1+0x6224], R2 ;  /* 0x0062240201007387 */ /* 0x0041e80000100800 */
[----:B0-----:R-:W2:Y:S01]  /*1af40*/  LDL.LU R2, [R1+0xa24] ;  /* 0x000a240001027983 */ /* 0x001ea20000300800 */
[----:B------:R-:W0:Y:S03]  /*1af50*/  S2R R29, SR_TID.X ;  /* 0x00000000001d7919 */ /* 0x000e260000002100 */
[----:B--2---:R1:W-:Y:S04]  /*1af60*/  STL [R1+0x6228], R2 ;  /* 0x0062280201007387 */ /* 0x0043e80000100800 */
[----:B-1----:R-:W2:Y:S04]  /*1af70*/  LDL.LU R2, [R1+0xa34] ;  /* 0x000a340001027983 */ /* 0x002ea80000300800 */
        /* <DEDUP_REMOVED lines=11> */
[----:B0-----:R-:W-:-:S03]  /*1b030*/  LOP3.LUT R29, R29, 0x1ff, RZ, 0xc0, !PT ;  /* 0x000001ff1d1d7812 */ /* 0x001fc600078ec0ff */
[----:B------:R-:W3:Y:S04]  /*1b040*/  LDL.LU R16, [R1+0x59c] ;  /* 0x00059c0001107983 */ /* 0x000ee80000300800 */
[----:B------:R-:W3:Y:S04]  /*1b050*/  LDL.LU R17, [R1+0xa30] ;  /* 0x000a300001117983 */ /* 0x000ee80000300800 */
[----:B------:R-:W3:Y:S04]  /*1b060*/  LDL.LU R18, [R1+0xa20] ;  /* 0x000a200001127983 */ /* 0x000ee80000300800 */
[----:B------:R-:W3:Y:S04]  /*1b070*/  LDL.LU R19, [R1+0xa10] ;  /* 0x000a100001137983 */ /* 0x000ee80000300800 */
[----:B------:R-:W3:Y:S01]  /*1b080*/  LDL.LU R20, [R1+0x9fc] ;  /* 0x0009fc0001147983 */ /* 0x000ee20000300800 */
[----:B------:R-:W-:-:S03]  /*1b090*/  IMAD.SHL.U32 R0, R29, 0x2, RZ ;  /* 0x000000021d007824 */ /* 0x000fc600078e00ff */
[----:B------:R-:W3:Y:S04]  /*1b0a0*/  LDL.LU R21, [R1+0x9e4] ;  /* 0x0009e40001157983 */ /* 0x000ee80000300800 */
[----:B------:R-:W3:Y:S04]  /*1b0b0*/  LDL.LU R22, [R1+0x9d0] ;  /* 0x0009d00001167983 */ /* 0x000ee80000300800 */
[----:B------:R-:W3:Y:S04]  /*1b0c0*/  LDL.LU R23, [R1+0x9b8] ;  /* 0x0009b80001177983 */ /* 0x000ee80000300800 */
[----:B------:R-:W3:Y:S04]  /*1b0d0*/  LDL.LU R3, [R1+0x99c] ;  /* 0x00099c0001037983 */ /* 0x000ee80000300800 */
[----:B------:R-:W3:Y:S01]  /*1b0e0*/  LDL.LU R28, [R1+0x980] ;  /* 0x00098000011c7983 */ /* 0x000ee20000300800 */
[----:B------:R-:W-:-:S03]  /*1b0f0*/  LOP3.LUT R4, R0, 0x50, RZ, 0x3c, !PT ;  /* 0x0000005000047812 */ /* 0x000fc600078e3cff */
[----:B------:R-:W3:Y:S04]  /*1b100*/  LDL.LU R26, [R1+0x968] ;  /* 0x00096800011a7983 */ /* 0x000ee80000300800 */
[----:B------:R-:W3:Y:S04]  /*1b110*/  LDL.LU R27, [R1+0x950] ;  /* 0x00095000011b7983 */ /* 0x000ee80000300800 */
[----:B------:R-:W3:Y:S04]  /*1b120*/  LDL.LU R25, [R1+0x844] ;  /* 0x0008440001197983 */ /* 0x000ee80000300800 */
[----:B------:R-:W3:Y:S04]  /*1b130*/  LDL.LU R24, [R1+0x72c] ;  /* 0x00072c0001187983 */ /* 0x000ee80000300800 */
[----:B------:R-:W3:Y:S04]  /*1b140*/  LDL.LU R29, [R1+0x710] ;  /* 0x00071000011d7983 */ /* 0x000ee80000300800 */
[----:B--2---:R0:W-:Y:S04]  /*1b150*/  STS.U16 [R4+UR5+0x1400], R2 ;  /* 0x0014000204007988 */ /* 0x0041e80008000405 */
[----:B0-----:R-:W2:Y:S04]  /*1b160*/  LDL.LU R2, [R1+0x6228] ;  /* 0x0062280001027983 */ /* 0x001ea80000300800 */
[----:B--2---:R0:W-:Y:S04]  /*1b170*/  STS.U16 [R4+UR5+0x3400], R2 ;  /* 0x0034000204007988 */ /* 0x0041e80008000405 */
[----:B0-----:R-:W2:Y:S04]  /*1b180*/  LDL.LU R2, [R1+0x6224] ;  /* 0x0062240001027983 */ /* 0x001ea80000300800 */
[----:B--2---:R0:W-:Y:S04]  /*1b190*/  STS.U16 [R4+UR5+0x5400], R2 ;  /* 0x0054000204007988 */ /* 0x0041e80008000405 */
[----:B0-----:R-:W2:Y:S04]  /*1b1a0*/  LDL.LU R2, [R1+0x6220] ;  /* 0x0062200001027983 */ /* 0x001ea80000300800 */
[----:B---3--:R-:W-:Y:S04]  /*1b1b0*/  STS.U16 [R4+UR5+0x7400], R6 ;  /* 0x0074000604007988 */ /* 0x008fe80008000405 */
[----:B----4-:R-:W-:Y:S04]  /*1b1c0*/  STS.U16 [R4+UR5+0x9400], R5 ;  /* 0x0094000504007988 */ /* 0x010fe80008000405 */
        /* <DEDUP_REMOVED lines=9> */
[----:B------:R-:W-:Y:S01]  /*1b260*/  STS.U16 [R4+UR5+0x1d400], R16 ;  /* 0x01d4001004007988 */ /* 0x000fe20008000405 */
[----:B------:R-:W-:-:S03]  /*1b270*/  LOP3.LUT R0, R0, 0x60, RZ, 0x3c, !PT ;  /* 0x0000006000007812 */ /* 0x000fc600078e3cff */
[----:B--2---:R0:W-:Y:S04]  /*1b280*/  STS.U16 [R4+UR5+0x1f400], R2 ;  /* 0x01f4000204007988 */ /* 0x0041e80008000405 */
[----:B0-----:R-:W2:Y:S04]  /*1b290*/  LDL.LU R2, [R1+0x621c] ;  /* 0x00621c0001027983 */ /* 0x001ea80000300800 */
        /* <DEDUP_REMOVED lines=14> */
[----:B--2---:R0:W-:Y:S04]  /*1b380*/  STS.U16 [R0+UR5+0x1d800], R2 ;  /* 0x01d8000200007988 */ /* 0x0041e80008000405 */
[----:B0-----:R-:W2:Y:S04]  /*1b390*/  LDL.LU R2, [R1+0xa1c] ;  /* 0x000a1c0001027983 */ /* 0x001ea80000300800 */
[----:B--2---:R0:W-:Y:S04]  /*1b3a0*/  STL [R1+0x6210], R2 ;  /* 0x0062100201007387 */ /* 0x0041e80000100800 */
[----:B0-----:R-:W2:Y:S01]  /*1b3b0*/  LDL.LU R2, [R1+0xa2c] ;  /* 0x000a2c0001027983 */ /* 0x001ea20000300800 */
[----:B------:R-:W0:Y:S03]  /*1b3c0*/  S2R R29, SR_TID.X ;  /* 0x00000000001d7919 */ /* 0x000e260000002100 */
[----:B--2---:R1:W-:Y:S04]  /*1b3d0*/  STL [R1+0x6214], R2 ;  /* 0x0062140201007387 */ /* 0x0043e80000100800 */
[----:B-1----:R-:W2:Y:S04]  /*1b3e0*/  LDL.LU R2, [R1+0x1cc] ;  /* 0x0001cc0001027983 */ /* 0x002ea80000300800 */
[----:B------:R-:W3:Y:S01]  /*1b3f0*/  LDL.LU R6, [R1+0xa0c] ;  /* 0x000a0c0001067983 */ /* 0x000ee20000300800 */
[----:B0-----:R-:W-:-:S05]  /*1b400*/  LOP3.LUT R29, R29, 0x1ff, RZ, 0xc0, !PT ;  /* 0x000001ff1d1d7812 */ /* 0x001fca00078ec0ff */
[----:B------:R-:W-:-:S05]  /*1b410*/  IMAD.SHL.U32 R29, R29, 0x2, RZ ;  /* 0x000000021d1d7824 */ /* 0x000fca00078e00ff */
[C---:B------:R-:W-:Y:S01]  /*1b420*/  LOP3.LUT R4, R29.reuse, 0x70, RZ, 0x3c, !PT ;  /* 0x000000701d047812 */ /* 0x040fe200078e3cff */
[----:B---3--:R0:W-:Y:S04]  /*1b430*/  STL [R1+0x6218], R6 ;  /* 0x0062180601007387 */ /* 0x0081e80000100800 */
        /* <DEDUP_REMOVED lines=26> */
[----:B------:R-:W3:Y:S04]  /*1b5e0*/  LDL.LU R29, [R1+0x9c] ;  /* 0x00009c00011d7983 */ /* 0x000ee80000300800 */
[----:B--2---:R0:W-:Y:S04]  /*1b5f0*/  STS.U16 [R6+UR5+0x1f800], R2 ;  /* 0x01f8000206007988 */ /* 0x0041e80008000405 */
[----:B0-----:R-:W2:Y:S04]  /*1b600*/  LDL.LU R6, [R1+0x6218] ;  /* 0x0062180001067983 */ /* 0x001ea80000300800 */
[----:B------:R-:W2:Y:S04]  /*1b610*/  LDL.LU R2, [R1+0x6214] ;  /* 0x0062140001027983 */ /* 0x000ea80000300800 */
[----:B--2---:R0:W-:Y:S04]  /*1b620*/  STS.U16 [R4+UR5+0x1c00], R2 ;  /* 0x001c000204007988 */ /* 0x0041e80008000405 */
[----:B0-----:R-:W2:Y:S04]  /*1b630*/  LDL.LU R2, [R1+0x6210] ;  /* 0x0062100001027983 */ /* 0x001ea80000300800 */
[----:B--2---:R0:W-:Y:S04]  /*1b640*/  STS.U16 [R4+UR5+0x3c00], R2 ;  /* 0x003c000204007988 */ /* 0x0041e80008000405 */
[----:B0-----:R-:W2:Y:S04]  /*1b650*/  LDL.LU R2, [R1+0x620c] ;  /* 0x00620c0001027983 */ /* 0x001ea80000300800 */
[----:B------:R-:W-:Y:S04]  /*1b660*/  STS.U16 [R4+UR5+0x5c00], R6 ;  /* 0x005c000604007988 */ /* 0x000fe80008000405 */
[----:B---3--:R-:W-:Y:S04]  /*1b670*/  STS.U16 [R4+UR5+0x7c00], R5 ;  /* 0x007c000504007988 */ /* 0x008fe80008000405 */
[----:B----4-:R-:W-:Y:S04]  /*1b680*/  STS.U16 [R4+UR5+0x9c00], R7 ;  /* 0x009c000704007988 */ /* 0x010fe80008000405 */
[----:B--2---:R0:W-:Y:S04]  /*1b690*/  STS.U16 [R4+UR5+0xbc00], R2 ;  /* 0x00bc000204007988 */ /* 0x0041e80008000405 */
[----:B0-----:R-:W2:Y:S04]  /*1b6a0*/  LDL.LU R2, [R1+0x6208] ;  /* 0x0062080001027983 */ /* 0x001ea80000300800 */
[----:B------:R-:W3:Y:S04]  /*1b6b0*/  LDL.LU R6, [R1+0x8c] ;  /* 0x00008c0001067983 */ /* 0x000ee80000300800 */
[----:B---3--:R0:W-:Y:S04]  /*1b6c0*/  STL [R1+0x61fc], R6 ;  /* 0x0061fc0601007387 */ /* 0x0081e80000100800 */
[----:B0-----:R-:W3:Y:S04]  /*1b6d0*/  LDL.LU R6, [R1+0x90] ;  /* 0x0000900001067983 */ /* 0x001ee80000300800 */
[----:B---3--:R0:W-:Y:S04]  /*1b6e0*/  STL [R1+0x6200], R6 ;  /* 0x0062000601007387 */ /* 0x0081e80000100800 */
[----:B0-----:R-:W3:Y:S04]  /*1b6f0*/  LDL.LU R6, [R1+0x94] ;  /* 0x0000940001067983 */ /* 0x001ee80000300800 */
        /* <DEDUP_REMOVED lines=10> */
[----:B--2---:R-:W-:Y:S04]  /*1b7a0*/  STS.U16 [R2+UR5+0x20000], R18 ;  /* 0x0200001202007988 */ /* 0x004fe80008000405 */
[----:B------:R-:W-:Y:S04]  /*1b7b0*/  STS.U16 [R2+UR5+0x20800], R19 ;  /* 0x0208001302007988 */ /* 0x000fe80008000405 */
[----:B------:R-:W-:Y:S04]  /*1b7c0*/  STS.U16 [R2+UR5+0x21000], R20 ;  /* 0x0210001402007988 */ /* 0x000fe80008000405 */
[----:B---3--:R0:W-:Y:S04]  /*1b7d0*/  STL [R1+0x6204], R6 ;  /* 0x0062040601007387 */ /* 0x0081e80000100800 */
        /* <DEDUP_REMOVED lines=14> */
[----:B------:R0:W-:Y:S04]  /*1b8c0*/  STS.U16 [R2+UR5+0x21800], R21 ;  /* 0x0218001502007988 */ /* 0x0001e80008000405 */
[----:B------:R-:W3:Y:S04]  /*1b8d0*/  LDL.LU R20, [R1+0x54] ;  /* 0x0000540001147983 */ /* 0x000ee80000300800 */
[----:B------:R1:W-:Y:S04]  /*1b8e0*/  STS.U16 [R2+UR5+0x22000], R22 ;  /* 0x0220001602007988 */ /* 0x0003e80008000405 */
[----:B------:R0:W-:Y:S04]  /*1b8f0*/  STS.U16 [R2+UR5+0x22800], R23 ;  /* 0x0228001702007988 */ /* 0x0001e80008000405 */
[----:B------:R0:W-:Y:S04]  /*1b900*/  STS.U16 [R2+UR5+0x23000], R0 ;  /* 0x0230000002007988 */ /* 0x0001e80008000405 */
[----:B------:R1:W-:Y:S04]  /*1b910*/  STS.U16 [R2+UR5+0x23800], R3 ;  /* 0x0238000302007988 */ /* 0x0003e80008000405 */
[----:B------:R1:W-:Y:S04]  /*1b920*/  STS.U16 [R2+UR5+0x24000], R28 ;  /* 0x0240001c02007988 */ /* 0x0003e80008000405 */
[----:B0-----:R-:W3:Y:S04]  /*1b930*/  LDL.LU R21, [R1+0x50] ;  /* 0x0000500001157983 */ /* 0x001ee80000300800 */
[----:B-1----:R-:W3:Y:S04]  /*1b940*/  LDL.LU R22, [R1+0x4c] ;  /* 0x00004c0001167983 */ /* 0x002ee80000300800 */
        /* <DEDUP_REMOVED lines=49> */
[----:B------:R-:W3:Y:S04]  /*1bc60*/  LDL.LU R7, [R1+0x61f4] ;  /* 0x0061f40001077983 */ /* 0x000ee80000300800 */
[----:B------:R-:W4:Y:S04]  /*1bc70*/  LDL.LU R8, [R1+0x61f0] ;  /* 0x0061f00001087983 */ /* 0x000f280000300800 */
        /* <DEDUP_REMOVED lines=20> */
[----:B------:R-:W3:Y:S04]  /*1bdc0*/  LDL.LU R25, [R1+0x619c] ;  /* 0x00619c0001197983 */ /* 0x000ee80000300800 */
[----:B------:R-:W3:Y:S04]  /*1bdd0*/  LDL.LU R24, [R1+0x6198] ;  /* 0x0061980001187983 */ /* 0x000ee80000300800 */
[----:B------:R-:W3:Y:S04]  /*1bde0*/  LDL.LU R29, [R1+0x6194] ;  /* 0x00619400011d7983 */ /* 0x000ee80000300800 */
[----:B------:R-:W-:Y:S04]  /*1bdf0*/  STS.U16 [R2+UR5+0x35800], R4 ;  /* 0x0358000402007988 */ /* 0x000fe80008000405 */
[----:B------:R-:W-:Y:S04]  /*1be00*/  STS.U16 [R2+UR5+0x36000], R5 ;  /* 0x0360000502007988 */ /* 0x000fe80008000405 */
[----:B--2---:R-:W-:Y:S04]  /*1be10*/  STS.U16 [R2+UR5+0x38000], R27 ;  /* 0x0380001b02007988 */ /* 0x004fe80008000405 */
[----:B---3--:R0:W-:Y:S04]  /*1be20*/  STS.U16 [R2+UR5+0x36800], R29 ;  /* 0x0368001d02007988 */ /* 0x0081e80008000405 */
[----:B------:R1:W-:Y:S04]  /*1be30*/  STS.U16 [R2+UR5+0x37000], R24 ;  /* 0x0370001802007988 */ /* 0x0003e80008000405 */
[----:B------:R2:W-:Y:S04]  /*1be40*/  STS.U16 [R2+UR5+0x37800], R25 ;  /* 0x0378001902007988 */ /* 0x0005e80008000405 */
[----:B------:R3:W-:Y:S04]  /*1be50*/  STS.U16 [R2+UR5+0x38800], R26 ;  /* 0x0388001a02007988 */ /* 0x0007e80008000405 */
[----:B------:R2:W-:Y:S04]  /*1be60*/  STS.U16 [R2+UR5+0x39000], R28 ;  /* 0x0390001c02007988 */ /* 0x0005e80008000405 */
[----:B0-----:R-:W4:Y:S04]  /*1be70*/  LDL.LU R29, [R1+0x6190] ;  /* 0x00619000011d7983 */ /* 0x001f280000300800 */
[----:B-1----:R-:W4:Y:S04]  /*1be80*/  LDL.LU R24, [R1+0x618c] ;  /* 0x00618c0001187983 */ /* 0x002f280000300800 */
[----:B--2---:R-:W2:Y:S04]  /*1be90*/  LDL.LU R25, [R1+0x6188] ;  /* 0x0061880001197983 */ /* 0x004ea80000300800 */
[----:B------:R-:W2:Y:S04]  /*1bea0*/  LDL.LU R27, [R1+0x6184] ;  /* 0x00618400011b7983 */ /* 0x000ea80000300800 */
[----:B---3--:R-:W3:Y:S04]  /*1beb0*/  LDL.LU R26, [R1+0x6180] ;  /* 0x00618000011a7983 */ /* 0x008ee80000300800 */
[----:B------:R-:W3:Y:S04]  /*1bec0*/  LDL.LU R28, [R1+0x617c] ;  /* 0x00617c00011c7983 */ /* 0x000ee80000300800 */
[----:B------:R0:W-:Y:S04]  /*1bed0*/  STS.U16 [R2+UR5+0x39800], R3 ;  /* 0x0398000302007988 */ /* 0x0001e80008000405 */
[----:B0-----:R-:W3:Y:S04]  /*1bee0*/  LDL.LU R3, [R1+0x6178] ;  /* 0x0061780001037983 */ /* 0x001ee80000300800 */
[----:B------:R-:W3:Y:S04]  /*1bef0*/  LDL R4, [R1+0x1370] ;  /* 0x0013700001047983 */ /* 0x000ee80000100800 */
[----:B------:R-:W3:Y:S01]  /*1bf00*/  LDL R5, [R1+0x136c] ;  /* 0x00136c0001057983 */ /* 0x000ee20000100800 */
[----:B--2---:R-:W-:-:S06]  /*1bf10*/  PRMT R27, RZ, 0x7610, R27 ;  /* 0x00007610ff1b7816 */ /* 0x004fcc000000001b */
[----:B---3--:R-:W2:Y:S04]  /*1bf20*/  @!P0 LDG.E.U16 R27, desc[UR8][R4.64] ;  /* 0x00000008041b8981 */ /* 0x008ea8000c1e1500 */
[----:B------:R0:W-:Y:S04]  /*1bf30*/  STS.U16 [R2+UR5+0x3a000], R0 ;  /* 0x03a0000002007988 */ /* 0x0001e80008000405 */
        /* <DEDUP_REMOVED lines=10> */
[----:B0-----:R-:W-:-:S03]  /*1bfe0*/  LOP3.LUT R0, R2, 0x40, RZ, 0x3c, !PT ;  /* 0x0000004002007812 */ /* 0x001fc600078e3cff */
[----:B------:R-:W-:Y:S04]  /*1bff0*/  STS.U16 [R2+UR5+0x3f800], R13 ;  /* 0x03f8000d02007988 */ /* 0x000fe80008000405 */
[----:B------:R0:W-:Y:S04]  /*1c000*/  STL [R1+0x15a8], R2 ;  /* 0x0015a80201007387 */ /* 0x0001e80000100800 */
[----:B0-----:R-:W3:Y:S04]  /*1c010*/  LDL.LU R2, [R1+0x1558] ;  /* 0x0015580001027983 */ /* 0x001ee80000300800 */
[----:B--2---:R0:W-:Y:S04]  /*1c020*/  STL [R1+0x98], R27 ;  /* 0x0000981b01007387 */ /* 0x0041e80000100800 */
[----:B0-----:R-:W2:Y:S04]  /*1c030*/  LDL.LU R27, [R1+0x6174] ;  /* 0x00617400011b7983 */ /* 0x001ea80000300800 */
[----:B------:R-:W2:Y:S04]  /*1c040*/  LDL R4, [R1+0x135c] ;  /* 0x00135c0001047983 */ /* 0x000ea80000100800 */
[----:B------:R-:W2:Y:S01]  /*1c050*/  LDL R5, [R1+0x1360] ;  /* 0x0013600001057983 */ /* 0x000ea20000100800 */
[----:B------:R-:W-:-:S02]  /*1c060*/  PRMT R28, RZ, 0x7610, R28 ;  /* 0x00007610ff1c7816 */ /* 0x000fc4000000001c */
[----:B--2---:R-:W-:-:S04]  /*1c070*/  @!P0 LOP3.LUT R5, R5, R4, RZ, 0x3c, !PT ;  /* 0x0000000405058212 */ /* 0x004fc800078e3cff */
[----:B------:R-:W-:-:S04]  /*1c080*/  @!P0 LOP3.LUT R4, R5, R4, RZ, 0x3c, !PT ;  /* 0x0000000405048212 */ /* 0x000fc800078e3cff */
[----:B------:R-:W-:-:S05]  /*1c090*/  @!P0 LOP3.LUT R5, R5, R4, RZ, 0x3c, !PT ;  /* 0x0000000405058212 */ /* 0x000fca00078e3cff */
[----:B------:R-:W2:Y:S04]  /*1c0a0*/  @!P0 LDG.E.U16 R28, desc[UR8][R4.64] ;  /* 0x00000008041c8981 */ /* 0x000ea8000c1e1500 */
        /* <DEDUP_REMOVED lines=283> */
[----:B0-----:R-:W2:Y:S01]  /*1d260*/  LDL R3, [R1+0x142c] ;  /* 0x00142c0001037983 */ /* 0x001ea20000100800 */
[----:B---3--:R-:W-:-:S04]  /*1d270*/  @!P0 LOP3.LUT R5, R5, R4, RZ, 0x3c, !PT ;  /* 0x0000000405058212 */ /* 0x008fc800078e3cff */
[----:B------:R-:W-:-:S04]  /*1d280*/  @!P0 LOP3.LUT R4, R5, R4, RZ, 0x3c, !PT ;  /* 0x0000000405048212 */ /* 0x000fc800078e3cff */
[----:B------:R-:W-:-:S05]  /*1d290*/  @!P0 LOP3.LUT R5, R5, R4, RZ, 0x3c, !PT ;  /* 0x0000000405058212 */ /* 0x000fca00078e3cff */
[----:B------:R2:W3:Y:S04]  /*1d2a0*/  @!P0 LDG.E.U16 R28, desc[UR8][R4.64] ;  /* 0x00000008041c8981 */ /* 0x0004e8000c1e1500 */
[----:B------:R-:W3:Y:S01]  /*1d2b0*/  LDL R5, [R1+0x13f8] ;  /* 0x0013f80001057983 */ /* 0x000ee20000100800 */
[----:B----4-:R-:W-:Y:S01]  /*1d2c0*/  PRMT R29, RZ, 0x7610, R29 ;  /* 0x00007610ff1d7816 */ /* 0x010fe2000000001d */
[----:B--2---:R-:W-:Y:S02]  /*1d2d0*/  @!P0 IMAD.MOV.U32 R4, RZ, RZ, R3 ;  /* 0x000000ffff048224 */ /* 0x004fe400078e0003 */
[----:B---3--:R0:W-:Y:S01]  /*1d2e0*/  STL [R1+0x608c], R28 ;  /* 0x00608c1c01007387 */ /* 0x0081e20000100800 */
[----:B------:R-:W-:-:S03]  /*1d2f0*/  PRMT R27, RZ, 0x7610, R27 ;  /* 0x00007610ff1b7816 */ /* 0x000fc6000000001b */
[----:B------:R-:W2:Y:S04]  /*1d300*/  LDL R3, [R1+0x146c] ;  /* 0x00146c0001037983 */ /* 0x000ea80000100800 */
[----:B------:R1:W3:Y:S04]  /*1d310*/  @!P0 LDG.E.U16 R29, desc[UR8][R4.64] ;  /* 0x00000008041d8981 */ /* 0x0002e8000c1e1500 */
[----:B0-----:R-:W4:Y:S04]  /*1d320*/  LDL R28, [R1+0x145c] ;  /* 0x00145c00011c7983 */ /* 0x001f280000100800 */
[----:B------:R-:W1:Y:S04]  /*1d330*/  LDL R4, [R1+0x1408] ;  /* 0x0014080001047983 */ /* 0x000e680000100800 */
[----:B------:R-:W1:Y:S02]  /*1d340*/  LDL R5, [R1+0x143c] ;  /* 0x00143c0001057983 */ /* 0x000e640000100800 */
[----:B-1----:R-:W-:-:S04]  /*1d350*/  @!P0 LOP3.LUT R5, R5, R4, RZ, 0x3c, !PT ;  /* 0x0000000405058212 */ /* 0x002fc800078e3cff */
[----:B------:R-:W-:-:S04]  /*1d360*/  @!P0 LOP3.LUT R4, R5, R4, RZ, 0x3c, !PT ;  /* 0x0000000405048212 */ /* 0x000fc800078e3cff */
[----:B------:R-:W-:Y:S01]  /*1d370*/  @!P0 LOP3.LUT R5, R5, R4, RZ, 0x3c, !PT ;  /* 0x0000000405058212 */ /* 0x000fe200078e3cff */
[----:B---3--:R0:W-:Y:S04]  /*1d380*/  STL [R1+0x6090], R29 ;  /* 0x0060901d01007387 */ /* 0x0081e80000100800 */
[----:B------:R1:W3:Y:S01]  /*1d390*/  @!P0 LDG.E.U16 R27, desc[UR8][R4.64] ;  /* 0x00000008041b8981 */ /* 0x0002e2000c1e1500 */
[----:B------:R-:W-:-:S03]  /*1d3a0*/  PRMT R26, RZ, 0x7610, R26 ;  /* 0x00007610ff1a7816 */ /* 0x000fc6000000001a */
[----:B0-----:R-:W2:Y:S04]  /*1d3b0*/  LDL R29, [R1+0x1428] ;  /* 0x00142800011d7983 */ /* 0x001ea80000100800 */
[----:B------:R-:W1:Y:S04]  /*1d3c0*/  LDL R4, [R1+0x1418] ;  /* 0x0014180001047983 */ /* 0x000e680000100800 */
[----:B------:R-:W1:Y:S02]  /*1d3d0*/  LDL R5, [R1+0x144c] ;  /* 0x00144c0001057983 */ /* 0x000e640000100800 */
[----:B-1----:R-:W-:-:S04]  /*1d3e0*/  @!P0 LOP3.LUT R5, R5, R4, RZ, 0x3c, !PT ;  /* 0x0000000405058212 */ /* 0x002fc800078e3cff */
[----:B------:R-:W-:-:S04]  /*1d3f0*/  @!P0 LOP3.LUT R4, R5, R4, RZ, 0x3c, !PT ;  /* 0x0000000405048212 */ /* 0x000fc800078e3cff */
[----:B------:R-:W-:-:S05]  /*1d400*/  @!P0 LOP3.LUT R5, R5, R4, RZ, 0x3c, !PT ;  /* 0x0000000405058212 */ /* 0x000fca00078e3cff */
[----:B------:R4:W2:Y:S01]  /*1d410*/  @!P0 LDG.E.U16 R26, desc[UR8][R4.64] ;  /* 0x00000008041a8981 */ /* 0x0008a2000c1e1500 */
[----:B------:R-:W-:-:S03]  /*1d420*/  PRMT R25, RZ, 0x7610, R25 ;  /* 0x00007610ff197816 */ /* 0x000fc60000000019 */
[----:B---3--:R0:W-:Y:S01]  /*1d430*/  STL [R1+0x6094], R27 ;  /* 0x0060941b01007387 */ /* 0x0081e20000100800 */
[----:B----4-:R-:W-:Y:S02]  /*1d440*/  @!P0 IMAD.MOV.U32 R4, RZ, RZ, R28 ;  /* 0x000000ffff048224 */ /* 0x010fe400078e001c */
[----:B--2---:R-:W-:-:S05]  /*1d450*/  @!P0 IMAD.MOV.U32 R5, RZ, RZ, R29 ;  /* 0x000000ffff058224 */ /* 0x004fca00078e001d */
[----:B------:R1:W2:Y:S04]  /*1d460*/  @!P0 LDG.E.U16 R25, desc[UR8][R4.64] ;  /* 0x0000000804198981 */ /* 0x0002a8000c1e1500 */
[----:B------:R3:W-:Y:S01]  /*1d470*/  STL [R1+0x6098], R26 ;  /* 0x0060981a01007387 */ /* 0x0007e20000100800 */
[----:B------:R-:W-:-:S03]  /*1d480*/  PRMT R24, RZ, 0x7610, R24 ;  /* 0x00007610ff187816 */ /* 0x000fc60000000018 */
[----:B------:R-:W4:Y:S04]  /*1d490*/  LDL R29, [R1+0x148c] ;  /* 0x00148c00011d7983 */ /* 0x000f280000100800 */
[----:B------:R-:W4:Y:S04]  /*1d4a0*/  LDL R28, [R1+0x1468] ;  /* 0x00146800011c7983 */ /* 0x000f280000100800 */
[----:B0-----:R-:W4:Y:S04]  /*1d4b0*/  LDL R27, [R1+0x149c] ;  /* 0x00149c00011b7983 */ /* 0x001f280000100800 */
[----:B---3--:R-:W3:Y:S01]  /*1d4c0*/  LDL R26, [R1+0x1438] ;  /* 0x00143800011a7983 */ /* 0x008ee20000100800 */
[----:B-1----:R-:W-:-:S03]  /*1d4d0*/  @!P0 IMAD.MOV.U32 R4, RZ, RZ, R3 ;  /* 0x000000ffff048224 */ /* 0x002fc600078e0003 */
[----:B--2---:R0:W-:Y:S01]  /*1d4e0*/  STL [R1+0x609c], R25 ;  /* 0x00609c1901007387 */ /* 0x0041e20000100800 */
[----:B------:R-:W-:-:S03]  /*1d4f0*/  PRMT R23, RZ, 0x7610, R23 ;  /* 0x00007610ff177816 */ /* 0x000fc60000000017 */
[----:B------:R-:W2:Y:S04]  /*1d500*/  LDL R3, [R1+0x14ac] ;  /* 0x0014ac0001037983 */ /* 0x000ea80000100800 */
[----:B0-----:R-:W2:Y:S01]  /*1d510*/  LDL R25, [R1+0x147c] ;  /* 0x00147c0001197983 */ /* 0x001ea20000100800 */
[----:B---3--:R-:W-:-:S03]  /*1d520*/  @!P0 IMAD.MOV.U32 R5, RZ, RZ, R26 ;  /* 0x000000ffff058224 */ /* 0x008fc600078e001a */
[----:B------:R-:W3:Y:S04]  /*1d530*/  LDL R26, [R1+0x1478] ;  /* 0x00147800011a7983 */ /* 0x000ee80000100800 */
[----:B------:R2:W3:Y:S04]  /*1d540*/  @!P0 LDG.E.U16 R24, desc[UR8][R4.64] ;  /* 0x0000000804188981 */ /* 0x0004e8000c1e1500 */
[----:B------:R-:W4:Y:S01]  /*1d550*/  LDL R5, [R1+0x1448] ;  /* 0x0014480001057983 */ /* 0x000f220000100800 */
[----:B--2---:R-:W-:-:S03]  /*1d560*/  @!P0 IMAD.MOV.U32 R4, RZ, RZ, R25 ;  /* 0x000000ffff048224 */ /* 0x004fc600078e0019 */
[----:B---3--:R0:W-:Y:S01]  /*1d570*/  STL [R1+0x60a0], R24 ;  /* 0x0060a01801007387 */ /* 0x0081e20000100800 */
[----:B------:R-:W-:Y:S02]  /*1d580*/  PRMT R22, RZ, 0x7610, R22 ;  /* 0x00007610ff167816 */ /* 0x000fe40000000016 */
[----:B------:R-:W-:Y:S02]  /*1d590*/  PRMT R21, RZ, 0x7610, R21 ;  /* 0x00007610ff157816 */ /* 0x000fe40000000015 */
[----:B------:R-:W-:Y:S01]  /*1d5a0*/  PRMT R20, RZ, 0x7610, R20 ;  /* 0x00007610ff147816 */ /* 0x000fe20000000014 */
[----:B------:R-:W2:Y:S04]  /*1d5b0*/  LDL R25, [R1+0x1488] ;  /* 0x0014880001197983 */ /* 0x000ea80000100800 */
[----:B----4-:R1:W3:Y:S04]  /*1d5c0*/  @!P0 LDG.E.U16 R23, desc[UR8][R4.64] ;  /* 0x0000000804178981 */ /* 0x0102e8000c1e1500 */
[----:B0-----:R-:W4:Y:S04]  /*1d5d0*/  LDL R24, [R1+0x14bc] ;  /* 0x0014bc0001187983 */ /* 0x001f280000100800 */
[----:B------:R-:W2:Y:S01]  /*1d5e0*/  LDL R5, [R1+0x1458] ;  /* 0x0014580001057983 */ /* 0x000ea20000100800 */
[----:B-1----:R-:W-:-:S05]  /*1d5f0*/  @!P0 IMAD.MOV.U32 R4, RZ, RZ, R29 ;  /* 0x000000ffff048224 */ /* 0x002fca00078e001d */
[----:B--2---:R0:W2:Y:S02]  /*1d600*/  @!P0 LDG.E.U16 R22, desc[UR8][R4.64] ;  /* 0x0000000804168981 */ /* 0x0040a4000c1e1500 */
[----:B0-----:R-:W-:Y:S02]  /*1d610*/  @!P0 IMAD.MOV.U32 R4, RZ, RZ, R27 ;  /* 0x000000ffff048224 */ /* 0x001fe400078e001b */
[----:B------:R-:W-:-:S05]  /*1d620*/  @!P0 IMAD.MOV.U32 R5, RZ, RZ, R28 ;  /* 0x000000ffff058224 */ /* 0x000fca00078e001c */
[----:B------:R0:W2:Y:S02]  /*1d630*/  @!P0 LDG.E.U16 R21, desc[UR8][R4.64] ;  /* 0x0000000804158981 */ /* 0x0000a4000c1e1500 */
[----:B0-----:R-:W-:Y:S02]  /*1d640*/  @!P0 IMAD.MOV.U32 R4, RZ, RZ, R3 ;  /* 0x000000ffff048224 */ /* 0x001fe400078e0003 */
[----:B------:R-:W-:-:S05]  /*1d650*/  @!P0 IMAD.MOV.U32 R5, RZ, RZ, R26 ;  /* 0x000000ffff058224 */ /* 0x000fca00078e001a */
[----:B------:R4:W2:Y:S04]  /*1d660*/  @!P0 LDG.E.U16 R20, desc[UR8][R4.64] ;  /* 0x0000000804148981 */ /* 0x0008a8000c1e1500 */
[----:B---3--:R0:W-:Y:S01]  /*1d670*/  STL [R1+0x60a4], R23 ;  /* 0x0060a41701007387 */ /* 0x0081e20000100800 */
[----:B----4-:R-:W-:Y:S02]  /*1d680*/  @!P0 IMAD.MOV.U32 R4, RZ, RZ, R24 ;  /* 0x000000ffff048224 */ /* 0x010fe400078e0018 */
[----:B------:R-:W-:Y:S01]  /*1d690*/  @!P0 IMAD.MOV.U32 R5, RZ, RZ, R25 ;  /* 0x000000ffff058224 */ /* 0x000fe200078e0019 */
[----:B--2---:R1:W-:Y:S04]  /*1d6a0*/  STL [R1+0x60a8], R22 ;  /* 0x0060a81601007387 */ /* 0x0043e80000100800 */
[----:B------:R-:W2:Y:S04]  /*1d6b0*/  LDL R28, [R1+0x1498] ;  /* 0x00149800011c7983 */ /* 0x000ea80000100800 */
[----:B------:R-:W3:Y:S04]  /*1d6c0*/  LDL R27, [R1+0x14cc] ;  /* 0x0014cc00011b7983 */ /* 0x000ee80000100800 */
[----:B------:R4:W-:Y:S04]  /*1d6d0*/  STL [R1+0x60ac], R21 ;  /* 0x0060ac1501007387 */ /* 0x0009e80000100800 */
[----:B------:R-:W4:Y:S04]  /*1d6e0*/  LDL R26, [R1+0x14a8] ;  /* 0x0014a800011a7983 */ /* 0x000f280000100800 */
[----:B------:R-:W4:Y:S04]  /*1d6f0*/  LDL R3, [R1+0x14dc] ;  /* 0x0014dc0001037983 */ /* 0x000f280000100800 */
[----:B------:R0:W-:Y:S04]  /*1d700*/  STL [R1+0x60b0], R20 ;  /* 0x0060b01401007387 */ /* 0x0001e80000100800 */
[----:B------:R-:W4:Y:S04]  /*1d710*/  LDL R25, [R1+0x14b8] ;  /* 0x0014b80001197983 */ /* 0x000f280000100800 */
[----:B------:R-:W4:Y:S01]  /*1d720*/  LDL R24, [R1+0x14ec] ;  /* 0x0014ec0001187983 */ /* 0x000f220000100800 */
[----:B------:R-:W-:-:S02]  /*1d730*/  PRMT R19, RZ, 0x7610, R19 ;  /* 0x00007610ff137816 */ /* 0x000fc40000000013 */
[----:B------:R-:W-:Y:S02]  /*1d740*/  PRMT R18, RZ, 0x7610, R18 ;  /* 0x00007610ff127816 */ /* 0x000fe40000000012 */
[----:B------:R-:W-:Y:S02]  /*1d750*/  PRMT R17, RZ, 0x7610, R17 ;  /* 0x00007610ff117816 */ /* 0x000fe40000000011 */
[----:B------:R-:W-:Y:S01]  /*1d760*/  PRMT R16, RZ, 0x7610, R16 ;  /* 0x00007610ff107816 */ /* 0x000fe20000000010 */
[----:B0-----:R-:W4:Y:S04]  /*1d770*/  LDL R23, [R1+0x14c8] ;  /* 0x0014c80001177983 */ /* 0x001f280000100800 */
[----:B------:R2:W4:Y:S04]  /*1d780*/  @!P0 LDG.E.U16 R19, desc[UR8][R4.64] ;  /* 0x0000000804138981 */ /* 0x000528000c1e1500 */
[----:B-1----:R-:W4:Y:S01]  /*1d790*/  LDL R22, [R1+0x14fc] ;  /* 0x0014fc0001167983 */ /* 0x002f220000100800 */
[----:B--2---:R-:W-:-:S02]  /*1d7a0*/  @!P0 IMAD.MOV.U32 R5, RZ, RZ, R28 ;  /* 0x000000ffff058224 */ /* 0x004fc400078e001c */
[----:B---3--:R-:W-:-:S05]  /*1d7b0*/  @!P0 IMAD.MOV.U32 R4, RZ, RZ, R27 ;  /* 0x000000ffff048224 */ /* 0x008fca00078e001b */
[----:B------:R4:W2:Y:S02]  /*1d7c0*/  @!P0 LDG.E.U16 R18, desc[UR8][R4.64] ;  /* 0x0000000804128981 */ /* 0x0008a4000c1e1500 */
[----:B----4-:R-:W-:Y:S02]  /*1d7d0*/  @!P0 IMAD.MOV.U32 R5, RZ, RZ, R26 ;  /* 0x000000ffff058224 */ /* 0x010fe400078e001a */
[----:B------:R-:W-:-:S05]  /*1d7e0*/  @!P0 IMAD.MOV.U32 R4, RZ, RZ, R3 ;  /* 0x000000ffff048224 */ /* 0x000fca00078e0003 */
[----:B------:R0:W3:Y:S02]  /*1d7f0*/  @!P0 LDG.E.U16 R17, desc[UR8][R4.64] ;  /* 0x0000000804118981 */ /* 0x0000e4000c1e1500 */
[----:B0-----:R-:W-:Y:S02]  /*1d800*/  @!P0 IMAD.MOV.U32 R5, RZ, RZ, R25 ;  /* 0x000000ffff058224 */ /* 0x001fe400078e0019 */
[----:B------:R-:W-:-:S05]  /*1d810*/  @!P0 IMAD.MOV.U32 R4, RZ, RZ, R24 ;  /* 0x000000ffff048224 */ /* 0x000fca00078e0018 */
[----:B------:R-:W4:Y:S04]  /*1d820*/  @!P0 LDG.E.U16 R16, desc[UR8][R4.64] ;  /* 0x0000000804108981 */ /* 0x000f28000c1e1500 */
[----:B------:R0:W-:Y:S04]  /*1d830*/  STL [R1+0x60b4], R19 ;  /* 0x0060b41301007387 */ /* 0x0001e80000100800 */
[----:B------:R-:W4:Y:S04]  /*1d840*/  LDL R21, [R1+0x14d8] ;  /* 0x0014d80001157983 */ /* 0x000f280000100800 */
[----:B------:R-:W4:Y:S04]  /*1d850*/  LDL R20, [R1+0x150c] ;  /* 0x00150c0001147983 */ /* 0x000f280000100800 */
[----:B--2---:R1:W-:Y:S04]  /*1d860*/  STL [R1+0x60b8], R18 ;  /* 0x0060b81201007387 */ /* 0x0043e80000100800 */
[----:B0-----:R-:W2:Y:S04]  /*1d870*/  LDL R19, [R1+0x14e8] ;  /* 0x0014e80001137983 */ /* 0x001ea80000100800 */
[----:B------:R-:W2:Y:S04]  /*1d880*/  LDL R3, [R1+0x151c] ;  /* 0x00151c0001037983 */ /* 0x000ea80000100800 */
[----:B---3--:R-:W-:Y:S04]  /*1d890*/  STL [R1+0x60bc], R17 ;  /* 0x0060bc1101007387 */ /* 0x008fe80000100800 */
[----:B----4-:R0:W-:Y:S04]  /*1d8a0*/  STL [R1+0x60c0], R16 ;  /* 0x0060c01001007387 */ /* 0x0101e80000100800 */
[----:B-1----:R-:W3:Y:S04]  /*1d8b0*/  LDL R18, [R1+0x14f8] ;  /* 0x0014f80001127983 */ /* 0x002ee80000100800 */
[----:B0-----:R-:W4:Y:S01]  /*1d8c0*/  LDL R16, [R1+0x152c] ;  /* 0x00152c0001107983 */ /* 0x001f220000100800 */
[----:B------:R-:W-:Y:S01]  /*1d8d0*/  PRMT R15, RZ, 0x7610, R15 ;  /* 0x00007610ff0f7816 */ /* 0x000fe2000000000f */
[----:B------:R-:W-:-:S02]  /*1d8e0*/  @!P0 IMAD.MOV.U32 R4, RZ, RZ, R22 ;  /* 0x000000ffff048224 */ /* 0x000fc400078e0016 */
[----:B------:R-:W-:Y:S01]  /*1d8f0*/  @!P0 IMAD.MOV.U32 R5, RZ, RZ, R23 ;  /* 0x000000ffff058224 */ /* 0x000fe200078e0017 */
[----:B------:R-:W-:-:S04]  /*1d900*/  PRMT R14, RZ, 0x7610, R14 ;  /* 0x00007610ff0e7816 */ /* 0x000fc8000000000e */
[----:B------:R0:W4:Y:S01]  /*1d910*/  @!P0 LDG.E.U16 R15, desc[UR8][R4.64] ;  /* 0x00000008040f8981 */ /* 0x000122000c1e1500 */
[----:B------:R-:W-:Y:S01]  /*1d920*/  PRMT R13, RZ, 0x7610, R13 ;  /* 0x00007610ff0d7816 */ /* 0x000fe2000000000d */
[----:B0-----:R-:W-:Y:S02]  /*1d930*/  @!P0 IMAD.MOV.U32 R4, RZ, RZ, R20 ;  /* 0x000000ffff048224 */ /* 0x001fe400078e0014 */
[----:B------:R-:W-:-:S05]  /*1d940*/  @!P0 IMAD.MOV.U32 R5, RZ, RZ, R21 ;  /* 0x000000ffff058224 */ /* 0x000fca00078e0015 */
[----:B------:R2:W4:Y:S04]  /*1d950*/  @!P0 LDG.E.U16 R14, desc[UR8][R4.64] ;  /* 0x00000008040e8981 */ /* 0x000528000c1e1500 */
[----:B------:R0:W-:Y:S02]  /*1d960*/  STS.U16 [R0+UR5+0x20400], R12 ;  /* 0x0204000c00007988 */ /* 0x0001e40008000405 */
[----:B0-----:R-:W-:Y:S01]  /*1d970*/  PRMT R12, RZ, 0x7610, R12 ;  /* 0x00007610ff0c7816 */ /* 0x001fe2000000000c */
[----:B--2---:R-:W-:Y:S02]  /*1d980*/  @!P0 IMAD.MOV.U32 R5, RZ, RZ, R19 ;  /* 0x000000ffff058224 */ /* 0x004fe400078e0013 */
[----:B------:R-:W-:-:S05]  /*1d990*/  @!P0 IMAD.MOV.U32 R4, RZ, RZ, R3 ;  /* 0x000000ffff048224 */ /* 0x000fca00078e0003 */
[----:B------:R3:W2:Y:S02]  /*1d9a0*/  @!P0 LDG.E.U16 R13, desc[UR8][R4.64] ;  /* 0x00000008040d8981 */ /* 0x0006a4000c1e1500 */
[----:B---3--:R-:W-:Y:S02]  /*1d9b0*/  @!P0 IMAD.MOV.U32 R5, RZ, RZ, R18 ;  /* 0x000000ffff058224 */ /* 0x008fe400078e0012 */
[----:B----4-:R-:W-:-:S05]  /*1d9c0*/  @!P0 IMAD.MOV.U32 R4, RZ, RZ, R16 ;  /* 0x000000ffff048224 */ /* 0x010fca00078e0010 */
[----:B------:R-:W3:Y:S04]  /*1d9d0*/  @!P0 LDG.E.U16 R12, desc[UR8][R4.64] ;  /* 0x00000008040c8981 */ /* 0x000ee8000c1e1500 */
[----:B------:R0:W-:Y:S04]  /*1d9e0*/  STL [R1+0x60c4], R15 ;  /* 0x0060c40f01007387 */ /* 0x0001e80000100800 */
[----:B------:R-:W4:Y:S04]  /*1d9f0*/  LDL R22, [R1+0x1508] ;  /* 0x0015080001167983 */ /* 0x000f280000100800 */
[----:B------:R-:W4:Y:S04]  /*1da00*/  LDL R21, [R1+0x153c] ;  /* 0x00153c0001157983 */ /* 0x000f280000100800 */
[----:B------:R-:W-:Y:S04]  /*1da10*/  STL [R1+0x60c8], R14 ;  /* 0x0060c80e01007387 */ /* 0x000fe80000100800 */
[----:B------:R-:W4:Y:S04]  /*1da20*/  LDL R20, [R1+0x1518] ;  /* 0x0015180001147983 */ /* 0x000f280000100800 */
[----:B------:R-:W4:Y:S04]  /*1da30*/  LDL R19, [R1+0x154c] ;  /* 0x00154c0001137983 */ /* 0x000f280000100800 */
[----:B------:R-:W4:Y:S04]  /*1da40*/  LDL R17, [R1+0x155c] ;  /* 0x00155c0001117983 */ /* 0x000f280000100800 */
[----:B------:R-:W4:Y:S04]  /*1da50*/  LDL.LU R3, [R1+0x98] ;  /* 0x0000980001037983 */ /* 0x000f280000300800 */
[----:B--2---:R1:W-:Y:S04]  /*1da60*/  STL [R1+0x60cc], R13 ;  /* 0x0060cc0d01007387 */ /* 0x0043e80000100800 */
[----:B------:R-:W2:Y:S04]  /*1da70*/  LDL R18, [R1+0x1528] ;  /* 0x0015280001127983 */ /* 0x000ea80000100800 */
[----:B------:R-:W2:Y:S04]  /*1da80*/  LDL R16, [R1+0x1538] ;  /* 0x0015380001107983 */ /* 0x000ea80000100800 */
[----:B0-----:R-:W2:Y:S04]  /*1da90*/  LDL R15, [R1+0x1578] ;  /* 0x00157800010f7983 */ /* 0x001ea80000100800 */
[----:B-1----:R-:W2:Y:S04]  /*1daa0*/  LDL R13, [R1+0x1570] ;  /* 0x00157000010d7983 */ /* 0x002ea80000100800 */
[----:B---3--:R0:W-:Y:S04]  /*1dab0*/  STL [R1+0x60d0], R12 ;  /* 0x0060d00c01007387 */ /* 0x0081e80000100800 */
[----:B------:R-:W3:Y:S04]  /*1dac0*/  LDL R14, [R1+0x1548] ;  /* 0x00154800010e7983 */ /* 0x000ee80000100800 */
[----:B0-----:R-:W3:Y:S04]  /*1dad0*/  LDL R12, [R1+0x1568] ;  /* 0x00156800010c7983 */ /* 0x001ee80000100800 */
[----:B------:R0:W-:Y:S01]  /*1dae0*/  STS.U16 [R0+UR5+0x20c00], R11 ;  /* 0x020c000b00007988 */ /* 0x0001e20008000405 */
[----:B----4-:R-:W-:-:S02]  /*1daf0*/  @!P0 IMAD.MOV.U32 R4, RZ, RZ, R21 ;  /* 0x000000ffff048224 */ /* 0x010fc400078e0015 */
[----:B------:R-:W-:Y:S01]  /*1db00*/  @!P0 IMAD.MOV.U32 R5, RZ, RZ, R22 ;  /* 0x000000ffff058224 */ /* 0x000fe200078e0016 */
[----:B------:R1:W-:Y:S01]  /*1db10*/  STS.U16 [R0+UR5+0x21400], R10 ;  /* 0x0214000a00007988 */ /* 0x0003e20008000405 */
[----:B0-----:R-:W-:Y:S02]  /*1db20*/  PRMT R11, RZ, 0x7610, R11 ;  /* 0x00007610ff0b7816 */ /* 0x001fe4000000000b */
[----:B-1----:R-:W-:-:S04]  /*1db30*/  PRMT R10, RZ, 0x7610, R10 ;  /* 0x00007610ff0a7816 */ /* 0x002fc8000000000a */
[----:B------:R0:W4:Y:S04]  /*1db40*/  @!P0 LDG.E.U16 R11, desc[UR8][R4.64] ;  /* 0x00000008040b8981 */ /* 0x000128000c1e1500 */
[----:B------:R1:W-:Y:S01]  /*1db50*/  STS.U16 [R0+UR5+0x21c00], R9 ;  /* 0x021c000900007988 */ /* 0x0003e20008000405 */
[----:B0-----:R-:W-:Y:S02]  /*1db60*/  @!P0 IMAD.MOV.U32 R4, RZ, RZ, R19 ;  /* 0x000000ffff048224 */ /* 0x001fe400078e0013 */
[----:B------:R-:W-:Y:S01]  /*1db70*/  @!P0 IMAD.MOV.U32 R5, RZ, RZ, R20 ;  /* 0x000000ffff058224 */ /* 0x000fe200078e0014 */
[----:B-1----:R-:W-:-:S04]  /*1db80*/  PRMT R9, RZ, 0x7610, R9 ;  /* 0x00007610ff097816 */ /* 0x002fc80000000009 */
[----:B------:R0:W4:Y:S04]  /*1db90*/  @!P0 LDG.E.U16 R10, desc[UR8][R4.64] ;  /* 0x00000008040a8981 */ /* 0x000128000c1e1500 */
[----:B------:R1:W-:Y:S01]  /*1dba0*/  STS.U16 [R0+UR5+0x22400], R8 ;  /* 0x0224000800007988 */ /* 0x0003e20008000405 */
[----:B0-----:R-:W-:Y:S01]  /*1dbb0*/  @!P0 IMAD.MOV.U32 R4, RZ, RZ, R17 ;  /* 0x000000ffff048224 */ /* 0x001fe200078e0011 */
[----:B-1----:R-:W-:Y:S02]  /*1dbc0*/  PRMT R8, RZ, 0x7610, R8 ;  /* 0x00007610ff087816 */ /* 0x002fe40000000008 */
[----:B------:R0:W-:Y:S04]  /*1dbd0*/  STS.U16 [R0+UR5+0x22c00], R7 ;  /* 0x022c000700007988 */ /* 0x0001e80008000405 */
[----:B------:R1:W-:Y:S01]  /*1dbe0*/  STS.U16 [R0+UR5+0x23400], R6 ;  /* 0x0234000600007988 */ /* 0x0003e20008000405 */
[----:B0-----:R-:W-:-:S02]  /*1dbf0*/  PRMT R7, RZ, 0x7610, R7 ;  /* 0x00007610ff077816 */ /* 0x001fc40000000007 */
[----:B-1----:R-:W-:Y:S01]  /*1dc00*/  PRMT R6, RZ, 0x7610, R6 ;  /* 0x00007610ff067816 */ /* 0x002fe20000000006 */
[----:B--2---:R-:W-:-:S05]  /*1dc10*/  @!P0 IMAD.MOV.U32 R5, RZ, RZ, R18 ;  /* 0x000000ffff058224 */ /* 0x004fca00078e0012 */
[----:B------:R0:W2:Y:S02]  /*1dc20*/  @!P0 LDG.E.U16 R9, desc[UR8][R4.64] ;  /* 0x0000000804098981 */ /* 0x0000a4000c1e1500 */
[----:B0-----:R-:W-:Y:S02]  /*1dc30*/  @!P0 IMAD.MOV.U32 R4, RZ, RZ, R15 ;  /* 0x000000ffff048224 */ /* 0x001fe400078e000f */
[----:B------:R-:W-:-:S05]  /*1dc40*/  @!P0 IMAD.MOV.U32 R5, RZ, RZ, R16 ;  /* 0x000000ffff058224 */ /* 0x000fca00078e0010 */
[----:B------:R0:W2:Y:S02]  /*1dc50*/  @!P0 LDG.E.U16 R8, desc[UR8][R4.64] ;  /* 0x0000000804088981 */ /* 0x0000a4000c1e1500 */
[----:B0-----:R-:W-:Y:S02]  /*1dc60*/  @!P0 IMAD.MOV.U32 R4, RZ, RZ, R13 ;  /* 0x000000ffff048224 */ /* 0x001fe400078e000d */
[----:B---3--:R-:W-:-:S05]  /*1dc70*/  @!P0 IMAD.MOV.U32 R5, RZ, RZ, R14 ;  /* 0x000000ffff058224 */ /* 0x008fca00078e000e */
[----:B------:R0:W3:Y:S02]  /*1dc80*/  @!P0 LDG.E.U16 R7, desc[UR8][R4.64] ;  /* 0x0000000804078981 */ /* 0x0000e4000c1e1500 */
[----:B0-----:R-:W-:Y:S02]  /*1dc90*/  @!P0 IMAD.MOV.U32 R4, RZ, RZ, R12 ;  /* 0x000000ffff048224 */ /* 0x001fe400078e000c */
[----:B------:R-:W-:-:S05]  /*1dca0*/  @!P0 IMAD.MOV.U32 R5, RZ, RZ, R2 ;  /* 0x000000ffff058224 */ /* 0x000fca00078e0002 */
[----:B------:R-:W3:Y:S04]  /*1dcb0*/  @!P0 LDG.E.U16 R6, desc[UR8][R4.64] ;  /* 0x0000000804068981 */ /* 0x000ee8000c1e1500 */
[----:B----4-:R-:W-:Y:S04]  /*1dcc0*/  STL [R1+0x60d4], R11 ;  /* 0x0060d40b01007387 */ /* 0x010fe80000100800 */
[----:B------:R-:W-:Y:S04]  /*1dcd0*/  STL [R1+0x60d8], R10 ;  /* 0x0060d80a01007387 */ /* 0x000fe80000100800 */
[----:B--2---:R-:W-:Y:S04]  /*1dce0*/  STL [R1+0x60dc], R9 ;  /* 0x0060dc0901007387 */ /* 0x004fe80000100800 */
[----:B------:R-:W-:Y:S04]  /*1dcf0*/  STL [R1+0x60e0], R8 ;  /* 0x0060e00801007387 */ /* 0x000fe80000100800 */
[----:B---3--:R-:W-:Y:S04]  /*1dd00*/  STL [R1+0x60e4], R7 ;  /* 0x0060e40701007387 */ /* 0x008fe80000100800 */
[----:B------:R-:W-:Y:S04]  /*1dd10*/  STL [R1+0x15ac], R2 ;  /* 0x0015ac0201007387 */ /* 0x000fe80000100800 */
[----:B------:R0:W-:Y:S04]  /*1dd20*/  STL [R1+0x60e8], R6 ;  /* 0x0060e80601007387 */ /* 0x0001e80000100800 */
[----:B0-----:R-:W2:Y:S04]  /*1dd30*/  LDL.LU R6, [R1+0x88] ;  /* 0x0000880001067983 */ /* 0x001ea80000300800 */
[----:B--2---:R0:W-:Y:S04]  /*1dd40*/  STL [R1+0x60ec], R6 ;  /* 0x0060ec0601007387 */ /* 0x0041e80000100800 */
[----:B0-----:R-:W2:Y:S04]  /*1dd50*/  LDL.LU R6, [R1+0x8c] ;  /* 0x00008c0001067983 */ /* 0x001ea80000300800 */
[----:B--2---:R0:W-:Y:S04]  /*1dd60*/  STL [R1+0x60f0], R6 ;  /* 0x0060f00601007387 */ /* 0x0041e80000100800 */
[----:B0-----:R-:W2:Y:S04]  /*1dd70*/  LDL.LU R6, [R1+0x90] ;  /* 0x0000900001067983 */ /* 0x001ea80000300800 */
[----:B------:R-:W-:Y:S04]  /*1dd80*/  STS.U16 [R0+UR5+0x23c00], R3 ;  /* 0x023c000300007988 */ /* 0x000fe80008000405 */
        /* <DEDUP_REMOVED lines=35> */
[----:B--2---:R0:W-:Y:S04]  /*1dfc0*/  STS.U16 [R0+UR5+0x25c00], R6 ;  /* 0x025c000600007988 */ /* 0x0041e80008000405 */
[----:B---3--:R1:W-:Y:S04]  /*1dfd0*/  STS.U16 [R0+UR5+0x26400], R7 ;  /* 0x0264000700007988 */ /* 0x0083e80008000405 */
[----:B----4-:R2:W-:Y:S04]  /*1dfe0*/  STS.U16 [R0+UR5+0x26c00], R8 ;  /* 0x026c000800007988 */ /* 0x0105e80008000405 */
[----:B------:R3:W-:Y:S04]  /*1dff0*/  STS.U16 [R0+UR5+0x27400], R9 ;  /* 0x0274000900007988 */ /* 0x0007e80008000405 */
[----:B------:R4:W-:Y:S04]  /*1e000*/  STS.U16 [R0+UR5+0x27c00], R10 ;  /* 0x027c000a00007988 */ /* 0x0009e80008000405 */
[----:B------:R2:W-:Y:S04]  /*1e010*/  STS.U16 [R0+UR5+0x28400], R11 ;  /* 0x0284000b00007988 */ /* 0x0005e80008000405 */
[----:B0-----:R-:W4:Y:S04]  /*1e020*/  LDL.LU R6, [R1+0x60e8] ;  /* 0x0060e80001067983 */ /* 0x001f280000300800 */
[----:B-1----:R-:W4:Y:S04]  /*1e030*/  LDL.LU R7, [R1+0x60e4] ;  /* 0x0060e40001077983 */ /* 0x002f280000300800 */
[----:B--2---:R-:W2:Y:S04]  /*1e040*/  LDL.LU R8, [R1+0x60e0] ;  /* 0x0060e00001087983 */ /* 0x004ea80000300800 */
[----:B---3--:R-:W3:Y:S04]  /*1e050*/  LDL.LU R9, [R1+0x60dc] ;  /* 0x0060dc0001097983 */ /* 0x008ee80000300800 */
[----:B----4-:R-:W4:Y:S04]  /*1e060*/  LDL.LU R10, [R1+0x60d8] ;  /* 0x0060d800010a7983 */ /* 0x010f280000300800 */
[----:B------:R-:W2:Y:S04]  /*1e070*/  LDL.LU R11, [R1+0x60d4] ;  /* 0x0060d400010b7983 */ /* 0x000ea80000300800 */
        /* <DEDUP_REMOVED lines=37> */
[----:B0-----:R-:W2:Y:S04]  /*1e2d0*/  LDL.LU R3, [R1+0x6088] ;  /* 0x0060880001037983 */ /* 0x001ea80000300800 */
[----:B------:R-:W-:Y:S04]  /*1e2e0*/  STS.U16 [R0+UR5+0x32400], R4 ;  /* 0x0324000400007988 */ /* 0x000fe80008000405 */
[----:B------:R-:W-:Y:S04]  /*1e2f0*/  STS.U16 [R0+UR5+0x32c00], R5 ;  /* 0x032c000500007988 */ /* 0x000fe80008000405 */
[----:B------:R-:W-:Y:S04]  /*1e300*/  STS.U16 [R0+UR5+0x33400], R2 ;  /* 0x0334000200007988 */ /* 0x000fe80008000405 */
[----:B--2---:R0:W-:Y:S04]  /*1e310*/  STS.U16 [R0+UR5+0x33c00], R3 ;  /* 0x033c000300007988 */ /* 0x0041e80008000405 */
[----:B------:R1:W-:Y:S04]  /*1e320*/  STS.U16 [R0+UR5+0x34400], R28 ;  /* 0x0344001c00007988 */ /* 0x0003e80008000405 */
[----:B0-----:R-:W2:Y:S04]  /*1e330*/  LDL.LU R3, [R1+0x6084] ;  /* 0x0060840001037983 */ /* 0x001ea80000300800 */
[----:B-1----:R-:W2:Y:S04]  /*1e340*/  LDL.LU R28, [R1+0x6080] ;  /* 0x00608000011c7983 */ /* 0x002ea80000300800 */
        /* <DEDUP_REMOVED lines=18> */
[----:B----4-:R-:W-:Y:S04]  /*1e470*/  STS.U16 [R0+UR5+0x3dc00], R10 ;  /* 0x03dc000a00007988 */ /* 0x010fe80008000405 */
[----:B---3--:R-:W-:Y:S04]  /*1e480*/  STS.U16 [R0+UR5+0x3e400], R9 ;  /* 0x03e4000900007988 */ /* 0x008fe80008000405 */
[----:B------:R-:W-:Y:S04]  /*1e490*/  STS.U16 [R0+UR5+0x3ec00], R8 ;  /* 0x03ec000800007988 */ /* 0x000fe80008000405 */
[----:B------:R-:W-:Y:S04]  /*1e4a0*/  STS.U16 [R0+UR5+0x3f400], R7 ;  /* 0x03f4000700007988 */ /* 0x000fe80008000405 */
[----:B------:R-:W-:Y:S01]  /*1e4b0*/  STS.U16 [R0+UR5+0x3fc00], R6 ;  /* 0x03fc000600007988 */ /* 0x000fe20008000405 */
[----:B------:R-:W-:Y:S06]  /*1e4c0*/  BAR.SYNC.DEFER_BLOCKING 0x0 ;  /* 0x0000000000007b1d */ /* 0x000fec0000010000 */
[----:B--2---:R-:W-:Y:S04]  /*1e4d0*/  LDSM.16.MT88.4 R16, [R3] ;  /* 0x000000000310783b */ /* 0x004fe80000004200 */
[----:B------:R-:W0:Y:S04]  /*1e4e0*/  LDSM.16.M88.4 R8, [R28+UR5+0x20000] ;  /* 0x020000051c08783b */ /* 0x000e280008000200 */
[----:B------:R-:W1:Y:S04]  /*1e4f0*/  LDSM.16.M88.4 R12, [R28+UR5+0x22000] ;  /* 0x022000051c0c783b */ /* 0x000e680008000200 */
[----:B------:R-:W-:Y:S04]  /*1e500*/  LDSM.16.M88.4 R20, [R28+UR5+0x2a000] ;  /* 0x02a000051c14783b */ /* 0x000fe80008000200 */
[----:B------:R-:W-:Y:S04]  /*1e510*/  LDSM.16.M88.4 R24, [R28+UR5+0x30000] ;  /* 0x030000051c18783b */ /* 0x000fe80008000200 */
[----:B0-----:R-:W-:Y:S01]  /*1e520*/  STL.64 [R1+0xc0], R8 ;  /* 0x0000c00801007387 */ /* 0x001fe20000100a00 */
[----:B------:R-:W-:-:S03]  /*1e530*/  IMAD.MOV.U32 R2, RZ, RZ, R8 ;  /* 0x000000ffff027224 */ /* 0x000fc600078e0008 */
[----:B------:R-:W-:Y:S01]  /*1e540*/  STL.64 [R1+0xc8], R10 ;  /* 0x0000c80a01007387 */ /* 0x000fe20000100a00 */
[----:B------:R-:W-:-:S03]  /*1e550*/  IMAD.MOV.U32 R0, RZ, RZ, R9 ;  /* 0x000000ffff007224 */ /* 0x000fc600078e0009 */
[----:B------:R-:W0:Y:S04]  /*1e560*/  LDSM.16.M88.4 R8, [R28+UR5+0x24000] ;  /* 0x024000051c08783b */ /* 0x000e280008000200 */
[----:B-1----:R-:W-:Y:S04]  /*1e570*/  STL.64 [R1+0xb0], R12 ;  /* 0x0000b00c01007387 */ /* 0x002fe80000100a00 */
[----:B------:R-:W-:Y:S04]  /*1e580*/  STL.64 [R1+0xb8], R14 ;  /* 0x0000b80e01007387 */ /* 0x000fe80000100a00 */
[----:B------:R-:W1:Y:S04]  /*1e590*/  LDSM.16.M88.4 R12, [R28+UR5+0x26000] ;  /* 0x026000051c0c783b */ /* 0x000e680008000200 */
        /* <DEDUP_REMOVED lines=8> */
[----:B0-----:R-:W-:Y:S04]  /*1e620*/  STL.64 [R1+0x80], R8 ;  /* 0x0000800801007387 */ /* 0x001fe80000100a00 */
[----:B------:R-:W-:Y:S04]  /*1e630*/  STL.64 [R1+0x88], R10 ;  /* 0x0000880a01007387 */ /* 0x000fe80000100a00 */
[----:B------:R-:W0:Y:S04]  /*1e640*/  LDSM.16.M88.4 R8, [R28+UR5+0x2e000] ;  /* 0x02e000051c08783b */ /* 0x000e280008000200 */
[----:B------:R-:W-:Y:S04]  /*1e650*/  STL.64 [R1+0x70], R20 ;  /* 0x0000701401007387 */ /* 0x000fe80000100a00 */
[----:B------:R-:W-:Y:S04]  /*1e660*/  STL.64 [R1+0x78], R22 ;  /* 0x0000781601007387 */ /* 0x000fe80000100a00 */
[----:B------:R-:W2:Y:S04]  /*1e670*/  LDSM.16.M88.4 R20, [R28+UR5+0x32000] ;  /* 0x032000051c14783b */ /* 0x000ea80008000200 */
[----:B-1----:R-:W-:Y:S04]  /*1e680*/  STL.64 [R1+0x60], R12 ;  /* 0x0000600c01007387 */ /* 0x002fe80000100a00 */
[----:B------:R-:W-:Y:S04]  /*1e690*/  STL.64 [R1+0x68], R14 ;  /* 0x0000680e01007387 */ /* 0x000fe80000100a00 */
[----:B------:R-:W1:Y:S04]  /*1e6a0*/  LDSM.16.M88.4 R12, [R28+UR5+0x34000] ;  /* 0x034000051c0c783b */ /* 0x000e680008000200 */
[----:B0-----:R-:W-:Y:S04]  /*1e6b0*/  STL.64 [R1+0x50], R8 ;  /* 0x0000500801007387 */ /* 0x001fe80000100a00 */
[----:B------:R-:W-:Y:S04]  /*1e6c0*/  STL.64 [R1+0x58], R10 ;  /* 0x0000580a01007387 */ /* 0x000fe80000100a00 */
[----:B------:R-:W0:Y:S04]  /*1e6d0*/  LDSM.16.M88.4 R8, [R28+UR5+0x36000] ;  /* 0x036000051c08783b */ /* 0x000e280008000200 */
[----:B--2---:R-:W-:Y:S04]  /*1e6e0*/  STL.64 [R1+0x30], R20 ;  /* 0x0000301401007387 */ /* 0x004fe80000100a00 */
[----:B------:R-:W-:Y:S04]  /*1e6f0*/  STL.64 [R1+0x38], R22 ;  /* 0x0000381601007387 */ /* 0x000fe80000100a00 */
[----:B------:R-:W-:Y:S04]  /*1e700*/  STL.64 [R1+0x40], R24 ;  /* 0x0000401801007387 */ /* 0x000fe80000100a00 */
[----:B-1----:R-:W-:Y:S04]  /*1e710*/  STL.64 [R1+0x20], R12 ;  /* 0x0000200c01007387 */ /* 0x002fe80000100a00 */
[----:B------:R-:W-:Y:S04]  /*1e720*/  STL.64 [R1+0x28], R14 ;  /* 0x0000280e01007387 */ /* 0x000fe80000100a00 */
[----:B------:R-:W-:Y:S04]  /*1e730*/  STL.64 [R1+0x48], R26 ;  /* 0x0000481a01007387 */ /* 0x000fe80000100a00 */
[----:B------:R-:W-:Y:S04]  /*1e740*/  LDSM.16.M88.4 R12, [R28+UR5+0x3a000] ;  /* 0x03a000051c0c783b */ /* 0x000fe80008000200 */
[----:B------:R-:W-:Y:S04]  /*1e750*/  LDSM.16.MT88.4 R20, [R3+0x80] ;  /* 0x000080000314783b */ /* 0x000fe80000004200 */
[----:B0-----:R-:W-:Y:S04]  /*1e760*/  STL.64 [R1+0x10], R8 ;  /* 0x0000100801007387 */ /* 0x001fe80000100a00 */
[----:B------:R-:W-:Y:S04]  /*1e770*/  STL.64 [R1+0x18], R10 ;  /* 0x0000180a01007387 */ /* 0x000fe80000100a00 */
[----:B------:R0:W-:Y:S04]  /*1e780*/  STL.64 [R1+0x6038], R24 ;  /* 0x0060381801007387 */ /* 0x0001e80000100a00 */
[----:B------:R-:W1:Y:S04]  /*1e790*/  LDSM.16.M88.4 R8, [R28+UR5+0x38000] ;  /* 0x038000051c08783b */ /* 0x000e680008000200 */
[----:B0-----:R-:W2:Y:S04]  /*1e7a0*/  LDL.64 R24, [R1+0x90] ;  /* 0x0000900001187983 */ /* 0x001ea80000100a00 */
[----:B--2---:R0:W-:Y:S04]  /*1e7b0*/  STL.64 [R1+0x6050], R24 ;  /* 0x0060501801007387 */ /* 0x0041e80000100a00 */
[----:B-1----:R-:W-:Y:S04]  /*1e7c0*/  STL.64 [R1], R8 ;  /* 0x0000000801007387 */ /* 0x002fe80000100a00 */
[----:B------:R-:W-:Y:S04]  /*1e7d0*/  STL.64 [R1+0x8], R10 ;  /* 0x0000080a01007387 */ /* 0x000fe80000100a00 */
[----:B------:R-:W1:Y:S01]  /*1e7e0*/  LDSM.16.M88.4 R8, [R28+UR5+0x3c000] ;  /* 0x03c000051c08783b */ /* 0x000e620008000200 */
[----:B0-----:R-:W-:-:S02]  /*1e7f0*/  IMAD.MOV.U32 R24, RZ, RZ, R5 ;  /* 0x000000ffff187224 */ /* 0x001fc400078e0005 */
[----:B------:R-:W-:Y:S02]  /*1e800*/  IMAD.MOV.U32 R25, RZ, RZ, R4 ;  /* 0x000000ffff197224 */ /* 0x000fe400078e0004 */
[----:B------:R-:W0:Y:S04]  /*1e810*/  LDSM.16.M88.4 R4, [R28+UR5+0x3e000] ;  /* 0x03e000051c04783b */ /* 0x000e280008000200 */
[----:B------:R2:W-:Y:S04]  /*1e820*/  STL.64 [R1+0x6068], R24 ;  /* 0x0060681801007387 */ /* 0x0005e80000100a00 */
[----:B--2---:R-:W2:Y:S04]  /*1e830*/  LDL.64 R24, [R1+0xb0] ;  /* 0x0000b00001187983 */ /* 0x004ea80000100a00 */
[----:B--2---:R-:W-:Y:S04]  /*1e840*/  STL.64 [R1+0x6070], R24 ;  /* 0x0060701801007387 */ /* 0x004fe80000100a00 */
[----:B------:R-:W-:Y:S04]  /*1e850*/  STL [R1+0x58d4], R14 ;  /* 0x0058d40e01007387 */ /* 0x000fe80000100800 */
[----:B------:R-:W-:Y:S04]  /*1e860*/  STL [R1+0x58d0], R15 ;  /* 0x0058d00f01007387 */ /* 0x000fe80000100800 */
[----:B------:R2:W-:Y:S04]  /*1e870*/  STL.64 [R1+0x6078], R12 ;  /* 0x0060780c01007387 */ /* 0x0005e80000100a00 */
[----:B--2---:R-:W2:Y:S04]  /*1e880*/  LDL.LU.64 R12, [R1+0x930] ;  /* 0x00093000010c7983 */ /* 0x004ea80000300a00 */
[----:B------:R-:W2:Y:S04]  /*1e890*/  LDL.LU.64 R14, [R1+0x938] ;  /* 0x00093800010e7983 */ /* 0x000ea80000300a00 */
[----:B-1----:R-:W-:Y:S04]  /*1e8a0*/  STL [R1+0x5804], R10 ;  /* 0x0058040a01007387 */ /* 0x002fe80000100800 */
[----:B------:R-:W-:Y:S04]  /*1e8b0*/  STL [R1+0x5800], R11 ;  /* 0x0058000b01007387 */ /* 0x000fe80000100800 */
[----:B0-----:R-:W-:Y:S04]  /*1e8c0*/  STL [R1+0x57ec], R6 ;  /* 0x0057ec0601007387 */ /* 0x001fe80000100800 */
[----:B------:R-:W-:Y:S04]  /*1e8d0*/  STL [R1+0x57e8], R7 ;  /* 0x0057e80701007387 */ /* 0x000fe80000100800 */
[----:B------:R0:W-:Y:S04]  /*1e8e0*/  STL.64 [R1+0x6030], R4 ;  /* 0x0060300401007387 */ /* 0x0001e80000100a00 */
[----:B0-----:R-:W3:Y:S04]  /*1e8f0*/  LDL.LU.64 R4, [R1+0x580] ;  /* 0x0005800001047983 */ /* 0x001ee80000300a00 */
[----:B------:R-:W3:Y:S04]  /*1e900*/  LDL.LU.64 R6, [R1+0x588] ;  /* 0x0005880001067983 */ /* 0x000ee80000300a00 */
[----:B------:R-:W-:Y:S04]  /*1e910*/  STL [R1+0x3dd8], R28 ;  /* 0x003dd81c01007387 */ /* 0x000fe80000100800 */
[----:B------:R-:W-:Y:S04]  /*1e920*/  STL [R1+0x5fac], R23 ;  /* 0x005fac1701007387 */ /* 0x000fe80000100800 */
[----:B------:R-:W-:Y:S04]  /*1e930*/  STL [R1+0x6048], R22 ;  /* 0x0060481601007387 */ /* 0x000fe80000100800 */
[----:B------:R0:W-:Y:S04]  /*1e940*/  STL.64 [R1+0x6040], R20 ;  /* 0x0060401401007387 */ /* 0x0001e80000100a00 */
[----:B0-----:R-:W4:Y:S04]  /*1e950*/  LDL.LU.64 R20, [R1+0x560] ;  /* 0x0005600001147983 */ /* 0x001f280000300a00 */
[----:B------:R-:W3:Y:S01]  /*1e960*/  LDL.LU.64 R22, [R1+0x568] ;  /* 0x0005680001167983 */ /* 0x000ee20000300a00 */
[----:B------:R-:W-:-:S02]  /*1e970*/  IMAD.MOV.U32 R24, RZ, RZ, R2 ;  /* 0x000000ffff187224 */ /* 0x000fc400078e0002 */
[----:B------:R-:W-:-:S07]  /*1e980*/  IMAD.MOV.U32 R25, RZ, RZ, R0 ;  /* 0x000000ffff197224 */ /* 0x000fce00078e0000 */
[C---:B--2---:R-:W-:Y:S01]  /*1e990*/  HMMA.16816.F32 R24, R16.reuse, R24, R12 ;  /* 0x000000181018723c */ /* 0x044fe2000000180c */
[----:B---3--:R-:W-:Y:S04]  /*1e9a0*/  STL.64 [R1+0x6060], R22 ;  /* 0x0060601601007387 */ /* 0x008fe80000100a00 */
[----:B----4-:R0:W-:Y:S04]  /*1e9b0*/  STL.64 [R1+0x6058], R20 ;  /* 0x0060581401007387 */ /* 0x0101e80000100a00 */
[----:B0-----:R-:W2:Y:S04]  /*1e9c0*/  LDL.LU.64 R20, [R1+0x570] ;  /* 0x0005700001147983 */ /* 0x001ea80000300a00 */
[----:B------:R-:W2:Y:S04]  /*1e9d0*/  LDL.LU.64 R22, [R1+0x578] ;  /* 0x0005780001167983 */ /* 0x000ea80000300a00 */
[----:B------:R-:W-:Y:S04]  /*1e9e0*/  STL [R1+0x5f88], R3 ;  /* 0x005f880301007387 */ /* 0x000fe80000100800 */
[----:B------:R-:W3:Y:S04]  /*1e9f0*/  LDL.LU.64 R12, [R1+0x6078] ;  /* 0x00607800010c7983 */ /* 0x000ee80000300a00 */
[----:B------:R0:W-:Y:S04]  /*1ea00*/  STL.64 [R1+0x590], R24 ;  /* 0x0005901801007387 */ /* 0x0001e80000100a00 */
[----:B------:R-:W-:Y:S04]  /*1ea10*/  STL.64 [R1+0x598], R26 ;  /* 0x0005981a01007387 */ /* 0x000fe80000100a00 */
[----:B0-----:R-:W4:Y:S02]  /*1ea20*/  LDL.LU.64 R24, [R1+0x6070] ;  /* 0x0060700001187983 */ /* 0x001f240000300a00 */
[----:B----4-:R-:W-:Y:S01]  /*1ea30*/  HMMA.16816.F32 R4, R16, R24, R4 ;  /* 0x000000181004723c */ /* 0x010fe20000001804 */
[----:B------:R-:W-:-:S02]  /*1ea40*/  IMAD.MOV.U32 R11, RZ, RZ, R24 ;  /* 0x000000ffff0b7224 */ /* 0x000fc400078e0018 */
[----:B------:R-:W-:Y:S02]  /*1ea50*/  IMAD.MOV.U32 R10, RZ, RZ, R25 ;  /* 0x000000ffff0a7224 */ /* 0x000fe400078e0019 */
[----:B------:R-:W2:-:S14]  /*1ea60*/  LDL.LU.64 R24, [R1+0x6068] ;  /* 0x0060680001187983 */ /* 0x000e9c0000300a00 */
[----:B------:R-:W-:Y:S02]  /*1ea70*/  IMAD.MOV.U32 R14, RZ, RZ, R6 ;  /* 0x000000ffff0e7224 */ /* 0x000fe400078e0006 */
[----:B------:R-:W-:Y:S01]  /*1ea80*/  IMAD.MOV.U32 R15, RZ, RZ, R7 ;  /* 0x000000ffff0f7224 */ /* 0x000fe200078e0007 */
[----:B------:R0:W-:Y:S04]  /*1ea90*/  STL.64 [R1+0x580], R4 ;  /* 0x0005800401007387 */ /* 0x0001e80000100a00 */
[----:B0-----:R-:W4:Y:S04]  /*1eaa0*/  LDL.LU.64 R4, [R1+0x550] ;  /* 0x0005500001047983 */ /* 0x001f280000300a00 */
[----:B------:R-:W4:Y:S04]  /*1eab0*/  LDL.LU.64 R6, [R1+0x558] ;  /* 0x0005580001067983 */ /* 0x000f280000300a00 */
[----:B------:R-:W-:Y:S04]  /*1eac0*/  STL.64 [R1+0x5fd8], R14 ;  /* 0x005fd80e01007387 */ /* 0x000fe80000100a00 */
[----:B---3--:R0:W-:Y:S04]  /*1ead0*/  STL.64 [R1+0x5fd0], R12 ;  /* 0x005fd00c01007387 */ /* 0x0081e80000100a00 */
[----:B0-----:R-:W4:Y:S04]  /*1eae0*/  LDL.64 R12, [R1+0x80] ;  /* 0x00008000010c7983 */ /* 0x001f280000100a00 */
[----:B------:R-:W-:Y:S01]  /*1eaf0*/  STL [R1+0x5fa8], R11 ;  /* 0x005fa80b01007387 */ /* 0x000fe20000100800 */
[----:B--2---:R-:W-:Y:S03]  /*1eb00*/  HMMA.16816.F32 R24, R16, R24, R20 ;  /* 0x000000181018723c */ /* 0x004fe60000001814 */
[----:B------:R-:W2:Y:S04]  /*1eb10*/  LDL.LU.64 R22, [R1+0x6060] ;  /* 0x0060600001167983 */ /* 0x000ea80000300a00 */
[----:B------:R-:W2:-:S12]  /*1eb20*/  LDL.LU.64 R20, [R1+0x6058] ;  /* 0x0060580001147983 */ /* 0x000e980000300a00 */
[----:B------:R0:W-:Y:S04]  /*1eb30*/  STL.64 [R1+0x570], R24 ;  /* 0x0005701801007387 */ /* 0x0001e80000100a00 */
[----:B------:R-:W-:Y:S04]  /*1eb40*/  STL.64 [R1+0x578], R26 ;  /* 0x0005781a01007387 */ /* 0x000fe80000100a00 */
[----:B0-----:R-:W2:Y:S02]  /*1eb50*/  LDL.LU.64 R24, [R1+0x6050] ;  /* 0x0060500001187983 */ /* 0x001ea40000300a00 */
[----:B--2---:R-:W-:-:S15]  /*1eb60*/  HMMA.16816.F32 R20, R16, R24, R20 ;  /* 0x000000181014723c */ /* 0x004fde0000001814 */
[----:B------:R-:W-:-:S04]  /*1eb70*/  NOP ;  /* 0x0000000000007918 */ /* 0x000fc80000000000 */
[----:B------:R-:W-:Y:S04]  /*1eb80*/  STL.64 [R1+0x560], R20 ;  /* 0x0005601401007387 */ /* 0x000fe80000100a00 */
[----:B------:R0:W-:Y:S04]  /*1eb90*/  STL.64 [R1+0x568], R22 ;  /* 0x0005681601007387 */ /* 0x0001e80000100a00 */
[----:B0-----:R-:W2:Y:S04]  /*1eba0*/  LDL.LU R22, [R1+0x6048] ;  /* 0x0060480001167983 */ /* 0x001ea80000300800 */
[----:B------:R-:W3:Y:S01]  /*1ebb0*/  LDL.LU.64 R20, [R1+0x6040] ;  /* 0x0060400001147983 */ /* 0x000ee20000300a00 */
[----:B----4-:R-:W-:Y:S01]  /*1ebc0*/  HMMA.16816.F32 R4, R16, R12, R4 ;  /* 0x0000000c1004723c */ /* 0x010fe20000001804 */
[----:B------:R-:W-:-:S02]  /*1ebd0*/  IMAD.MOV.U32 R11, RZ, RZ, R25 ;  /* 0x000000ffff0b7224 */ /* 0x000fc400078e0019 */
[----:B------:R-:W-:Y:S02]  /*1ebe0*/  IMAD.MOV.U32 R23, RZ, RZ, R24 ;  /* 0x000000ffff177224 */ /* 0x000fe400078e0018 */
[----:B------:R-:W4:Y:S04]  /*1ebf0*/  LDL.LU.64 R24, [R1+0x6038] ;  /* 0x0060380001187983 */ /* 0x000f280000300a00 */
[----:B------:R-:W-:Y:S04]  /*1ec00*/  STL.64 [R1+0x5fc8], R10 ;  /* 0x005fc80a01007387 */ /* 0x000fe80000100a00 */
[----:B------:R0:W-:Y:S04]  /*1ec10*/  STL.64 [R1+0x5fc0], R8 ;  /* 0x005fc00801007387 */ /* 0x0001e80000100a00 */
[----:B0-----:R-:W4:Y:S02]  /*1ec20*/  LDL.64 R8, [R1+0x70] ;  /* 0x0000700001087983 */ /* 0x001f240000100a00 */
[----:B------:R-:W-:-:S02]  /*1ec30*/  IMAD.MOV.U32 R2, RZ, RZ, R6 ;  /* 0x000000ffff027224 */ /* 0x000fc400078e0006 */
[----:B------:R-:W-:Y:S01]  /*1ec40*/  IMAD.MOV.U32 R0, RZ, RZ, R7 ;  /* 0x000000ffff007224 */ /* 0x000fe200078e0007 */
[----:B--2---:R-:W-:Y:S04]  /*1ec50*/  STL.64 [R1+0x5fb8], R22 ;  /* 0x005fb81601007387 */ /* 0x004fe80000100a00 */
[----:B---3--:R-:W-:Y:S04]  /*1ec60*/  STL.64 [R1+0x5fb0], R20 ;  /* 0x005fb01401007387 */ /* 0x008fe80000100a00 */
[----:B------:R0:W-:Y:S04]  /*1ec70*/  STL.64 [R1+0x550], R4 ;  /* 0x0005500401007387 */ /* 0x0001e80000100a00 */
[----:B0-----:R-:W4:Y:S04]  /*1ec80*/  LDL.LU.64 R4, [R1+0x540] ;  /* 0x0005400001047983 */ /* 0x001f280000300a00 */
[----:B------:R-:W4:Y:S04]  /*1ec90*/  LDL.LU.64 R6, [R1+0x548] ;  /* 0x0005480001067983 */ /* 0x000f280000300a00 */
[----:B------:R-:W2:Y:S04]  /*1eca0*/  LDL.64 R20, [R1+0x30] ;  /* 0x0000300001147983 */ /* 0x000ea80000100a00 */
[----:B--2---:R0:W-:Y:S04]  /*1ecb0*/  STL.64 [R1+0x6018], R20 ;  /* 0x0060181401007387 */ /* 0x0041e80000100a00 */
[----:B0-----:R-:W2:Y:S04]  /*1ecc0*/  LDL.LU.64 R20, [R1+0x8b0] ;  /* 0x0008b00001147983 */ /* 0x001ea80000300a00 */
[----:B------:R-:W3:Y:S01]  /*1ecd0*/  LDL.LU.64 R22, [R1+0x8b8] ;  /* 0x0008b80001167983 */ /* 0x000ee20000300a00 */
[----:B------:R-:W-:-:S02]  /*1ece0*/  IMAD.MOV.U32 R27, RZ, RZ, R12 ;  /* 0x000000ffff1b7224 */ /* 0x000fc400078e000c */
[----:B------:R-:W-:Y:S01]  /*1ecf0*/  IMAD.MOV.U32 R26, RZ, RZ, R13 ;  /* 0x000000ffff1a7224 */ /* 0x000fe200078e000d */
[----:B---3--:R-:W-:Y:S04]  /*1ed00*/  STL.64 [R1+0x6028], R22 ;  /* 0x0060281601007387 */ /* 0x008fe80000100a00 */
[----:B--2---:R0:W-:Y:S04]  /*1ed10*/  STL.64 [R1+0x6020], R20 ;  /* 0x0060201401007387 */ /* 0x0041e80000100a00 */
[----:B0-----:R-:W2:Y:S04]  /*1ed20*/  LDL.LU.64 R20, [R1+0x8c0] ;  /* 0x0008c00001147983 */ /* 0x001ea80000300a00 */
[----:B------:R-:W2:Y:S04]  /*1ed30*/  LDL.LU.64 R22, [R1+0x8c8] ;  /* 0x0008c80001167983 */ /* 0x000ea80000300a00 */
[----:B------:R-:W3:Y:S04]  /*1ed40*/  LDL.64 R12, [R1] ;  /* 0x00000000010c7983 */ /* 0x000ee80000100a00 */
[----:B---3--:R0:W-:Y:S04]  /*1ed50*/  STL.64 [R1+0x5fe0], R12 ;  /* 0x005fe00c01007387 */ /* 0x0081e80000100a00 */
[----:B0-----:R-:W3:Y:S01]  /*1ed60*/  LDL.64 R12, [R1+0x10] ;  /* 0x00001000010c7983 */ /* 0x001ee20000100a00 */
[----:B----4-:R-:W-:Y:S03]  /*1ed70*/  HMMA.16816.F32 R4, R16, R8, R4 ;  /* 0x000000081004723c */ /* 0x010fe60000001804 */
[----:B---3--:R0:W-:Y:S04]  /*1ed80*/  STL.64 [R1+0x5ff8], R12 ;  /* 0x005ff80c01007387 */ /* 0x0081e80000100a00 */
[----:B0-----:R-:W3:Y:S04]  /*1ed90*/  LDL.64 R12, [R1+0x20] ;  /* 0x00002000010c7983 */ /* 0x001ee80000100a00 */
[----:B---3--:R0:W-:Y:S04]  /*1eda0*/  STL.64 [R1+0x6010], R12 ;  /* 0x0060100c01007387 */ /* 0x0081e80000100a00 */
[----:B0-----:R-:W2:Y:S04]  /*1edb0*/  LDL.64 R12, [R1+0x60] ;  /* 0x00006000010c7983 */ /* 0x001ea80000100a00 */
[----:B------:R-:W-:Y:S04]  /*1edc0*/  STL [R1+0x5f8c], R27 ;  /* 0x005f8c1b01007387 */ /* 0x000fe80000100800 */
[----:B------:R-:W-:Y:S04]  /*1edd0*/  STL [R1+0x59cc], R0 ;  /* 0x0059cc0001007387 */ /* 0x000fe80000100800 */
[----:B------:R-:W-:Y:S04]  /*1ede0*/  STL [R1+0x59c8], R2 ;  /* 0x0059c80201007387 */ /* 0x000fe80000100800 */
[----:B------:R0:W-:Y:S04]  /*1edf0*/  STL.64 [R1+0x540], R4 ;  /* 0x0005400401007387 */ /* 0x0001e80000100a00 */
[----:B------:R1:W-:Y:S04]  /*1ee00*/  STL.64 [R1+0x548], R6 ;  /* 0x0005480601007387 */ /* 0x0003e80000100a00 */
[----:B0-----:R-:W3:Y:S01]  /*1ee10*/  LDL.LU.64 R4, [R1+0x6030] ;  /* 0x0060300001047983 */ /* 0x001ee20000300a00 */
[----:B-1----:R-:W-:-:S02]  /*1ee20*/  IMAD.MOV.U32 R7, RZ, RZ, R8 ;  /* 0x000000ffff077224 */ /* 0x002fc400078e0008 */
[----:B------:R-:W-:Y:S02]  /*1ee30*/  IMAD.MOV.U32 R6, RZ, RZ, R9 ;  /* 0x000000ffff067224 */ /* 0x000fe400078e0009 */
[----:B------:R-:W4:Y:S04]  /*1ee40*/  LDL.LU.64 R8, [R1+0x8a0] ;  /* 0x0008a00001087983 */ /* 0x000f280000300a00 */
[----:B------:R-:W4:Y:S04]  /*1ee50*/  LDL.LU.64 R10, [R1+0x8a8] ;  /* 0x0008a800010a7983 */ /* 0x000f280000300a00 */
[----:B------:R-:W-:Y:S01]  /*1ee60*/  STL.64 [R1+0x5ff0], R6 ;  /* 0x005ff00601007387 */ /* 0x000fe20000100a00 */
[----:B--2---:R-:W-:Y:S03]  /*1ee70*/  HMMA.16816.F32 R20, R16, R12, R20 ;  /* 0x0000000c1014723c */ /* 0x004fe60000001814 */
[----:B---3--:R0:W-:Y:S04]  /*1ee80*/  STL.64 [R1+0x5fe8], R4 ;  /* 0x005fe80401007387 */ /* 0x0081e80000100a00 */
[----:B0-----:R-:W2:-:S12]  /*1ee90*/  LDL.64 R4, [R1+0x50] ;  /* 0x0000500001047983 */ /* 0x001e980000100a00 */
[----:B------:R-:W-:Y:S04]  /*1eea0*/  STL.64 [R1+0x8c0], R20 ;  /* 0x0008c01401007387 */ /* 0x000fe80000100a00 */
[----:B------:R0:W-:Y:S04]  /*1eeb0*/  STL.64 [R1+0x8c8], R22 ;  /* 0x0008c81601007387 */ /* 0x0001e80000100a00 */
[----:B0-----:R-:W2:Y:S04]  /*1eec0*/  LDL.LU.64 R22, [R1+0x6028] ;  /* 0x0060280001167983 */ /* 0x001ea80000300a00 */
[----:B------:R-:W2:Y:S01]  /*1eed0*/  LDL.LU.64 R20, [R1+0x6020] ;  /* 0x0060200001147983 */ /* 0x000ea20000300a00 */
[----:B------:R-:W-:-:S02]  /*1eee0*/  IMAD.MOV.U32 R28, RZ, RZ, R13 ;  /* 0x000000ffff1c7224 */ /* 0x000fc400078e000d */
[----:B------:R-:W-:Y:S02]  /*1eef0*/  IMAD.MOV.U32 R29, RZ, RZ, R12 ;  /* 0x000000ffff1d7224 */ /* 0x000fe400078e000c */
[----:B------:R-:W3:Y:S04]  /*1ef00*/  LDL.LU.64 R12, [R1+0x890] ;  /* 0x00089000010c7983 */ /* 0x000ee80000300a00 */
[----:B------:R-:W3:Y:S04]  /*1ef10*/  LDL.LU.64 R14, [R1+0x898] ;  /* 0x00089800010e7983 */ /* 0x000ee80000300a00 */
[----:B------:R-:W-:Y:S04]  /*1ef20*/  STL [R1+0x5fa4], R28 ;  /* 0x005fa41c01007387 */ /* 0x000fe80000100800 */
[----:B------:R-:W-:Y:S01]  /*1ef30*/  STL [R1+0x5fa0], R29 ;  /* 0x005fa01d01007387 */ /* 0x000fe20000100800 */
[----:B--2---:R-:W-:Y:S01]  /*1ef40*/  HMMA.16816.F32 R20, R16, R4, R20 ;  /* 0x000000041014723c */ /* 0x004fe20000001814 */
[----:B------:R-:W-:-:S02]  /*1ef50*/  IMAD.MOV.U32 R27, RZ, RZ, R4 ;  /* 0x000000ffff1b7224 */ /* 0x000fc400078e0004 */
[----:B------:R-:W-:-:S15]  /*1ef60*/  IMAD.MOV.U32 R3, RZ, RZ, R5 ;  /* 0x000000ffff037224 */ /* 0x000fde00078e0005 */
[----:B------:R-:W-:Y:S01]  /*1ef70*/  NOP ;  /* 0x0000000000007918 */ /* 0x000fe20000000000 */
[----:B------:R0:W-:Y:S04]  /*1ef80*/  STL.64 [R1+0x8b0], R20 ;  /* 0x0008b01401007387 */ /* 0x0001e80000100a00 */
[----:B------:R-:W-:Y:S04]  /*1ef90*/  STL.64 [R1+0x8b8], R22 ;  /* 0x0008b81601007387 */ /* 0x000fe80000100a00 */
[----:B0-----:R-:W3:Y:S04]  /*1efa0*/  LDL.LU.64 R20, [R1+0x6018] ;  /* 0x0060180001147983 */ /* 0x001ee80000300a00 */
[----:B------:R-:W2:Y:S04]  /*1efb0*/  LDL.LU.64 R4, [R1+0x870] ;  /* 0x0008700001047983 */ /* 0x000ea80000300a00 */
[----:B------:R-:W2:Y:S01]  /*1efc0*/  LDL.LU.64 R6, [R1+0x878] ;  /* 0x0008780001067983 */ /* 0x000ea20000300a00 */
[C---:B----4-:R-:W-:Y:S08]  /*1efd0*/  HMMA.16816.F32 R8, R16.reuse, R24, R8 ;  /* 0x000000181008723c */ /* 0x050ff00000001808 */
[----:B---3--:R-:W-:Y:S01]  /*1efe0*/  HMMA.16816.F32 R12, R16, R20, R12 ;  /* 0x00000014100c723c */ /* 0x008fe2000000180c */
[----:B--2---:R-:W-:Y:S04]  /*1eff0*/  STL.64 [R1+0x6008], R6 ;  /* 0x0060080601007387 */ /* 0x004fe80000100a00 */
[----:B------:R0:W-:Y:S04]  /*1f000*/  STL.64 [R1+0x6000], R4 ;  /* 0x0060000401007387 */ /* 0x0001e80000100a00 */
[----:B0-----:R-:W2:Y:S04]  /*1f010*/  LDL.LU.64 R4, [R1+0x880] ;  /* 0x0008800001047983 */ /* 0x001ea80000300a00 */
[----:B------:R-:W2:Y:S04]  /*1f020*/  LDL.LU.64 R6, [R1+0x888] ;  /* 0x0008880001067983 */ /* 0x000ea80000300a00 */
[----:B------:R0:W-:Y:S04]  /*1f030*/  STL.64 [R1+0x8a0], R8 ;  /* 0x0008a00801007387 */ /* 0x0001e80000100a00 */
[----:B------:R1:W-:Y:S04]  /*1f040*/  STL.64 [R1+0x8a8], R10 ;  /* 0x0008a80a01007387 */ /* 0x0003e80000100a00 */
[----:B0-----:R-:W3:Y:S04]  /*1f050*/  LDL.LU.64 R8, [R1+0x850] ;  /* 0x0008500001087983 */ /* 0x001ee80000300a00 */
[----:B-1----:R-:W3:Y:S04]  /*1f060*/  LDL.LU.64 R10, [R1+0x858] ;  /* 0x00085800010a7983 */ /* 0x002ee80000300a00 */
[----:B------:R-:W-:Y:S04]  /*1f070*/  STL.64 [R1+0x5f20], R24 ;  /* 0x005f201801007387 */ /* 0x000fe80000100a00 */
[----:B------:R0:W-:Y:S04]  /*1f080*/  STL.64 [R1+0x890], R12 ;  /* 0x0008900c01007387 */ /* 0x0001e80000100a00 */
[----:B------:R-:W-:Y:S04]  /*1f090*/  STL.64 [R1+0x898], R14 ;  /* 0x0008980e01007387 */ /* 0x000fe80000100a00 */
[----:B0-----:R-:W2:Y:S01]  /*1f0a0*/  LDL.LU.64 R12, [R1+0x6010] ;  /* 0x00601000010c7983 */ /* 0x001ea20000300a00 */
[----:B------:R-:W-:-:S02]  /*1f0b0*/  IMAD.MOV.U32 R25, RZ, RZ, R20 ;  /* 0x000000ffff197224 */ /* 0x000fc400078e0014 */
[----:B------:R-:W-:Y:S02]  /*1f0c0*/  IMAD.MOV.U32 R24, RZ, RZ, R21 ;  /* 0x000000ffff187224 */ /* 0x000fe400078e0015 */
[----:B------:R-:W4:Y:S04]  /*1f0d0*/  LDL.LU.64 R20, [R1+0x530] ;  /* 0x0005300001147983 */ /* 0x000f280000300a00 */
[----:B------:R-:W4:Y:S04]  /*1f0e0*/  LDL.LU.64 R22, [R1+0x538] ;  /* 0x0005380001167983 */ /* 0x000f280000300a00 */
[----:B------:R-:W-:Y:S04]  /*1f0f0*/  STL.64 [R1+0x5f98], R26 ;  /* 0x005f981a01007387 */ /* 0x000fe80000100a00 */
[----:B------:R0:W-:Y:S04]  /*1f100*/  STL.64 [R1+0x5f90], R24 ;  /* 0x005f901801007387 */ /* 0x0001e80000100a00 */
[----:B0-----:R-:W3:Y:S04]  /*1f110*/  LDL.LU.64 R24, [R1+0x860] ;  /* 0x0008600001187983 */ /* 0x001ee80000300a00 */
[----:B------:R-:W3:Y:S01]  /*1f120*/  LDL.LU.64 R26, [R1+0x868] ;  /* 0x00086800011a7983 */ /* 0x000ee20000300a00 */
[----:B--2---:R-:W-:Y:S01]  /*1f130*/  HMMA.16816.F32 R4, R16, R12, R4 ;  /* 0x0000000c1004723c */ /* 0x004fe20000001804 */
[----:B------:R-:W-:-:S02]  /*1f140*/  IMAD.MOV.U32 R28, RZ, RZ, R12 ;  /* 0x000000ffff1c7224 */ /* 0x000fc400078e000c */
[----:B------:R-:W-:-:S15]  /*1f150*/  IMAD.MOV.U32 R29, RZ, RZ, R13 ;  /* 0x000000ffff1d7224 */ /* 0x000fde00078e000d */
[----:B------:R-:W-:Y:S01]  /*1f160*/  NOP ;  /* 0x0000000000007918 */ /* 0x000fe20000000000 */
[----:B------:R-:W-:Y:S04]  /*1f170*/  STL.64 [R1+0x880], R4 ;  /* 0x0008800401007387 */ /* 0x000fe80000100a00 */
[----:B------:R0:W-:Y:S04]  /*1f180*/  STL.64 [R1+0x888], R6 ;  /* 0x0008880601007387 */ /* 0x0001e80000100a00 */
[----:B0-----:R-:W2:Y:S04]  /*1f190*/  LDL.LU.64 R6, [R1+0x6008] ;  /* 0x0060080001067983 */ /* 0x001ea80000300a00 */
[----:B------:R-:W2:Y:S04]  /*1f1a0*/  LDL.LU.64 R4, [R1+0x6000] ;  /* 0x0060000001047983 */ /* 0x000ea80000300a00 */
[----:B------:R-:W2:Y:S02]  /*1f1b0*/  LDL.LU.64 R12, [R1+0x5ff8] ;  /* 0x005ff800010c7983 */ /* 0x000ea40000300a00 */
        /* <DEDUP_REMOVED lines=8> */
[----:B------:R-:W3:Y:S02]  /*1f240*/  LDL.LU.64 R12, [R1+0x5fe0] ;  /* 0x005fe000010c7983 */ /* 0x000ee40000300a00 */
[----:B---3--:R-:W-:-:S15]  /*1f250*/  HMMA.16816.F32 R24, R16, R12, R24 ;  /* 0x0000000c1018723c */ /* 0x008fde0000001818 */
[----:B------:R-:W-:-:S04]  /*1f260*/  NOP ;  /* 0x0000000000007918 */ /* 0x000fc80000000000 */
[----:B------:R0:W-:Y:S04]  /*1f270*/  STL.64 [R1+0x860], R24 ;  /* 0x0008601801007387 */ /* 0x0001e80000100a00 */
[----:B------:R-:W-:Y:S04]  /*1f280*/  STL.64 [R1+0x868], R26 ;  /* 0x0008681a01007387 */ /* 0x000fe80000100a00 */
[----:B------:R-:W3:Y:S01]  /*1f290*/  LDL.LU.64 R14, [R1+0x5fd8] ;  /* 0x005fd800010e7983 */ /* 0x000ee20000300a00 */
[----:B0-----:R-:W-:Y:S02]  /*1f2a0*/  IMAD.MOV.U32 R25, RZ, RZ, R12 ;  /* 0x000000ffff197224 */ /* 0x001fe400078e000c */
[----:B------:R-:W-:-:S02]  /*1f2b0*/  IMAD.MOV.U32 R24, RZ, RZ, R13 ;  /* 0x000000ffff187224 */ /* 0x000fc400078e000d */
[----:B------:R-:W2:Y:S02]  /*1f2c0*/  LDL.LU.64 R12, [R1+0x5fd0] ;  /* 0x005fd000010c7983 */ /* 0x000ea40000300a00 */
[----:B--2---:R-:W-:-:S15]  /*1f2d0*/  HMMA.16816.F32 R8, R16, R12, R8 ;  /* 0x0000000c1008723c */ /* 0x004fde0000001808 */
[----:B------:R-:W-:-:S04]  /*1f2e0*/  NOP ;  /* 0x0000000000007918 */ /* 0x000fc80000000000 */
[----:B------:R-:W-:Y:S04]  /*1f2f0*/  STL.64 [R1+0x850], R8 ;  /* 0x0008500801007387 */ /* 0x000fe80000100a00 */
[----:B------:R0:W-:Y:S04]  /*1f300*/  STL.64 [R1+0x858], R10 ;  /* 0x0008580a01007387 */ /* 0x0001e80000100a00 */
[----:B0-----:R-:W2:Y:S04]  /*1f310*/  LDL.LU.64 R10, [R1+0x5fc8] ;  /* 0x005fc800010a7983 */ /* 0x001ea80000300a00 */
[----:B------:R-:W4:Y:S04]  /*1f320*/  LDL.LU.64 R8, [R1+0x5fc0] ;  /* 0x005fc00001087983 */ /* 0x000f280000300a00 */
[----:B---3--:R-:W-:Y:S04]  /*1f330*/  STL.64 [R1+0x5ec0], R14 ;  /* 0x005ec00e01007387 */ /* 0x008fe80000100a00 */
[----:B------:R0:W-:Y:S04]  /*1f340*/  STL.64 [R1+0x5eb8], R12 ;  /* 0x005eb80c01007387 */ /* 0x0001e80000100a00 */
[----:B0-----:R-:W3:Y:S04]  /*1f350*/  LDL.LU.64 R12, [R1+0x520] ;  /* 0x00052000010c7983 */ /* 0x001ee80000300a00 */
[----:B------:R-:W3:Y:S01]  /*1f360*/  LDL.LU.64 R14, [R1+0x528] ;  /* 0x00052800010e7983 */ /* 0x000ee20000300a00 */
[----:B----4-:R-:W-:-:S15]  /*1f370*/  HMMA.16816.F32 R20, R16, R8, R20 ;  /* 0x000000081014723c */ /* 0x010fde0000001814 */
[----:B------:R-:W-:-:S04]  /*1f380*/  NOP ;  /* 0x0000000000007918 */ /* 0x000fc80000000000 */
[----:B------:R-:W-:Y:S04]  /*1f390*/  STL.64 [R1+0x840], R20 ;  /* 0x0008401401007387 */ /* 0x000fe80000100a00 */
[----:B------:R0:W-:Y:S04]  /*1f3a0*/  STL.64 [R1+0x848], R22 ;  /* 0x0008481601007387 */ /* 0x0001e80000100a00 */
[----:B0-----:R-:W4:Y:S01]  /*1f3b0*/  LDL.LU.64 R22, [R1+0x5fb8] ;  /* 0x005fb80001167983 */ /* 0x001f220000300a00 */
[----:B---3--:R-:W-:Y:S03]  /*1f3c0*/  HMMA.16816.F32 R12, R16, R4, R12 ;  /* 0x00000004100c723c */ /* 0x008fe6000000180c */
[----:B------:R-:W3:Y:S04]  /*1f3d0*/  LDL.LU.64 R20, [R1+0x5fb0] ;  /* 0x005fb00001147983 */ /* 0x000ee80000300a00 */
[----:B------:R-:W-:Y:S04]  /*1f3e0*/  STL.64 [R1+0x5f78], R6 ;  /* 0x005f780601007387 */ /* 0x000fe80000100a00 */
[----:B------:R0:W-:Y:S01]  /*1f3f0*/  STL.64 [R1+0x5f70], R4 ;  /* 0x005f700401007387 */ /* 0x0001e20000100a00 */
[----:B------:R-:W-:-:S02]  /*1f400*/  IMAD.MOV.U32 R16, RZ, RZ, R25 ;  /* 0x000000ffff107224 */ /* 0x000fc400078e0019 */
[----:B------:R-:W-:-:S05]  /*1f410*/  IMAD.MOV.U32 R17, RZ, RZ, R24 ;  /* 0x000000ffff117224 */ /* 0x000fca00078e0018 */
[----:B------:R2:W-:Y:S04]  /*1f420*/  STL.64 [R1+0x530], R12 ;  /* 0x0005300c01007387 */ /* 0x0005e80000100a00 */
[----:B------:R-:W-:Y:S04]  /*1f430*/  STL.64 [R1+0x538], R14 ;  /* 0x0005380e01007387 */ /* 0x000fe80000100a00 */
[----:B0-----:R-:W3:Y:S04]  /*1f440*/  LDL.64 R4, [R1+0xa0] ;  /* 0x0000a00001047983 */ /* 0x001ee80000100a00 */
[----:B------:R-:W3:Y:S04]  /*1f450*/  LDL.LU.64 R24, [R1+0x510] ;  /* 0x0005100001187983 */ /* 0x000ee80000300a00 */
[----:B------:R-:W3:Y:S01]  /*1f460*/  LDL.LU.64 R26, [R1+0x518] ;  /* 0x00051800011a7983 */ /* 0x000ee20000300a00 */
[----:B--2---:R-:W-:-:S02]  /*1f470*/  IMAD.MOV.U32 R13, RZ, RZ, R11 ;  /* 0x000000ffff0d7224 */ /* 0x004fc400078e000b */
[----:B----4-:R-:W-:Y:S02]  /*1f480*/  IMAD.MOV.U32 R12, RZ, RZ, R23 ;  /* 0x000000ffff0c7224 */ /* 0x010fe400078e0017 */
[----:B------:R-:W3:Y:S04]  /*1f490*/  LDL.LU R23, [R1+0x5fac] ;  /* 0x005fac0001177983 */ /* 0x000ee80000300800 */
[----:B------:R-:W2:Y:S04]  /*1f4a0*/  LDL.LU R11, [R1+0x5fa8] ;  /* 0x005fa800010b7983 */ /* 0x000ea80000300800 */
[----:B------:R0:W-:Y:S04]  /*1f4b0*/  STL.64 [R1+0x5f80], R12 ;  /* 0x005f800c01007387 */ /* 0x0001e80000100a00 */
[----:B0-----:R-:W4:Y:S04]  /*1f4c0*/  LDL.64 R12, [R1+0xc0] ;  /* 0x0000c000010c7983 */ /* 0x001f280000100a00 */
[----:B------:R0:W-:Y:S02]  /*1f4d0*/  STL.64 [R1+0x5ec8], R16 ;  /* 0x005ec81001007387 */ /* 0x0001e40000100a00 */
[----:B0-----:R-:W-:-:S02]  /*1f4e0*/  IMAD.MOV.U32 R16, RZ, RZ, R2 ;  /* 0x000000ffff107224 */ /* 0x001fc400078e0002 */
[----:B------:R-:W-:-:S05]  /*1f4f0*/  IMAD.MOV.U32 R17, RZ, RZ, R0 ;  /* 0x000000ffff117224 */ /* 0x000fca00078e0000 */
[----:B------:R0:W-:Y:S04]  /*1f500*/  STL.64 [R1+0x5ee0], R16 ;  /* 0x005ee01001007387 */ /* 0x0001e80000100a00 */
[----:B0-----:R-:W3:Y:S04]  /*1f510*/  LDL.LU.64 R16, [R1+0x910] ;  /* 0x0009100001107983 */ /* 0x001ee80000300a00 */
[----:B------:R-:W3:Y:S01]  /*1f520*/  LDL.LU.64 R18, [R1+0x918] ;  /* 0x0009180001127983 */ /* 0x000ee20000300a00 */
[----:B----4-:R-:W-:Y:S02]  /*1f530*/  IMAD.MOV.U32 R2, RZ, RZ, R12 ;  /* 0x000000ffff027224 */ /* 0x010fe400078e000c */
[----:B------:R-:W-:Y:S01]  /*1f540*/  IMAD.MOV.U32 R0, RZ, RZ, R13 ;  /* 0x000000ffff007224 */ /* 0x000fe200078e000d */
[----:B---3--:R-:W-:-:S15]  /*1f550*/  HMMA.16816.F32 R16, R20, R12, R16 ;  /* 0x0000000c1410723c */ /* 0x008fde0000001810 */
[----:B------:R-:W-:-:S04]  /*1f560*/  NOP ;  /* 0x0000000000007918 */ /* 0x000fc80000000000 */
[----:B------:R0:W-:Y:S04]  /*1f570*/  STL.64 [R1+0x520], R16 ;  /* 0x0005201001007387 */ /* 0x0001e80000100a00 */
[----:B------:R-:W-:Y:S04]  /*1f580*/  STL.64 [R1+0x528], R18 ;  /* 0x0005281201007387 */ /* 0x000fe80000100a00 */
[----:B------:R-:W3:Y:S04]  /*1f590*/  LDL.LU.64 R12, [R1+0x500] ;  /* 0x00050000010c7983 */ /* 0x000ee80000300a00 */
[----:B------:R-:W3:Y:S01]  /*1f5a0*/  LDL.LU.64 R14, [R1+0x508] ;  /* 0x00050800010e7983 */ /* 0x000ee20000300a00 */
[----:B0-----:R-:W-:-:S02]  /*1f5b0*/  IMAD.MOV.U32 R16, RZ, RZ, R28 ;  /* 0x000000ffff107224 */ /* 0x001fc400078e001c */
[----:B------:R-:W-:Y:S01]  /*1f5c0*/  IMAD.MOV.U32 R17, RZ, RZ, R29 ;  /* 0x000000ffff117224 */ /* 0x000fe200078e001d */
[----:B------:R-:W4:Y:S04]  /*1f5d0*/  LDL.LU R28, [R1+0x5fa4] ;  /* 0x005fa400011c7983 */ /* 0x000f280000300800 */
[----:B------:R-:W4:Y:S04]  /*1f5e0*/  LDL.LU R29, [R1+0x5fa0] ;  /* 0x005fa000011d7983 */ /* 0x000f280000300800 */
[----:B------:R2:W-:Y:S02]  /*1f5f0*/  STL.64 [R1+0x5ef8], R16 ;  /* 0x005ef81001007387 */ /* 0x0005e40000100a00 */
[----:B--2---:R-:W-:-:S02]  /*1f600*/  IMAD.MOV.U32 R16, RZ, RZ, R11 ;  /* 0x000000ffff107224 */ /* 0x004fc400078e000b */
[----:B------:R-:W-:-:S07]  /*1f610*/  IMAD.MOV.U32 R17, RZ, RZ, R10 ;  /* 0x000000ffff117224 */ /* 0x000fce00078e000a */
[----:B------:R-:W-:Y:S01]  /*1f620*/  HMMA.16816.F32 R16, R20, R16, R24 ;  /* 0x000000101410723c */ /* 0x000fe20000001818 */
[----:B------:R-:W2:Y:S04]  /*1f630*/  LDL.LU.64 R26, [R1+0x5f98] ;  /* 0x005f9800011a7983 */ /* 0x000ea80000300a00 */
[----:B------:R-:W2:-:S14]  /*1f640*/  LDL.LU.64 R24, [R1+0x5f90] ;  /* 0x005f900001187983 */ /* 0x000e9c0000300a00 */
[----:B------:R2:W-:Y:S01]  /*1f650*/  STL.64 [R1+0x510], R16 ;  /* 0x0005101001007387 */ /* 0x0005e20000100a00 */
[----:B------:R-:W-:Y:S02]  /*1f660*/  IMAD.MOV.U32 R11, RZ, RZ, R19 ;  /* 0x000000ffff0b7224 */ /* 0x000fe400078e0013 */
[----:B------:R-:W-:Y:S01]  /*1f670*/  IMAD.MOV.U32 R10, RZ, RZ, R18 ;  /* 0x000000ffff0a7224 */ /* 0x000fe200078e0012 */
[----:B---3--:R-:W-:Y:S01]  /*1f680*/  HMMA.16816.F32 R12, R20, R4, R12 ;  /* 0x00000004140c723c */ /* 0x008fe2000000180c */
[----:B--2---:R-:W-:Y:S02]  /*1f690*/  IMAD.MOV.U32 R16, RZ, RZ, R25 ;  /* 0x000000ffff107224 */ /* 0x004fe400078e0019 */
[----:B------:R-:W-:Y:S02]  /*1f6a0*/  IMAD.MOV.U32 R17, RZ, RZ, R24 ;  /* 0x000000ffff117224 */ /* 0x000fe400078e0018 */
[----:B------:R-:W-:Y:S02]  /*1f6b0*/  IMAD.MOV.U32 R24, RZ, RZ, R27 ;  /* 0x000000ffff187224 */ /* 0x000fe400078e001b */
[----:B------:R-:W-:Y:S01]  /*1f6c0*/  IMAD.MOV.U32 R25, RZ, RZ, R3 ;  /* 0x000000ffff197224 */ /* 0x000fe200078e0003 */
[----:B------:R-:W2:Y:S04]  /*1f6d0*/  LDL.LU R27, [R1+0x5f8c] ;  /* 0x005f8c00011b7983 */ /* 0x000ea80000300800 */
[----:B------:R-:W3:Y:S04]  /*1f6e0*/  LDL.LU R3, [R1+0x5f88] ;  /* 0x005f880001037983 */ /* 0x000ee80000300800 */
[----:B------:R-:W-:Y:S04]  /*1f6f0*/  STL.64 [R1+0x5f38], R24 ;  /* 0x005f381801007387 */ /* 0x000fe80000100a00 */
[----:B------:R-:W-:Y:S04]  /*1f700*/  STL [R1+0x580c], R11 ;  /* 0x00580c0b01007387 */ /* 0x000fe80000100800 */
[----:B------:R-:W-:Y:S04]  /*1f710*/  STL [R1+0x5808], R10 ;  /* 0x0058080a01007387 */ /* 0x000fe80000100800 */
[----:B------:R0:W-:Y:S04]  /*1f720*/  STL.64 [R1+0x5eb0], R8 ;  /* 0x005eb00801007387 */ /* 0x0001e80000100a00 */
[----:B0-----:R-:W2:Y:S04]  /*1f730*/  LDL.LU.64 R8, [R1+0x4f0] ;  /* 0x0004f00001087983 */ /* 0x001ea80000300a00 */
[----:B------:R-:W2:Y:S04]  /*1f740*/  LDL.LU.64 R10, [R1+0x4f8] ;  /* 0x0004f800010a7983 */ /* 0x000ea80000300a00 */
[----:B------:R0:W-:Y:S04]  /*1f750*/  STL.64 [R1+0x500], R12 ;  /* 0x0005000c01007387 */ /* 0x0001e80000100a00 */
[----:B------:R-:W-:Y:S04]  /*1f760*/  STL.64 [R1+0x508], R14 ;  /* 0x0005080e01007387 */ /* 0x000fe80000100a00 */
[----:B0-----:R-:W2:Y:S04]  /*1f770*/  LDL.LU.64 R12, [R1+0x5f80] ;  /* 0x005f8000010c7983 */ /* 0x001ea80000300a00 */
[----:B------:R-:W3:Y:S01]  /*1f780*/  LDL.LU.64 R6, [R1+0x5f78] ;  /* 0x005f780001067983 */ /* 0x000ee20000300a00 */
[----:B----4-:R-:W-:-:S02]  /*1f790*/  IMAD.MOV.U32 R24, RZ, RZ, R29 ;  /* 0x000000ffff187224 */ /* 0x010fc400078e001d */
[----:B------:R-:W-:Y:S02]  /*1f7a0*/  IMAD.MOV.U32 R25, RZ, RZ, R28 ;  /* 0x000000ffff197224 */ /* 0x000fe400078e001c */
[----:B------:R-:W-:Y:S02]  /*1f7b0*/  IMAD.MOV.U32 R19, RZ, RZ, R4 ;  /* 0x000000ffff137224 */ /* 0x000fe400078e0004 */
[----:B------:R-:W-:Y:S02]  /*1f7c0*/  IMAD.MOV.U32 R18, RZ, RZ, R5 ;  /* 0x000000ffff127224 */ /* 0x000fe400078e0005 */
[----:B------:R-:W4:Y:S04]  /*1f7d0*/  LDL.LU.64 R4, [R1+0x5f70] ;  /* 0x005f700001047983 */ /* 0x000f280000300a00 */
[----:B------:R3:W-:Y:S01]  /*1f7e0*/  STL.64 [R1+0x5f50], R24 ;  /* 0x005f501801007387 */ /* 0x0007e20000100a00 */
[----:B--2---:R-:W-:Y:S01]  /*1f7f0*/  HMMA.16816.F32 R8, R20, R12, R8 ;  /* 0x0000000c1408723c */ /* 0x004fe20000001808 */
[----:B---3--:R-:W-:-:S02]  /*1f800*/  IMAD.MOV.U32 R24, RZ, RZ, R7 ;  /* 0x000000ffff187224 */ /* 0x008fc400078e0007 */
[----:B------:R-:W-:-:S05]  /*1f810*/  IMAD.MOV.U32 R25, RZ, RZ, R6 ;  /* 0x000000ffff197224 */ /* 0x000fca00078e0006 */
[----:B------:R0:W-:Y:S04]  /*1f820*/  STL.64 [R1+0x5f68], R24 ;  /* 0x005f681801007387 */ /* 0x0001e80000100a00 */
[----:B------:R-:W-:Y:S04]  /*1f830*/  STL.64 [R1+0x5f18], R18 ;  /* 0x005f181201007387 */ /* 0x000fe80000100a00 */
[----:B------:R-:W-:Y:S04]  /*1f840*/  STL.64 [R1+0x5f10], R16 ;  /* 0x005f101001007387 */ /* 0x000fe80000100a00 */
[----:B------:R1:W-:Y:S04]  /*1f850*/  STL.64 [R1+0x4f0], R8 ;  /* 0x0004f00801007387 */ /* 0x0003e80000100a00 */
[----:B0-----:R-:W2:Y:S01]  /*1f860*/  LDL.LU.64 R24, [R1+0x4e0] ;  /* 0x0004e00001187983 */ /* 0x001ea20000300a00 */
[----:B-1----:R-:W-:-:S02]  /*1f870*/  IMAD.MOV.U32 R8, RZ, RZ, R27 ;  /* 0x000000ffff087224 */ /* 0x002fc400078e001b */
[----:B------:R-:W-:Y:S02]  /*1f880*/  IMAD.MOV.U32 R9, RZ, RZ, R26 ;  /* 0x000000ffff097224 */ /* 0x000fe400078e001a */
[----:B------:R-:W2:Y:S04]  /*1f890*/  LDL.LU.64 R26, [R1+0x4e8] ;  /* 0x0004e800011a7983 */ /* 0x000ea80000300a00 */
[----:B------:R-:W3:Y:S04]  /*1f8a0*/  LDL.LU.64 R16, [R1+0x810] ;  /* 0x0008100001107983 */ /* 0x000ee80000300a00 */
[----:B------:R-:W2:Y:S04]  /*1f8b0*/  LDL.LU.64 R18, [R1+0x818] ;  /* 0x0008180001127983 */ /* 0x000ea80000300a00 */
[----:B--2---:R-:W-:Y:S04]  /*1f8c0*/  STL.64 [R1+0x5f30], R18 ;  /* 0x005f301201007387 */ /* 0x004fe80000100a00 */
[----:B---3--:R0:W-:Y:S04]  /*1f8d0*/  STL.64 [R1+0x5f28], R16 ;  /* 0x005f281001007387 */ /* 0x0081e80000100a00 */
[----:B0-----:R-:W2:Y:S04]  /*1f8e0*/  LDL.LU.64 R16, [R1+0x820] ;  /* 0x0008200001107983 */ /* 0x001ea80000300a00 */
[----:B------:R-:W3:Y:S04]  /*1f8f0*/  LDL.LU.64 R18, [R1+0x828] ;  /* 0x0008280001127983 */ /* 0x000ee80000300a00 */
[----:B---3--:R-:W-:Y:S04]  /*1f900*/  STL.64 [R1+0x5f48], R18 ;  /* 0x005f481201007387 */ /* 0x008fe80000100a00 */
[----:B--2---:R0:W-:Y:S04]  /*1f910*/  STL.64 [R1+0x5f40], R16 ;  /* 0x005f401001007387 */ /* 0x0041e80000100a00 */
[----:B0-----:R-:W2:Y:S04]  /*1f920*/  LDL.LU.64 R16, [R1+0x830] ;  /* 0x0008300001107983 */ /* 0x001ea80000300a00 */
[----:B------:R-:W3:Y:S04]  /*1f930*/  LDL.LU.64 R18, [R1+0x838] ;  /* 0x0008380001127983 */ /* 0x000ee80000300a00 */
[----:B---3--:R-:W-:Y:S04]  /*1f940*/  STL.64 [R1+0x5f60], R18 ;  /* 0x005f601201007387 */ /* 0x008fe80000100a00 */
[----:B--2---:R0:W-:Y:S04]  /*1f950*/  STL.64 [R1+0x5f58], R16 ;  /* 0x005f581001007387 */ /* 0x0041e80000100a00 */
[----:B0-----:R-:W2:Y:S04]  /*1f960*/  LDL.LU.64 R16, [R1+0x4d0] ;  /* 0x0004d00001107983 */ /* 0x001ea80000300a00 */
        /* <DEDUP_REMOVED lines=10> */
[----:B------:R-:W3:Y:S01]  /*1fa10*/  LDL.LU.64 R14, [R1+0x7f8] ;  /* 0x0007f800010e7983 */ /* 0x000ee20000300a00 */
[----:B------:R-:W-:-:S02]  /*1fa20*/  IMAD.MOV.U32 R7, RZ, RZ, R11 ;  /* 0x000000ffff077224 */ /* 0x000fc400078e000b */
[----:B------:R-:W-:Y:S02]  /*1fa30*/  IMAD.MOV.U32 R6, RZ, RZ, R10 ;  /* 0x000000ffff067224 */ /* 0x000fe400078e000a */
[C---:B------:R-:W-:Y:S01]  /*1fa40*/  HMMA.16816.F32 R8, R20.reuse, R8, R24 ;  /* 0x000000081408723c */ /* 0x040fe20000001818 */
[----:B---3--:R-:W-:Y:S04]  /*1fa50*/  STL.64 [R1+0x5f08], R14 ;  /* 0x005f080e01007387 */ /* 0x008fe80000100a00 */
[----:B--2---:R0:W-:Y:S04]  /*1fa60*/  STL.64 [R1+0x5f00], R12 ;  /* 0x005f000c01007387 */ /* 0x0041e80000100a00 */
[----:B0-----:R-:W2:Y:S04]  /*1fa70*/  LDL.LU.64 R12, [R1+0x800] ;  /* 0x00080000010c7983 */ /* 0x001ea80000300a00 */
[----:B------:R-:W2:Y:S04]  /*1fa80*/  LDL.LU.64 R14, [R1+0x808] ;  /* 0x00080800010e7983 */ /* 0x000ea80000300a00 */
[----:B------:R-:W-:Y:S04]  /*1fa90*/  STL [R1+0x5bd0], R7 ;  /* 0x005bd00701007387 */ /* 0x000fe80000100800 */
[----:B------:R-:W-:Y:S04]  /*1faa0*/  STL [R1+0x59f4], R6 ;  /* 0x0059f40601007387 */ /* 0x000fe80000100800 */
[----:B------:R-:W3:Y:S04]  /*1fab0*/  LDL.LU.64 R24, [R1+0x5f68] ;  /* 0x005f680001187983 */ /* 0x000ee80000300a00 */
[----:B------:R0:W-:Y:S04]  /*1fac0*/  STL.64 [R1+0x4e0], R8 ;  /* 0x0004e00801007387 */ /* 0x0001e80000100a00 */
[----:B------:R1:W-:Y:S04]  /*1fad0*/  STL.64 [R1+0x4e8], R10 ;  /* 0x0004e80a01007387 */ /* 0x0003e80000100a00 */
[----:B0-----:R-:W2:Y:S04]  /*1fae0*/  LDL.LU.64 R8, [R1+0x7c0] ;  /* 0x0007c00001087983 */ /* 0x001ea80000300a00 */
[----:B-1----:R-:W2:Y:S01]  /*1faf0*/  LDL.LU.64 R10, [R1+0x7c8] ;  /* 0x0007c800010a7983 */ /* 0x002ea20000300a00 */
[----:B---3--:R-:W-:Y:S03]  /*1fb00*/  HMMA.16816.F32 R24, R20, R24, R16 ;  /* 0x000000181418723c */ /* 0x008fe60000001810 */
[----:B------:R-:W3:Y:S04]  /*1fb10*/  LDL.LU.64 R18, [R1+0x5f60] ;  /* 0x005f600001127983 */ /* 0x000ee80000300a00 */
[----:B------:R-:W3:-:S12]  /*1fb20*/  LDL.LU.64 R16, [R1+0x5f58] ;  /* 0x005f580001107983 */ /* 0x000ed80000300a00 */
[----:B------:R0:W-:Y:S04]  /*1fb30*/  STL.64 [R1+0x4d0], R24 ;  /* 0x0004d01801007387 */ /* 0x0001e80000100a00 */
[----:B------:R3:W-:Y:S04]  /*1fb40*/  STL.64 [R1+0x4d8], R26 ;  /* 0x0004d81a01007387 */ /* 0x0007e80000100a00 */
[----:B0-----:R-:W3:Y:S02]  /*1fb50*/  LDL.LU.64 R24, [R1+0x5f50] ;  /* 0x005f500001187983 */ /* 0x001ee40000300a00 */
[----:B---3--:R-:W-:Y:S02]  /*1fb60*/  HMMA.16816.F32 R24, R20, R24, R16 ;  /* 0x000000181418723c */ /* 0x008fe40000001810 */
[----:B------:R-:W3:Y:S04]  /*1fb70*/  LDL.LU.64 R18, [R1+0x5f48] ;  /* 0x005f480001127983 */ /* 0x000ee80000300a00 */
[----:B------:R-:W3:-:S13]  /*1fb80*/  LDL.LU.64 R16, [R1+0x5f40] ;  /* 0x005f400001107983 */ /* 0x000eda0000300a00 */
[----:B------:R0:W-:Y:S04]  /*1fb90*/  STL.64 [R1+0x830], R24 ;  /* 0x0008301801007387 */ /* 0x0001e80000100a00 */
[----:B------:R3:W-:Y:S04]  /*1fba0*/  STL.64 [R1+0x838], R26 ;  /* 0x0008381a01007387 */ /* 0x0007e80000100a00 */
[----:B0-----:R-:W3:Y:S02]  /*1fbb0*/  LDL.LU.64 R24, [R1+0x5f38] ;  /* 0x005f380001187983 */ /* 0x001ee40000300a00 */
[----:B---3--:R-:W-:Y:S02]  /*1fbc0*/  HMMA.16816.F32 R24, R20, R24, R16 ;  /* 0x000000181418723c */ /* 0x008fe40000001810 */
[----:B------:R-:W3:Y:S04]  /*1fbd0*/  LDL.LU.64 R18, [R1+0x5f30] ;  /* 0x005f300001127983 */ /* 0x000ee80000300a00 */
[----:B------:R-:W3:-:S13]  /*1fbe0*/  LDL.LU.64 R16, [R1+0x5f28] ;  /* 0x005f280001107983 */ /* 0x000eda0000300a00 */
[----:B------:R0:W-:Y:S04]  /*1fbf0*/  STL.64 [R1+0x820], R24 ;  /* 0x0008201801007387 */ /* 0x0001e80000100a00 */
[----:B------:R-:W-:Y:S04]  /*1fc00*/  STL.64 [R1+0x828], R26 ;  /* 0x0008281a01007387 */ /* 0x000fe80000100a00 */
[----:B0-----:R-:W3:Y:S02]  /*1fc10*/  LDL.LU.64 R24, [R1+0x5f20] ;  /* 0x005f200001187983 */ /* 0x001ee40000300a00 */
[----:B---3--:R-:W-:-:S15]  /*1fc20*/  HMMA.16816.F32 R16, R20, R24, R16 ;  /* 0x000000181410723c */ /* 0x008fde0000001810 */
[----:B------:R-:W-:-:S04]  /*1fc30*/  NOP ;  /* 0x0000000000007918 */ /* 0x000fc80000000000 */
[----:B------:R-:W-:Y:S04]  /*1fc40*/  STL.64 [R1+0x810], R16 ;  /* 0x0008101001007387 */ /* 0x000fe80000100a00 */
[----:B------:R0:W-:Y:S04]  /*1fc50*/  STL.64 [R1+0x818], R18 ;  /* 0x0008181201007387 */ /* 0x0001e80000100a00 */
[----:B0-----:R-:W3:Y:S04]  /*1fc60*/  LDL.LU.64 R18, [R1+0x5f18] ;  /* 0x005f180001127983 */ /* 0x001ee80000300a00 */
[----:B------:R-:W2:Y:S04]  /*1fc70*/  LDL.LU.64 R16, [R1+0x5f10] ;  /* 0x005f100001107983 */ /* 0x000ea80000300a00 */
[----:B------:R3:W-:Y:S02]  /*1fc80*/  STL.64 [R1+0x5e80], R24 ;  /* 0x005e801801007387 */ /* 0x0007e40000100a00 */
[----:B---3--:R-:W-:-:S02]  /*1fc90*/  IMAD.MOV.U32 R24, RZ, RZ, R19 ;  /* 0x000000ffff187224 */ /* 0x008fc400078e0013 */
[----:B------:R-:W-:Y:S02]  /*1fca0*/  IMAD.MOV.U32 R25, RZ, RZ, R18 ;  /* 0x000000ffff197224 */ /* 0x000fe400078e0012 */
[C---:B--2---:R-:W-:Y:S03]  /*1fcb0*/  HMMA.16816.F32 R16, R20.reuse, R16, R12 ;  /* 0x000000101410723c */ /* 0x044fe6000000180c */
[----:B------:R0:W-:Y:S04]  /*1fcc0*/  STL.64 [R1+0x5e90], R24 ;  /* 0x005e901801007387 */ /* 0x0001e80000100a00 */
[----:B0-----:R-:W2:Y:S04]  /*1fcd0*/  LDL.LU.64 R24, [R1+0x4c0] ;  /* 0x0004c00001187983 */ /* 0x001ea80000300a00 */
[----:B------:R-:W2:Y:S04]  /*1fce0*/  LDL.LU.64 R26, [R1+0x4c8] ;  /* 0x0004c800011a7983 */ /* 0x000ea80000300a00 */
[----:B------:R-:W3:Y:S04]  /*1fcf0*/  LDL.LU.64 R14, [R1+0x5f08] ;  /* 0x005f0800010e7983 */ /* 0x000ee80000300a00 */
[----:B------:R-:W3:Y:S04]  /*1fd00*/  LDL.LU.64 R12, [R1+0x5f00] ;  /* 0x005f0000010c7983 */ /* 0x000ee80000300a00 */
        /* <DEDUP_REMOVED lines=17> */
[----:B------:R-:W2:-:S13]  /*1fe20*/  LDL.LU.64 R12, [R1+0x5eb8] ;  /* 0x005eb800010c7983 */ /* 0x000e9a0000300a00 */
[----:B------:R0:W-:Y:S04]  /*1fe30*/  STL.64 [R1+0x7d0], R16 ;  /* 0x0007d01001007387 */ /* 0x0001e80000100a00 */
[----:B------:R1:W-:Y:S04]  /*1fe40*/  STL.64 [R1+0x7d8], R18 ;  /* 0x0007d81201007387 */ /* 0x0003e80000100a00 */
[----:B0-----:R-:W4:Y:S04]  /*1fe50*/  LDL.LU.64 R16, [R1+0x4b0] ;  /* 0x0004b00001107983 */ /* 0x001f280000300a00 */
[----:B-1----:R-:W4:Y:S01]  /*1fe60*/  LDL.LU.64 R18, [R1+0x4b8] ;  /* 0x0004b80001127983 */ /* 0x002f220000300a00 */
[----:B--2---:R-:W-:-:S15]  /*1fe70*/  HMMA.16816.F32 R8, R20, R12, R8 ;  /* 0x0000000c1408723c */ /* 0x004fde0000001808 */
[----:B------:R-:W-:-:S04]  /*1fe80*/  NOP ;  /* 0x0000000000007918 */ /* 0x000fc80000000000 */
[----:B------:R0:W-:Y:S04]  /*1fe90*/  STL.64 [R1+0x7c0], R8 ;  /* 0x0007c00801007387 */ /* 0x0001e80000100a00 */
[----:B------:R-:W-:Y:S04]  /*1fea0*/  STL.64 [R1+0x7c8], R10 ;  /* 0x0007c80a01007387 */ /* 0x000fe80000100a00 */
[----:B0-----:R-:W2:Y:S04]  /*1feb0*/  LDL.LU.64 R8, [R1+0x5eb0] ;  /* 0x005eb00001087983 */ /* 0x001ea80000300a00 */
[----:B---3--:R-:W-:Y:S04]  /*1fec0*/  STL.64 [R1+0x5e18], R14 ;  /* 0x005e180e01007387 */ /* 0x008fe80000100a00 */
[----:B------:R0:W-:Y:S04]  /*1fed0*/  STL.64 [R1+0x5e10], R12 ;  /* 0x005e100c01007387 */ /* 0x0001e80000100a00 */
[----:B0-----:R-:W3:Y:S04]  /*1fee0*/  LDL.64 R12, [R1+0x90] ;  /* 0x00009000010c7983 */ /* 0x001ee80000100a00 */
[----:B---3--:R2:W-:Y:S02]  /*1fef0*/  STL.64 [R1+0x5e88], R12 ;  /* 0x005e880c01007387 */ /* 0x0085e40000100a00 */
[----:B--2---:R-:W-:Y:S02]  /*1ff00*/  HMMA.16816.F32 R12, R20, R8, R24 ;  /* 0x00000008140c723c */ /* 0x004fe40000001818 */
[----:B------:R-:W2:Y:S04]  /*1ff10*/  LDL.LU.64 R24, [R1+0x4a0] ;  /* 0x0004a00001187983 */ /* 0x000ea80000300a00 */
[----:B------:R-:W3:-:S13]  /*1ff20*/  LDL.LU.64 R26, [R1+0x4a8] ;  /* 0x0004a800011a7983 */ /* 0x000eda0000300a00 */
[----:B------:R-:W-:Y:S04]  /*1ff30*/  STL.64 [R1+0x7b0], R12 ;  /* 0x0007b00c01007387 */ /* 0x000fe80000100a00 */
[----:B------:R-:W-:Y:S01]  /*1ff40*/  STL.64 [R1+0x7b8], R14 ;  /* 0x0007b80e01007387 */ /* 0x000fe20000100a00 */
[----:B----4-:R-:W-:Y:S03]  /*1ff50*/  HMMA.16816.F32 R16, R20, R4, R16 ;  /* 0x000000041410723c */ /* 0x010fe60000001810 */
[----:B------:R-:W0:Y:S04]  /*1ff60*/  LDSM.16.MT88.4 R20, [R3+0x180] ;  /* 0x000180000314783b */ /* 0x000e280000004200 */
[----:B---3--:R-:W-:Y:S04]  /*1ff70*/  STL.64 [R1+0x5ea0], R26 ;  /* 0x005ea01a01007387 */ /* 0x008fe80000100a00 */
[----:B--2---:R-:W-:Y:S04]  /*1ff80*/  STL.64 [R1+0x5e98], R24 ;  /* 0x005e981801007387 */ /* 0x004fe80000100a00 */
[----:B------:R-:W-:Y:S04]  /*1ff90*/  STL [R1+0x5df8], R9 ;  /* 0x005df80901007387 */ /* 0x000fe80000100800 */
[----:B------:R1:W-:Y:S04]  /*1ffa0*/  STL [R1+0x5ea8], R8 ;  /* 0x005ea80801007387 */ /* 0x0003e80000100800 */
[----:B-1----:R-:W2:Y:S04]  /*1ffb0*/  LDL.LU.64 R8, [R1+0x920] ;  /* 0x0009200001087983 */ /* 0x002ea80000300a00 */
[----:B------:R-:W2:Y:S04]  /*1ffc0*/  LDL.LU.64 R10, [R1+0x928] ;  /* 0x00092800010a7983 */ /* 0x000ea80000300a00 */
[----:B------:R-:W3:Y:S04]  /*1ffd0*/  LDL.LU.64 R12, [R1+0x490] ;  /* 0x00049000010c7983 */ /* 0x000ee80000300a00 */
[----:B------:R-:W3:Y:S04]  /*1ffe0*/  LDL.LU.64 R14, [R1+0x498] ;  /* 0x00049800010e7983 */ /* 0x000ee80000300a00 */
[----:B------:R-:W-:Y:S04]  /*1fff0*/  STL.64 [R1+0x4c0], R16 ;  /* 0x0004c01001007387 */ /* 0x000fe80000100a00 */
[----:B------:R-:W-:Y:S04]  /*20000*/  STL.64 [R1+0x4c8], R18 ;  /* 0x0004c81201007387 */ /* 0x000fe80000100a00 */
[----:B------:R-:W2:Y:S01]  /*20010*/  LDSM.16.MT88.4 R16, [R3+0x100] ;  /* 0x000100000310783b */ /* 0x000ea20000004200 */
[----:B------:R-:W-:-:S02]  /*20020*/  IMAD.MOV.U32 R24, RZ, RZ, R2 ;  /* 0x000000ffff187224 */ /* 0x000fc400078e0002 */
[----:B------:R-:W-:Y:S01]  /*20030*/  IMAD.MOV.U32 R25, RZ, RZ, R0 ;  /* 0x000000ffff197224 */ /* 0x000fe200078e0000 */
[----:B------:R1:W-:Y:S04]  /*20040*/  STL.64 [R1+0x5e78], R4 ;  /* 0x005e780401007387 */ /* 0x0003e80000100a00 */
[----:B-1----:R-:W4:Y:S04]  /*20050*/  LDL.LU.64 R4, [R1+0x480] ;  /* 0x0004800001047983 */ /* 0x002f280000300a00 */
[----:B------:R-:W4:Y:S04]  /*20060*/  LDL.LU.64 R6, [R1+0x488] ;  /* 0x0004880001067983 */ /* 0x000f280000300a00 */
[----:B0-----:R-:W-:Y:S04]  /*20070*/  STL [R1+0x5df0], R20 ;  /* 0x005df01401007387 */ /* 0x001fe80000100800 */
[----:B------:R0:W-:Y:S04]  /*20080*/  STL [R1+0x5ddc], R21 ;  /* 0x005ddc1501007387 */ /* 0x0001e80000100800 */
[----:B------:R-:W-:Y:S04]  /*20090*/  STL [R1+0x5dd8], R22 ;  /* 0x005dd81601007387 */ /* 0x000fe80000100800 */
[----:B------:R-:W-:Y:S04]  /*200a0*/  STL [R1+0x5dd4], R23 ;  /* 0x005dd41701007387 */ /* 0x000fe80000100800 */
[----:B0-----:R-:W3:Y:S04]  /*200b0*/  LDL.64 R20, [R1+0xb0] ;  /* 0x0000b00001147983 */ /* 0x001ee80000100a00 */
[----:B------:R-:W-:Y:S01]  /*200c0*/  STL [R1+0x5dd0], R3 ;  /* 0x005dd00301007387 */ /* 0x000fe20000100800 */
[----:B--2---:R-:W-:Y:S03]  /*200d0*/  HMMA.16816.F32 R24, R16, R24, R8 ;  /* 0x000000181018723c */ /* 0x004fe60000001808 */
[----:B------:R-:W2:-:S15]  /*200e0*/  LDL.LU R8, [R1+0x5ea8] ;  /* 0x005ea80001087983 */ /* 0x000e9e0000300800 */
[----:B------:R-:W-:Y:S01]  /*200f0*/  NOP ;  /* 0x0000000000007918 */ /* 0x000fe20000000000 */
[----:B------:R-:W-:Y:S04]  /*20100*/  STL.64 [R1+0x4b0], R24 ;  /* 0x0004b01801007387 */ /* 0x000fe80000100a00 */
[----:B------:R0:W-:Y:S04]  /*20110*/  STL.64 [R1+0x4b8], R26 ;  /* 0x0004b81a01007387 */ /* 0x0001e80000100a00 */
[----:B0-----:R-:W3:Y:S04]  /*20120*/  LDL.LU.64 R26, [R1+0x5ea0] ;  /* 0x005ea000011a7983 */ /* 0x001ee80000300a00 */
[----:B------:R-:W3:Y:S02]  /*20130*/  LDL.LU.64 R24, [R1+0x5e98] ;  /* 0x005e980001187983 */ /* 0x000ee40000300a00 */
[----:B---3--:R-:W-:Y:S01]  /*20140*/  HMMA.16816.F32 R24, R16, R20, R24 ;  /* 0x000000141018723c */ /* 0x008fe20000001818 */
[----:B------:R-:W-:-:S15]  /*20150*/  IMAD.MOV.U32 R20, RZ, RZ, R21 ;  /* 0x000000ffff147224 */ /* 0x000fde00078e0015 */
[----:B------:R-:W-:-:S03]  /*20160*/  NOP ;  /* 0x0000000000007918 */ /* 0x000fc60000000000 */
[----:B------:R0:W-:Y:S04]  /*20170*/  STL.64 [R1+0x4a0], R24 ;  /* 0x0004a01801007387 */ /* 0x0001e80000100a00 */
[----:B------:R-:W-:Y:S04]  /*20180*/  STL.64 [R1+0x4a8], R26 ;  /* 0x0004a81a01007387 */ /* 0x000fe80000100a00 */
[----:B0-----:R-:W3:Y:S04]  /*20190*/  LDL.LU.64 R24, [R1+0x5e90] ;  /* 0x005e900001187983 */ /* 0x001ee80000300a00 */
[----:B------:R0:W-:Y:S04]  /*201a0*/  STL [R1+0x5e40], R20 ;  /* 0x005e401401007387 */ /* 0x0001e80000100800 */
[----:B0-----:R-:W2:Y:S01]  /*201b0*/  LDL.64 R20, [R1+0x50] ;  /* 0x0000500001147983 */ /* 0x001ea20000100a00 */
[C---:B---3--:R-:W-:Y:S03]  /*201c0*/  HMMA.16816.F32 R24, R16.reuse, R24, R12 ;  /* 0x000000181018723c */ /* 0x048fe6000000180c */
[----:B--2---:R0:W-:Y:S04]  /*201d0*/  STL.64 [R1+0x5e60], R20 ;  /* 0x005e601401007387 */ /* 0x0041e80000100a00 */
[----:B0-----:R-:W2:Y:S04]  /*201e0*/  LDL.64 R20, [R1+0x60] ;  /* 0x0000600001147983 */ /* 0x001ea80000100a00 */
[----:B------:R-:W4:Y:S08]  /*201f0*/  LDL.LU.64 R12, [R1+0x5e88] ;  /* 0x005e8800010c7983 */ /* 0x000f300000300a00 */
[----:B------:R0:W-:Y:S04]  /*20200*/  STL.64 [R1+0x490], R24 ;  /* 0x0004901801007387 */ /* 0x0001e80000100a00 */
[----:B------:R1:W-:Y:S04]  /*20210*/  STL.64 [R1+0x498], R26 ;  /* 0x0004981a01007387 */ /* 0x0003e80000100a00 */
[----:B0-----:R-:W3:Y:S04]  /*20220*/  LDL.LU.64 R24, [R1+0x470] ;  /* 0x0004700001187983 */ /* 0x001ee80000300a00 */
[----:B-1----:R-:W3:Y:S01]  /*20230*/  LDL.LU.64 R26, [R1+0x478] ;  /* 0x00047800011a7983 */ /* 0x002ee20000300a00 */
[----:B----4-:R-:W-:Y:S01]  /*20240*/  HMMA.16816.F32 R4, R16, R12, R4 ;  /* 0x0000000c1004723c */ /* 0x010fe20000001804 */
[----:B------:R-:W-:-:S02]  /*20250*/  IMAD.MOV.U32 R11, RZ, RZ, R12 ;  /* 0x000000ffff0b7224 */ /* 0x000fc400078e000c */
[----:B------:R-:W-:-:S15]  /*20260*/  IMAD.MOV.U32 R10, RZ, RZ, R13 ;  /* 0x000000ffff0a7224 */ /* 0x000fde00078e000d */
[----:B------:R-:W-:Y:S01]  /*20270*/  NOP ;  /* 0x0000000000007918 */ /* 0x000fe20000000000 */
[----:B------:R0:W-:Y:S04]  /*20280*/  STL.64 [R1+0x480], R4 ;  /* 0x0004800401007387 */ /* 0x0001e80000100a00 */
[----:B------:R1:W-:Y:S04]  /*20290*/  STL.64 [R1+0x488], R6 ;  /* 0x0004880601007387 */ /* 0x0003e80000100a00 */
[----:B0-----:R-:W4:Y:S04]  /*202a0*/  LDL.LU.64 R4, [R1+0x460] ;  /* 0x0004600001047983 */ /* 0x001f280000300a00 */
[----:B-1----:R-:W4:Y:S04]  /*202b0*/  LDL.LU.64 R6, [R1+0x468] ;  /* 0x0004680001067983 */ /* 0x002f280000300a00 */
[----:B------:R-:W2:Y:S04]  /*202c0*/  LDL.64 R12, [R1] ;  /* 0x00000000010c7983 */ /* 0x000ea80000100a00 */
[----:B--2---:R0:W-:Y:S04]  /*202d0*/  STL.64 [R1+0x5e28], R12 ;  /* 0x005e280c01007387 */ /* 0x0041e80000100a00 */
[----:B0-----:R-:W2:Y:S04]  /*202e0*/  LDL.64 R12, [R1+0x10] ;  /* 0x00001000010c7983 */ /* 0x001ea80000100a00 */
[----:B--2---:R0:W-:Y:S04]  /*202f0*/  STL.64 [R1+0x5e48], R12 ;  /* 0x005e480c01007387 */ /* 0x0041e80000100a00 */
[----:B0-----:R-:W2:Y:S04]  /*20300*/  LDL.64 R12, [R1+0x30] ;  /* 0x00003000010c7983 */ /* 0x001ea80000100a00 */
[----:B--2---:R0:W-:Y:S04]  /*20310*/  STL.64 [R1+0x5e58], R12 ;  /* 0x005e580c01007387 */ /* 0x0041e80000100a00 */
[----:B0-----:R-:W3:Y:S04]  /*20320*/  LDL.64 R12, [R1+0x80] ;  /* 0x00008000010c7983 */ /* 0x001ee80000100a00 */
[----:B------:R-:W-:Y:S04]  /*20330*/  STL [R1+0x5df4], R11 ;  /* 0x005df40b01007387 */ /* 0x000fe80000100800 */
[----:B------:R-:W-:Y:S04]  /*20340*/  STL [R1+0x5e24], R10 ;  /* 0x005e240a01007387 */ /* 0x000fe80000100800 */
[----:B------:R0:W-:Y:S04]  /*20350*/  STL [R1+0x5e20], R8 ;  /* 0x005e200801007387 */ /* 0x0001e80000100800 */
[----:B0-----:R-:W4:Y:S01]  /*20360*/  LDL.64 R8, [R1+0x70] ;  /* 0x0000700001087983 */ /* 0x001f220000100a00 */
[----:B---3--:R-:W-:-:S15]  /*20370*/  HMMA.16816.F32 R24, R16, R12, R24 ;  /* 0x0000000c1018723c */ /* 0x008fde0000001818 */
[----:B------:R-:W-:-:S04]  /*20380*/  NOP ;  /* 0x0000000000007918 */ /* 0x000fc80000000000 */
[----:B------:R0:W-:Y:S04]  /*20390*/  STL.64 [R1+0x470], R24 ;  /* 0x0004701801007387 */ /* 0x0001e80000100a00 */
[----:B------:R1:W-:Y:S04]  /*203a0*/  STL.64 [R1+0x478], R26 ;  /* 0x0004781a01007387 */ /* 0x0003e80000100a00 */
[----:B0-----:R-:W2:Y:S01]  /*203b0*/  LDL.LU.64 R24, [R1+0x5e80] ;  /* 0x005e800001187983 */ /* 0x001ea20000300a00 */
[----:B----4-:R-:W-:Y:S01]  /*203c0*/  HMMA.16816.F32 R4, R16, R8, R4 ;  /* 0x000000081004723c */ /* 0x010fe20000001804 */
[----:B-1----:R-:W-:-:S02]  /*203d0*/  IMAD.MOV.U32 R27, RZ, RZ, R12 ;  /* 0x000000ffff1b7224 */ /* 0x002fc400078e000c */
[----:B------:R-:W-:-:S05]  /*203e0*/  IMAD.MOV.U32 R26, RZ, RZ, R13 ;  /* 0x000000ffff1a7224 */ /* 0x000fca00078e000d */
[----:B------:R-:W-:Y:S04]  /*203f0*/  STL.64 [R1+0x5e70], R26 ;  /* 0x005e701a01007387 */ /* 0x000fe80000100a00 */
[----:B--2---:R0:W-:Y:S04]  /*20400*/  STL.64 [R1+0x5e68], R24 ;  /* 0x005e681801007387 */ /* 0x0041e80000100a00 */
[----:B0-----:R-:W2:Y:S04]  /*20410*/  LDL.LU.64 R24, [R1+0x7a0] ;  /* 0x0007a00001187983 */ /* 0x001ea80000300a00 */
[----:B------:R-:W2:Y:S04]  /*20420*/  LDL.LU.64 R26, [R1+0x7a8] ;  /* 0x0007a800011a7983 */ /* 0x000ea80000300a00 */
[----:B------:R-:W3:Y:S04]  /*20430*/  LDL.LU.64 R12, [R1+0x790] ;  /* 0x00079000010c7983 */ /* 0x000ee80000300a00 */
[----:B------:R-:W3:Y:S04]  /*20440*/  LDL.LU.64 R14, [R1+0x798] ;  /* 0x00079800010e7983 */ /* 0x000ee80000300a00 */
[----:B------:R0:W-:Y:S04]  /*20450*/  STL.64 [R1+0x460], R4 ;  /* 0x0004600401007387 */ /* 0x0001e80000100a00 */
[----:B------:R1:W-:Y:S04]  /*20460*/  STL.64 [R1+0x468], R6 ;  /* 0x0004680601007387 */ /* 0x0003e80000100a00 */
[----:B0-----:R-:W4:Y:S01]  /*20470*/  LDL.LU.64 R4, [R1+0x5e78] ;  /* 0x005e780001047983 */ /* 0x001f220000300a00 */
[----:B-1----:R-:W-:-:S02]  /*20480*/  IMAD.MOV.U32 R7, RZ, RZ, R8 ;  /* 0x000000ffff077224 */ /* 0x002fc400078e0008 */
[----:B------:R-:W-:Y:S02]  /*20490*/  IMAD.MOV.U32 R6, RZ, RZ, R9 ;  /* 0x000000ffff067224 */ /* 0x000fe400078e0009 */
[----:B------:R-:W2:Y:S04]  /*204a0*/  LDL.LU.64 R8, [R1+0x780] ;  /* 0x0007800001087983 */ /* 0x000ea80000300a00 */
[----:B------:R-:W2:Y:S04]  /*204b0*/  LDL.LU.64 R10, [R1+0x788] ;  /* 0x00078800010a7983 */ /* 0x000ea80000300a00 */
[----:B------:R-:W-:Y:S04]  /*204c0*/  STL.64 [R1+0x5de8], R6 ;  /* 0x005de80601007387 */ /* 0x000fe80000100a00 */
[----:B----4-:R0:W-:Y:S04]  /*204d0*/  STL.64 [R1+0x5de0], R4 ;  /* 0x005de00401007387 */ /* 0x0101e80000100a00 */
[----:B0-----:R-:W4:Y:S01]  /*204e0*/  LDL.64 R4, [R1+0x20] ;  /* 0x0000200001047983 */ /* 0x001f220000100a00 */
[----:B--2---:R-:W-:Y:S01]  /*204f0*/  HMMA.16816.F32 R24, R16, R20, R24 ;  /* 0x000000141018723c */ /* 0x004fe20000001818 */
[----:B------:R-:W-:-:S02]  /*20500*/  IMAD.MOV.U32 R2, RZ, RZ, R20 ;  /* 0x000000ffff027224 */ /* 0x000fc400078e0014 */
[----:B------:R-:W-:Y:S01]  /*20510*/  IMAD.MOV.U32 R0, RZ, RZ, R21 ;  /* 0x000000ffff007224 */ /* 0x000fe200078e0015 */
[----:B----4-:R0:W-:Y:S04]  /*20520*/  STL.64 [R1+0x5e50], R4 ;  /* 0x005e500401007387 */ /* 0x0101e80000100a00 */
[----:B0-----:R-:W2:Y:S04]  /*20530*/  LDL.LU.64 R4, [R1+0x770] ;  /* 0x0007700001047983 */ /* 0x001ea80000300a00 */
[----:B------:R-:W2:Y:S07]  /*20540*/  LDL.LU.64 R6, [R1+0x778] ;  /* 0x0007780001067983 */ /* 0x000eae0000300a00 */
[----:B------:R-:W-:Y:S04]  /*20550*/  STL.64 [R1+0x7a0], R24 ;  /* 0x0007a01801007387 */ /* 0x000fe80000100a00 */
[----:B------:R0:W-:Y:S04]  /*20560*/  STL.64 [R1+0x7a8], R26 ;  /* 0x0007a81a01007387 */ /* 0x0001e80000100a00 */
[----:B0-----:R-:W4:Y:S04]  /*20570*/  LDL.LU.64 R26, [R1+0x5e70] ;  /* 0x005e7000011a7983 */ /* 0x001f280000300a00 */
[----:B------:R-:W2:Y:S04]  /*20580*/  LDL.LU.64 R24, [R1+0x5e68] ;  /* 0x005e680001187983 */ /* 0x000ea80000300a00 */
[----:B------:R-:W3:Y:S02]  /*20590*/  LDL.LU.64 R20, [R1+0x5e60] ;  /* 0x005e600001147983 */ /* 0x000ee40000300a00 */
[C---:B---3--:R-:W-:Y:S08]  /*205a0*/  HMMA.16816.F32 R12, R16.reuse, R20, R12 ;  /* 0x00000014100c723c */ /* 0x048ff0000000180c */
[----:B--2---:R-:W-:Y:S01]  /*205b0*/  HMMA.16816.F32 R8, R16, R24, R8 ;  /* 0x000000181008723c */ /* 0x004fe20000001808 */
[----:B------:R-:W-:-:S02]  /*205c0*/  IMAD.MOV.U32 R29, RZ, RZ, R20 ;  /* 0x000000ffff1d7224 */ /* 0x000fc400078e0014 */
[----:B------:R-:W-:-:S08]  /*205d0*/  IMAD.MOV.U32 R28, RZ, RZ, R21 ;  /* 0x000000ffff1c7224 */ /* 0x000fd000078e0015 */
[----:B------:R0:W-:Y:S04]  /*205e0*/  STL.64 [R1+0x790], R12 ;  /* 0x0007900c01007387 */ /* 0x0001e80000100a00 */
[----:B------:R-:W-:Y:S04]  /*205f0*/  STL.64 [R1+0x798], R14 ;  /* 0x0007980e01007387 */ /* 0x000fe80000100a00 */
[----:B0-----:R-:W2:Y:S04]  /*20600*/  LDL.LU.64 R12, [R1+0x5e58] ;  /* 0x005e5800010c7983 */ /* 0x001ea80000300a00 */
[----:B------:R-:W3:Y:S04]  /*20610*/  LDL.LU.64 R20, [R1+0x760] ;  /* 0x0007600001147983 */ /* 0x000ee80000300a00 */
[----:B------:R-:W3:Y:S04]  /*20620*/  LDL.LU.64 R22, [R1+0x768] ;  /* 0x0007680001167983 */ /* 0x000ee80000300a00 */
[----:B------:R0:W-:Y:S04]  /*20630*/  STL.64 [R1+0x780], R8 ;  /* 0x0007800801007387 */ /* 0x0001e80000100a00 */
[----:B------:R1:W-:Y:S04]  /*20640*/  STL.64 [R1+0x788], R10 ;  /* 0x0007880a01007387 */ /* 0x0003e80000100a00 */
[----:B0-----:R-:W3:Y:S04]  /*20650*/  LDL.LU.64 R8, [R1+0x740] ;  /* 0x0007400001087983 */ /* 0x001ee80000300a00 */
[----:B-1----:R-:W3:Y:S01]  /*20660*/  LDL.LU.64 R10, [R1+0x748] ;  /* 0x00074800010a7983 */ /* 0x002ee20000300a00 */
[----:B--2---:R-:W-:Y:S03]  /*20670*/  HMMA.16816.F32 R4, R16, R12, R4 ;  /* 0x0000000c1004723c */ /* 0x004fe60000001804 */
[----:B---3--:R-:W-:Y:S04]  /*20680*/  STL.64 [R1+0x5e38], R10 ;  /* 0x005e380a01007387 */ /* 0x008fe80000100a00 */
[----:B------:R0:W-:Y:S04]  /*20690*/  STL.64 [R1+0x5e30], R8 ;  /* 0x005e300801007387 */ /* 0x0001e80000100a00 */
[----:B0-----:R-:W2:Y:S04]  /*206a0*/  LDL.LU.64 R8, [R1+0x750] ;  /* 0x0007500001087983 */ /* 0x001ea80000300a00 */
[----:B------:R-:W2:Y:S04]  /*206b0*/  LDL.LU.64 R10, [R1+0x758] ;  /* 0x00075800010a7983 */ /* 0x000ea80000300a00 */
[----:B------:R-:W-:Y:S04]  /*206c0*/  STL.64 [R1+0x5d30], R24 ;  /* 0x005d301801007387 */ /* 0x000fe80000100a00 */
[----:B------:R0:W-:Y:S04]  /*206d0*/  STL.64 [R1+0x770], R4 ;  /* 0x0007700401007387 */ /* 0x0001e80000100a00 */
[----:B------:R-:W-:Y:S04]  /*206e0*/  STL.64 [R1+0x778], R6 ;  /* 0x0007780601007387 */ /* 0x000fe80000100a00 */
[----:B0-----:R-:W3:Y:S01]  /*206f0*/  LDL.LU.64 R4, [R1+0x5e50] ;  /* 0x005e500001047983 */ /* 0x001ee20000300a00 */
[----:B------:R-:W-:-:S02]  /*20700*/  IMAD.MOV.U32 R25, RZ, RZ, R12 ;  /* 0x000000ffff197224 */ /* 0x000fc400078e000c */
[----:B------:R-:W-:Y:S02]  /*20710*/  IMAD.MOV.U32 R24, RZ, RZ, R13 ;  /* 0x000000ffff187224 */ /* 0x000fe400078e000d */
[----:B------:R-:W2:Y:S04]  /*20720*/  LDL.LU.64 R12, [R1+0x5e48] ;  /* 0x005e4800010c7983 */ /* 0x000ea80000300a00 */
[----:B----4-:R-:W-:Y:S04]  /*20730*/  STL.64 [R1+0x5e08], R26 ;  /* 0x005e081a01007387 */ /* 0x010fe80000100a00 */
[----:B------:R0:W-:Y:S04]  /*20740*/  STL.64 [R1+0x5e00], R24 ;  /* 0x005e001801007387 */ /* 0x0001e80000100a00 */
[----:B0-----:R-:W4:Y:S04]  /*20750*/  LDL.LU.64 R24, [R1+0x730] ;  /* 0x0007300001187983 */ /* 0x001f280000300a00 */
[----:B------:R-:W4:Y:S01]  /*20760*/  LDL.LU.64 R26, [R1+0x738] ;  /* 0x00073800011a7983 */ /* 0x000f220000300a00 */
[C---:B---3--:R-:W-:Y:S08]  /*20770*/  HMMA.16816.F32 R20, R16.reuse, R4, R20 ;  /* 0x000000041014723c */ /* 0x048ff00000001814 */
[----:B--2---:R-:W-:Y:S01]  /*20780*/  HMMA.16816.F32 R8, R16, R12, R8 ;  /* 0x0000000c1008723c */ /* 0x004fe20000001808 */
[----:B------:R-:W-:-:S10]  /*20790*/  IMAD.MOV.U32 R3, RZ, RZ, R5 ;  /* 0x000000ffff037224 */ /* 0x000fd400078e0005 */
[----:B------:R0:W-:Y:S04]  /*207a0*/  STL.64 [R1+0x760], R20 ;  /* 0x0007601401007387 */ /* 0x0001e80000100a00 */
[----:B------:R1:W-:Y:S04]  /*207b0*/  STL.64 [R1+0x768], R22 ;  /* 0x0007681601007387 */ /* 0x0003e80000100a00 */
[----:B0-----:R-:W2:Y:S01]  /*207c0*/  LDL.LU R20, [R1+0x5e40] ;  /* 0x005e400001147983 */ /* 0x001ea20000300800 */
[----:B-1----:R-:W-:-:S03]  /*207d0*/  IMAD.MOV.U32 R23, RZ, RZ, R4 ;  /* 0x000000ffff177224 */ /* 0x002fc600078e0004 */
[----:B------:R-:W3:Y:S04]  /*207e0*/  LDL.LU.64 R4, [R1+0x450] ;  /* 0x0004500001047983 */ /* 0x000ee80000300a00 */
[----:B------:R-:W3:Y:S04]  /*207f0*/  LDL.LU.64 R6, [R1+0x458] ;  /* 0x0004580001067983 */ /* 0x000ee80000300a00 */
[----:B------:R-:W-:Y:S04]  /*20800*/  STL.64 [R1+0x750], R8 ;  /* 0x0007500801007387 */ /* 0x000fe80000100a00 */
[----:B------:R0:W-:Y:S01]  /*20810*/  STL.64 [R1+0x758], R10 ;  /* 0x0007580a01007387 */ /* 0x0001e20000100a00 */
[----:B------:R-:W-:-:S02]  /*20820*/  IMAD.MOV.U32 R21, RZ, RZ, R12 ;  /* 0x000000ffff157224 */ /* 0x000fc400078e000c */
[----:B------:R-:W-:Y:S01]  /*20830*/  IMAD.MOV.U32 R22, RZ, RZ, R13 ;  /* 0x000000ffff167224 */ /* 0x000fe200078e000d */
[----:B0-----:R-:W2:Y:S04]  /*20840*/  LDL.LU.64 R10, [R1+0x5e38] ;  /* 0x005e3800010a7983 */ /* 0x001ea80000300a00 */
[----:B------:R-:W2:Y:S04]  /*20850*/  LDL.LU.64 R8, [R1+0x5e30] ;  /* 0x005e300001087983 */ /* 0x000ea80000300a00 */
[----:B------:R-:W2:Y:S02]  /*20860*/  LDL.LU.64 R12, [R1+0x5e28] ;  /* 0x005e2800010c7983 */ /* 0x000ea40000300a00 */
[----:B--2---:R-:W-:-:S15]  /*20870*/  HMMA.16816.F32 R8, R16, R12, R8 ;  /* 0x0000000c1008723c */ /* 0x004fde0000001808 */
[----:B------:R-:W-:-:S04]  /*20880*/  NOP ;  /* 0x0000000000007918 */ /* 0x000fc80000000000 */
[----:B------:R-:W-:Y:S04]  /*20890*/  STL.64 [R1+0x740], R8 ;  /* 0x0007400801007387 */ /* 0x000fe80000100a00 */
[----:B------:R0:W-:Y:S04]  /*208a0*/  STL.64 [R1+0x748], R10 ;  /* 0x0007480a01007387 */ /* 0x0001e80000100a00 */
[----:B0-----:R-:W2:Y:S04]  /*208b0*/  LDL.LU R10, [R1+0x5e24] ;  /* 0x005e2400010a7983 */ /* 0x001ea80000300800 */
[----:B------:R-:W3:Y:S01]  /*208c0*/  LDL.LU R8, [R1+0x5e20] ;  /* 0x005e200001087983 */ /* 0x000ee20000300800 */
[----:B------:R-:W-:-:S02]  /*208d0*/  IMAD.MOV.U32 R9, RZ, RZ, R12 ;  /* 0x000000ffff097224 */ /* 0x000fc400078e000c */
[----:B------:R-:W-:Y:S01]  /*208e0*/  IMAD.MOV.U32 R11, RZ, RZ, R13 ;  /* 0x000000ffff0b7224 */ /* 0x000fe200078e000d */
[----:B------:R-:W2:Y:S04]  /*208f0*/  LDL.LU.64 R14, [R1+0x5e18] ;  /* 0x005e1800010e7983 */ /* 0x000ea80000300a00 */
[----:B------:R-:W4:Y:S02]  /*20900*/  LDL.LU.64 R12, [R1+0x5e10] ;  /* 0x005e1000010c7983 */ /* 0x000f240000300a00 */
[----:B----4-:R-:W-:-:S15]  /*20910*/  HMMA.16816.F32 R24, R16, R12, R24 ;  /* 0x0000000c1018723c */ /* 0x010fde0000001818 */
[----:B------:R-:W-:-:S04]  /*20920*/  NOP ;  /* 0x0000000000007918 */ /* 0x000fc80000000000 */
[----:B------:R-:W-:Y:S04]  /*20930*/  STL.64 [R1+0x730], R24 ;  /* 0x0007301801007387 */ /* 0x000fe80000100a00 */
[----:B------:R0:W-:Y:S04]  /*20940*/  STL.64 [R1+0x738], R26 ;  /* 0x0007381a01007387 */ /* 0x0001e80000100a00 */
[----:B0-----:R-:W4:Y:S04]  /*20950*/  LDL.LU.64 R26, [R1+0x5e08] ;  /* 0x005e0800011a7983 */ /* 0x001f280000300a00 */
[----:B------:R-:W3:Y:S04]  /*20960*/  LDL.LU.64 R24, [R1+0x5e00] ;  /* 0x005e000001187983 */ /* 0x000ee80000300a00 */
[----:B--2---:R-:W-:Y:S04]  /*20970*/  STL.64 [R1+0x5cd8], R14 ;  /* 0x005cd80e01007387 */ /* 0x004fe80000100a00 */
[----:B------:R0:W-:Y:S02]  /*20980*/  STL.64 [R1+0x5cd0], R12 ;  /* 0x005cd00c01007387 */ /* 0x0001e40000100a00 */
[----:B0-----:R-:W-:-:S02]  /*20990*/  IMAD.MOV.U32 R12, RZ, RZ, R9 ;  /* 0x000000ffff0c7224 */ /* 0x001fc400078e0009 */
[----:B------:R-:W-:Y:S01]  /*209a0*/  IMAD.MOV.U32 R13, RZ, RZ, R11 ;  /* 0x000000ffff0d7224 */ /* 0x000fe200078e000b */
[----:B------:R-:W3:Y:S04]  /*209b0*/  LDL.LU R9, [R1+0x5df8] ;  /* 0x005df80001097983 */ /* 0x000ee80000300800 */
[----:B------:R-:W2:Y:S04]  /*209c0*/  LDL.LU R11, [R1+0x5df4] ;  /* 0x005df400010b7983 */ /* 0x000ea80000300800 */
[----:B------:R0:W-:Y:S04]  /*209d0*/  STL.64 [R1+0x5cf0], R12 ;  /* 0x005cf00c01007387 */ /* 0x0001e80000100a00 */
[----:B0-----:R-:W2:Y:S04]  /*209e0*/  LDL.64 R12, [R1+0xa0] ;  /* 0x0000a000010c7983 */ /* 0x001ea80000100a00 */
[----:B--2---:R0:W-:Y:S04]  /*209f0*/  STL.64 [R1+0x5da8], R12 ;  /* 0x005da80c01007387 */ /* 0x0041e80000100a00 */
[----:B0-----:R-:W2:Y:S01]  /*20a00*/  LDL R12, [R1+0xb0] ;  /* 0x0000b000010c7983 */ /* 0x001ea20000100800 */
[----:B---3--:R-:W-:Y:S01]  /*20a10*/  HMMA.16816.F32 R4, R16, R8, R4 ;  /* 0x000000081004723c */ /* 0x008fe20000001804 */
[----:B------:R-:W-:-:S02]  /*20a20*/  IMAD.MOV.U32 R13, RZ, RZ, R20 ;  /* 0x000000ffff0d7224 */ /* 0x000fc400078e0014 */
[----:B------:R-:W3:Y:S04]  /*20a30*/  LDL.LU R20, [R1+0x5df0] ;  /* 0x005df00001147983 */ /* 0x000ee80000300800 */
[----:B--2---:R0:W-:Y:S04]  /*20a40*/  STL.64 [R1+0x5db8], R12 ;  /* 0x005db80c01007387 */ /* 0x0041e80000100a00 */
[----:B0-----:R-:W2:Y:S08]  /*20a50*/  LDL.64 R12, [R1+0xc0] ;  /* 0x0000c000010c7983 */ /* 0x001eb00000100a00 */
[----:B------:R-:W-:Y:S04]  /*20a60*/  STL.64 [R1+0x720], R4 ;  /* 0x0007200401007387 */ /* 0x000fe80000100a00 */
[----:B------:R0:W-:Y:S04]  /*20a70*/  STL.64 [R1+0x728], R6 ;  /* 0x0007280601007387 */ /* 0x0001e80000100a00 */
[----:B0-----:R-:W2:Y:S04]  /*20a80*/  LDL.LU.64 R6, [R1+0x5de8] ;  /* 0x005de80001067983 */ /* 0x001ea80000300a00 */
[----:B------:R-:W2:Y:S04]  /*20a90*/  LDL.LU.64 R4, [R1+0x5de0] ;  /* 0x005de00001047983 */ /* 0x000ea80000300a00 */
[----:B------:R0:W-:Y:S04]  /*20aa0*/  STL.64 [R1+0x5cc8], R8 ;  /* 0x005cc80801007387 */ /* 0x0001e80000100a00 */
[----:B------:R1:W-:Y:S04]  /*20ab0*/  STL.64 [R1+0x5db0], R10 ;  /* 0x005db00a01007387 */ /* 0x0003e80000100a00 */
[----:B0-----:R-:W2:Y:S04]  /*20ac0*/  LDL.LU.64 R8, [R1+0x440] ;  /* 0x0004400001087983 */ /* 0x001ea80000300a00 */
[----:B-1----:R-:W2:Y:S02]  /*20ad0*/  LDL.LU.64 R10, [R1+0x448] ;  /* 0x00044800010a7983 */ /* 0x002ea40000300a00 */
[----:B--2---:R-:W-:Y:S02]  /*20ae0*/  HMMA.16816.F32 R8, R16, R4, R8 ;  /* 0x000000041008723c */ /* 0x004fe40000001808 */
[----:B------:R-:W-:Y:S04]  /*20af0*/  STL.64 [R1+0x5dc8], R6 ;  /* 0x005dc80601007387 */ /* 0x000fe80000100a00 */
[----:B------:R0:W-:Y:S01]  /*20b00*/  STL.64 [R1+0x5dc0], R4 ;  /* 0x005dc00401007387 */ /* 0x0001e20000100a00 */
[----:B------:R-:W-:-:S02]  /*20b10*/  IMAD.MOV.U32 R16, RZ, RZ, R21 ;  /* 0x000000ffff107224 */ /* 0x000fc400078e0015 */
[----:B------:R-:W-:-:S10]  /*20b20*/  IMAD.MOV.U32 R17, RZ, RZ, R22 ;  /* 0x000000ffff117224 */ /* 0x000fd400078e0016 */
[----:B------:R1:W-:Y:S04]  /*20b30*/  STL.64 [R1+0x450], R8 ;  /* 0x0004500801007387 */ /* 0x0003e80000100a00 */
[----:B------:R2:W-:Y:S04]  /*20b40*/  STL.64 [R1+0x458], R10 ;  /* 0x0004580a01007387 */ /* 0x0005e80000100a00 */
[----:B0-----:R-:W3:Y:S04]  /*20b50*/  LDL.LU.64 R4, [R1+0x8f0] ;  /* 0x0008f00001047983 */ /* 0x001ee80000300a00 */
[----:B------:R-:W3:Y:S04]  /*20b60*/  LDL.LU.64 R6, [R1+0x8f8] ;  /* 0x0008f80001067983 */ /* 0x000ee80000300a00 */
[----:B------:R-:W3:Y:S04]  /*20b70*/  LDL.LU R21, [R1+0x5ddc] ;  /* 0x005ddc0001157983 */ /* 0x000ee80000300800 */
[----:B------:R-:W3:Y:S04]  /*20b80*/  LDL.LU R22, [R1+0x5dd8] ;  /* 0x005dd80001167983 */ /* 0x000ee80000300800 */
[----:B-1----:R-:W3:Y:S04]  /*20b90*/  LDL.LU.64 R8, [R1+0x430] ;  /* 0x0004300001087983 */ /* 0x002ee80000300a00 */
[----:B--2---:R-:W2:Y:S04]  /*20ba0*/  LDL.LU.64 R10, [R1+0x438] ;  /* 0x00043800010a7983 */ /* 0x004ea80000300a00 */
[----:B------:R0:W-:Y:S02]  /*20bb0*/  STL.64 [R1+0x5cf8], R16 ;  /* 0x005cf81001007387 */ /* 0x0001e40000100a00 */
[----:B0-----:R-:W-:-:S02]  /*20bc0*/  IMAD.MOV.U32 R16, RZ, RZ, R23 ;  /* 0x000000ffff107224 */ /* 0x001fc400078e0017 */
[----:B------:R-:W3:Y:S01]  /*20bd0*/  LDL.LU R23, [R1+0x5dd4] ;  /* 0x005dd40001177983 */ /* 0x000ee20000300800 */
[----:B------:R-:W-:-:S03]  /*20be0*/  IMAD.MOV.U32 R17, RZ, RZ, R3 ;  /* 0x000000ffff117224 */ /* 0x000fc600078e0003 */
[----:B------:R-:W2:Y:S04]  /*20bf0*/  LDL.LU R3, [R1+0x5dd0] ;  /* 0x005dd00001037983 */ /* 0x000ea80000300800 */
[----:B------:R0:W-:Y:S02]  /*20c00*/  STL.64 [R1+0x5d10], R16 ;  /* 0x005d101001007387 */ /* 0x0001e40000100a00 */
[----:B0-----:R-:W-:Y:S02]  /*20c10*/  IMAD.MOV.U32 R16, RZ, RZ, R25 ;  /* 0x000000ffff107224 */ /* 0x001fe400078e0019 */
[----:B------:R-:W-:Y:S02]  /*20c20*/  IMAD.MOV.U32 R17, RZ, RZ, R24 ;  /* 0x000000ffff117224 */ /* 0x000fe400078e0018 */
[----:B------:R-:W-:-:S02]  /*20c30*/  IMAD.MOV.U32 R24, RZ, RZ, R29 ;  /* 0x000000ffff187224 */ /* 0x000fc400078e001d */
[----:B------:R-:W-:-:S05]  /*20c40*/  IMAD.MOV.U32 R25, RZ, RZ, R28 ;  /* 0x000000ffff197224 */ /* 0x000fca00078e001c */
[----:B------:R0:W-:Y:S02]  /*20c50*/  STL.64 [R1+0x5d48], R24 ;  /* 0x005d481801007387 */ /* 0x0001e40000100a00 */
[----:B0-----:R-:W-:Y:S02]  /*20c60*/  IMAD.MOV.U32 R24, RZ, RZ, R2 ;  /* 0x000000ffff187224 */ /* 0x001fe400078e0002 */
[----:B------:R-:W-:-:S05]  /*20c70*/  IMAD.MOV.U32 R25, RZ, RZ, R0 ;  /* 0x000000ffff197224 */ /* 0x000fca00078e0000 */
[----:B------:R-:W-:Y:S04]  /*20c80*/  STL.64 [R1+0x5d60], R24 ;  /* 0x005d601801007387 */ /* 0x000fe80000100a00 */
[----:B------:R0:W-:Y:S01]  /*20c90*/  STL.64 [R1+0x5d28], R16 ;  /* 0x005d281001007387 */ /* 0x0001e20000100a00 */
[----:B------:R-:W-:Y:S02]  /*20ca0*/  IMAD.MOV.U32 R2, RZ, RZ, R12 ;  /* 0x000000ffff027224 */ /* 0x000fe400078e000c */
[----:B------:R-:W-:Y:S01]  /*20cb0*/  IMAD.MOV.U32 R0, RZ, RZ, R13 ;  /* 0x000000ffff007224 */ /* 0x000fe200078e000d */
[----:B0-----:R-:W2:Y:S04]  /*20cc0*/  LDL.LU.64 R16, [R1+0x420] ;  /* 0x0004200001107983 */ /* 0x001ea80000300a00 */
[----:B------:R-:W2:Y:S01]  /*20cd0*/  LDL.LU.64 R18, [R1+0x428] ;  /* 0x0004280001127983 */ /* 0x000ea20000300a00 */
[----:B---3--:R-:W-:-:S15]  /*20ce0*/  HMMA.16816.F32 R4, R20, R12, R4 ;  /* 0x0000000c1404723c */ /* 0x008fde0000001804 */
[----:B------:R-:W-:-:S04]  /*20cf0*/  NOP ;  /* 0x0000000000007918 */ /* 0x000fc80000000000 */
[----:B------:R-:W-:Y:S04]  /*20d00*/  STL.64 [R1+0x440], R4 ;  /* 0x0004400401007387 */ /* 0x000fe80000100a00 */
[----:B------:R0:W-:Y:S04]  /*20d10*/  STL.64 [R1+0x448], R6 ;  /* 0x0004480601007387 */ /* 0x0001e80000100a00 */
[----:B0-----:R-:W3:Y:S04]  /*20d20*/  LDL.LU.64 R6, [R1+0x5dc8] ;  /* 0x005dc80001067983 */ /* 0x001ee80000300a00 */
[----:B------:R-:W2:Y:S04]  /*20d30*/  LDL.LU.64 R4, [R1+0x5dc0] ;  /* 0x005dc00001047983 */ /* 0x000ea80000300a00 */
[----:B------:R-:W2:Y:S02]  /*20d40*/  LDL.LU.64 R12, [R1+0x5db8] ;  /* 0x005db800010c7983 */ /* 0x000ea40000300a00 */
[----:B--2---:R-:W-:Y:S02]  /*20d50*/  HMMA.16816.F32 R12, R20, R12, R8 ;  /* 0x0000000c140c723c */ /* 0x004fe40000001808 */
[----:B------:R-:W2:-:S15]  /*20d60*/  LDL.LU.64 R10, [R1+0x5db0] ;  /* 0x005db000010a7983 */ /* 0x000e9e0000300a00 */
[----:B------:R-:W-:Y:S02]  /*20d70*/  NOP ;  /* 0x0000000000007918 */ /* 0x000fe40000000000 */
[----:B------:R0:W-:Y:S04]  /*20d80*/  STL.64 [R1+0x430], R12 ;  /* 0x0004300c01007387 */ /* 0x0001e80000100a00 */
[----:B------:R-:W-:Y:S04]  /*20d90*/  STL.64 [R1+0x438], R14 ;  /* 0x0004380e01007387 */ /* 0x000fe80000100a00 */
[----:B0-----:R-:W2:Y:S01]  /*20da0*/  LDL.LU.64 R12, [R1+0x5da8] ;  /* 0x005da800010c7983 */ /* 0x001ea20000300a00 */
[----:B---3--:R-:W-:Y:S02]  /*20db0*/  IMAD.MOV.U32 R24, RZ, RZ, R7 ;  /* 0x000000ffff187224 */ /* 0x008fe400078e0007 */
[----:B------:R-:W-:-:S05]  /*20dc0*/  IMAD.MOV.U32 R25, RZ, RZ, R6 ;  /* 0x000000ffff197224 */ /* 0x000fca00078e0006 */
[----:B------:R4:W-:Y:S02]  /*20dd0*/  STL.64 [R1+0x5d78], R24 ;  /* 0x005d781801007387 */ /* 0x0009e40000100a00 */
[----:B----4-:R-:W-:Y:S02]  /*20de0*/  IMAD.MOV.U32 R24, RZ, RZ, R27 ;  /* 0x000000ffff187224 */ /* 0x010fe400078e001b */
[----:B------:R-:W-:Y:S01]  /*20df0*/  IMAD.MOV.U32 R25, RZ, RZ, R26 ;  /* 0x000000ffff197224 */ /* 0x000fe200078e001a */
[----:B--2---:R-:W-:-:S15]  /*20e00*/  HMMA.16816.F32 R16, R20, R12, R16 ;  /* 0x0000000c1410723c */ /* 0x004fde0000001810 */
[----:B------:R-:W-:-:S04]  /*20e10*/  NOP ;  /* 0x0000000000007918 */ /* 0x000fc80000000000 */
[----:B------:R0:W-:Y:S04]  /*20e20*/  STL.64 [R1+0x420], R16 ;  /* 0x0004201001007387 */ /* 0x0001e80000100a00 */
[----:B------:R1:W-:Y:S04]  /*20e30*/  STL.64 [R1+0x428], R18 ;  /* 0x0004281201007387 */ /* 0x0003e80000100a00 */
[----:B------:R-:W-:Y:S04]  /*20e40*/  STL.64 [R1+0x5d90], R24 ;  /* 0x005d901801007387 */ /* 0x000fe80000100a00 */
[----:B0-----:R-:W2:Y:S04]  /*20e50*/  LDL.LU.64 R16, [R1+0x3c0] ;  /* 0x0003c00001107983 */ /* 0x001ea80000300a00 */
[----:B-1----:R-:W3:Y:S04]  /*20e60*/  LDL.LU.64 R18, [R1+0x3c8] ;  /* 0x0003c80001127983 */ /* 0x002ee80000300a00 */
[----:B---3--:R-:W-:Y:S04]  /*20e70*/  STL.64 [R1+0x5d40], R18 ;  /* 0x005d401201007387 */ /* 0x008fe80000100a00 */
[----:B--2---:R0:W-:Y:S04]  /*20e80*/  STL.64 [R1+0x5d38], R16 ;  /* 0x005d381001007387 */ /* 0x0041e80000100a00 */
        /* <DEDUP_REMOVED lines=20> */
[----:B------:R-:W3:Y:S04]  /*20fd0*/  LDL.LU.64 R12, [R1+0x390] ;  /* 0x00039000010c7983 */ /* 0x000ee80000300a00 */
[----:B------:R-:W4:Y:S01]  /*20fe0*/  LDL.LU.64 R14, [R1+0x398] ;  /* 0x00039800010e7983 */ /* 0x000f220000300a00 */
[----:B------:R-:W-:-:S02]  /*20ff0*/  IMAD.MOV.U32 R24, RZ, RZ, R11 ;  /* 0x000000ffff187224 */ /* 0x000fc400078e000b */
[----:B------:R-:W-:Y:S01]  /*21000*/  IMAD.MOV.U32 R25, RZ, RZ, R10 ;  /* 0x000000ffff197224 */ /* 0x000fe200078e000a */
[----:B----4-:R-:W-:Y:S04]  /*21010*/  STL.64 [R1+0x5d08], R14 ;  /* 0x005d080e01007387 */ /* 0x010fe80000100a00 */
[----:B---3--:R0:W-:Y:S04]  /*21020*/  STL.64 [R1+0x5d00], R12 ;  /* 0x005d000c01007387 */ /* 0x0081e80000100a00 */
[----:B0-----:R-:W3:Y:S04]  /*21030*/  LDL.LU.64 R12, [R1+0x3a0] ;  /* 0x0003a000010c7983 */ /* 0x001ee80000300a00 */
[----:B------:R-:W4:Y:S01]  /*21040*/  LDL.LU.64 R14, [R1+0x3a8] ;  /* 0x0003a800010e7983 */ /* 0x000f220000300a00 */
[C---:B--2---:R-:W-:Y:S03]  /*21050*/  HMMA.16816.F32 R24, R20.reuse, R24, R16 ;  /* 0x000000181418723c */ /* 0x044fe60000001810 */
[----:B----4-:R-:W-:Y:S04]  /*21060*/  STL.64 [R1+0x5d20], R14 ;  /* 0x005d200e01007387 */ /* 0x010fe80000100a00 */
[----:B---3--:R0:W-:Y:S04]  /*21070*/  STL.64 [R1+0x5d18], R12 ;  /* 0x005d180c01007387 */ /* 0x0081e80000100a00 */
[----:B0-----:R-:W2:Y:S04]  /*21080*/  LDL.LU.64 R12, [R1+0x3b0] ;  /* 0x0003b000010c7983 */ /* 0x001ea80000300a00 */
[----:B------:R-:W2:Y:S04]  /*21090*/  LDL.LU.64 R14, [R1+0x3b8] ;  /* 0x0003b800010e7983 */ /* 0x000ea80000300a00 */
[----:B------:R-:W-:Y:S04]  /*210a0*/  STL.64 [R1+0x5ce8], R6 ;  /* 0x005ce80601007387 */ /* 0x000fe80000100a00 */
[----:B------:R0:W-:Y:S04]  /*210b0*/  STL.64 [R1+0x5ce0], R4 ;  /* 0x005ce00401007387 */ /* 0x0001e80000100a00 */
[----:B0-----:R-:W3:Y:S04]  /*210c0*/  LDL.LU.64 R4, [R1+0x380] ;  /* 0x0003800001047983 */ /* 0x001ee80000300a00 */
[----:B------:R-:W3:Y:S04]  /*210d0*/  LDL.LU.64 R6, [R1+0x388] ;  /* 0x0003880001067983 */ /* 0x000ee80000300a00 */
[----:B------:R-:W4:Y:S04]  /*210e0*/  LDL.LU.64 R8, [R1+0x370] ;  /* 0x0003700001087983 */ /* 0x000f280000300a00 */
[----:B------:R-:W4:Y:S04]  /*210f0*/  LDL.LU.64 R10, [R1+0x378] ;  /* 0x00037800010a7983 */ /* 0x000f280000300a00 */
[----:B------:R-:W2:Y:S04]  /*21100*/  LDL.LU.64 R18, [R1+0x5da0] ;  /* 0x005da00001127983 */ /* 0x000ea80000300a00 */
[----:B------:R-:W2:Y:S04]  /*21110*/  LDL.LU.64 R16, [R1+0x5d98] ;  /* 0x005d980001107983 */ /* 0x000ea80000300a00 */
[----:B------:R0:W-:Y:S04]  /*21120*/  STL.64 [R1+0x410], R24 ;  /* 0x0004101801007387 */ /* 0x0001e80000100a00 */
[----:B------:R2:W-:Y:S04]  /*21130*/  STL.64 [R1+0x418], R26 ;  /* 0x0004181a01007387 */ /* 0x0005e80000100a00 */
[----:B0-----:R-:W2:Y:S02]  /*21140*/  LDL.LU.64 R24, [R1+0x5d90] ;  /* 0x005d900001187983 */ /* 0x001ea40000300a00 */
[----:B--2---:R-:W-:Y:S02]  /*21150*/  HMMA.16816.F32 R24, R20, R24, R16 ;  /* 0x000000181418723c */ /* 0x004fe40000001810 */
[----:B------:R-:W2:Y:S04]  /*21160*/  LDL.LU.64 R18, [R1+0x5d88] ;  /* 0x005d880001127983 */ /* 0x000ea80000300a00 */
[----:B------:R-:W2:-:S13]  /*21170*/  LDL.LU.64 R16, [R1+0x5d80] ;  /* 0x005d800001107983 */ /* 0x000e9a0000300a00 */
        /* <DEDUP_REMOVED lines=22> */
[----:B------:R-:W2:-:S15]  /*212e0*/  LDL.LU.64 R16, [R1+0x5d28] ;  /* 0x005d280001107983 */ /* 0x000e9e0000300a00 */
[----:B------:R-:W-:Y:S02]  /*212f0*/  NOP ;  /* 0x0000000000007918 */ /* 0x000fe40000000000 */
[----:B------:R0:W-:Y:S04]  /*21300*/  STL.64 [R1+0x3c0], R24 ;  /* 0x0003c01801007387 */ /* 0x0001e80000100a00 */
[----:B------:R1:W-:Y:S04]  /*21310*/  STL.64 [R1+0x3c8], R26 ;  /* 0x0003c81a01007387 */ /* 0x0003e80000100a00 */
[----:B0-----:R-:W3:Y:S04]  /*21320*/  LDL.LU.64 R24, [R1+0x360] ;  /* 0x0003600001187983 */ /* 0x001ee80000300a00 */
[----:B-1----:R-:W3:Y:S01]  /*21330*/  LDL.LU.64 R26, [R1+0x368] ;  /* 0x00036800011a7983 */ /* 0x002ee20000300a00 */
[----:B--2---:R-:W-:Y:S03]  /*21340*/  HMMA.16816.F32 R16, R20, R16, R12 ;  /* 0x000000101410723c */ /* 0x004fe6000000180c */
[----:B------:R-:W2:Y:S04]  /*21350*/  LDL.LU.64 R14, [R1+0x5d20] ;  /* 0x005d2000010e7983 */ /* 0x000ea80000300a00 */
[----:B------:R-:W2:-:S12]  /*21360*/  LDL.LU.64 R12, [R1+0x5d18] ;  /* 0x005d1800010c7983 */ /* 0x000e980000300a00 */
        /* <DEDUP_REMOVED lines=10> */
[----:B------:R-:W3:-:S15]  /*21410*/  LDL.LU.64 R12, [R1+0x5cf0] ;  /* 0x005cf000010c7983 */ /* 0x000ede0000300a00 */
[----:B------:R-:W-:Y:S02]  /*21420*/  NOP ;  /* 0x0000000000007918 */ /* 0x000fe40000000000 */
[----:B------:R0:W-:Y:S04]  /*21430*/  STL.64 [R1+0x390], R16 ;  /* 0x0003901001007387 */ /* 0x0001e80000100a00 */
[----:B------:R1:W-:Y:S04]  /*21440*/  STL.64 [R1+0x398], R18 ;  /* 0x0003981201007387 */ /* 0x0003e80000100a00 */
[----:B0-----:R-:W2:Y:S04]  /*21450*/  LDL.LU.64 R16, [R1+0x350] ;  /* 0x0003500001107983 */ /* 0x001ea80000300a00 */
[----:B-1----:R-:W2:Y:S01]  /*21460*/  LDL.LU.64 R18, [R1+0x358] ;  /* 0x0003580001127983 */ /* 0x002ea20000300a00 */
[----:B---3--:R-:W-:Y:S03]  /*21470*/  HMMA.16816.F32 R12, R20, R12, R4 ;  /* 0x0000000c140c723c */ /* 0x008fe60000001804 */
[----:B------:R-:W3:Y:S04]  /*21480*/  LDL.LU.64 R6, [R1+0x5ce8] ;  /* 0x005ce80001067983 */ /* 0x000ee80000300a00 */
[----:B------:R-:W2:-:S12]  /*21490*/  LDL.LU.64 R4, [R1+0x5ce0] ;  /* 0x005ce00001047983 */ /* 0x000e980000300a00 */
[----:B------:R-:W-:Y:S04]  /*214a0*/  STL.64 [R1+0x380], R12 ;  /* 0x0003800c01007387 */ /* 0x000fe80000100a00 */
[----:B------:R0:W-:Y:S04]  /*214b0*/  STL.64 [R1+0x388], R14 ;  /* 0x0003880e01007387 */ /* 0x0001e80000100a00 */
[----:B0-----:R-:W2:Y:S04]  /*214c0*/  LDL.LU.64 R14, [R1+0x5cd8] ;  /* 0x005cd800010e7983 */ /* 0x001ea80000300a00 */
[----:B------:R-:W4:Y:S02]  /*214d0*/  LDL.LU.64 R12, [R1+0x5cd0] ;  /* 0x005cd000010c7983 */ /* 0x000f240000300a00 */
[----:B----4-:R-:W-:-:S15]  /*214e0*/  HMMA.16816.F32 R8, R20, R12, R8 ;  /* 0x0000000c1408723c */ /* 0x010fde0000001808 */
[----:B------:R-:W-:-:S04]  /*214f0*/  NOP ;  /* 0x0000000000007918 */ /* 0x000fc80000000000 */
[----:B------:R0:W-:Y:S04]  /*21500*/  STL.64 [R1+0x370], R8 ;  /* 0x0003700801007387 */ /* 0x0001e80000100a00 */
[----:B------:R-:W-:Y:S04]  /*21510*/  STL.64 [R1+0x378], R10 ;  /* 0x0003780a01007387 */ /* 0x000fe80000100a00 */
[----:B0-----:R-:W4:Y:S04]  /*21520*/  LDL.LU.64 R8, [R1+0x5cc8] ;  /* 0x005cc80001087983 */ /* 0x001f280000300a00 */
[----:B--2---:R-:W-:Y:S04]  /*21530*/  STL.64 [R1+0x5c18], R14 ;  /* 0x005c180e01007387 */ /* 0x004fe80000100a00 */
[----:B------:R3:W-:Y:S02]  /*21540*/  STL.64 [R1+0x5c10], R12 ;  /* 0x005c100c01007387 */ /* 0x0007e40000100a00 */
[----:B---3--:R-:W-:-:S02]  /*21550*/  IMAD.MOV.U32 R12, RZ, RZ, R7 ;  /* 0x000000ffff0c7224 */ /* 0x008fc400078e0007 */
[----:B------:R-:W-:-:S05]  /*21560*/  IMAD.MOV.U32 R13, RZ, RZ, R6 ;  /* 0x000000ffff0d7224 */ /* 0x000fca00078e0006 */
[----:B------:R0:W-:Y:S04]  /*21570*/  STL.64 [R1+0x5ca0], R12 ;  /* 0x005ca00c01007387 */ /* 0x0001e80000100a00 */
[----:B0-----:R-:W2:Y:S01]  /*21580*/  LDL.64 R12, [R1+0xb0] ;  /* 0x0000b000010c7983 */ /* 0x001ea20000100a00 */
[C---:B----4-:R-:W-:Y:S03]  /*21590*/  HMMA.16816.F32 R24, R20.reuse, R8, R24 ;  /* 0x000000081418723c */ /* 0x050fe60000001818 */
[----:B--2---:R-:W-:Y:S04]  /*215a0*/  STL.64 [R1+0x5cb0], R12 ;  /* 0x005cb00c01007387 */ /* 0x004fe80000100a00 */
[----:B------:R-:W-:Y:S04]  /*215b0*/  STL [R1+0x5bf4], R8 ;  /* 0x005bf40801007387 */ /* 0x000fe80000100800 */
[----:B------:R0:W-:Y:S08]  /*215c0*/  STL [R1+0x5bf0], R9 ;  /* 0x005bf00901007387 */ /* 0x0001f00000100800 */
[----:B------:R-:W-:Y:S04]  /*215d0*/  STL.64 [R1+0x710], R24 ;  /* 0x0007101801007387 */ /* 0x000fe80000100a00 */
[----:B------:R-:W-:Y:S04]  /*215e0*/  STL.64 [R1+0x718], R26 ;  /* 0x0007181a01007387 */ /* 0x000fe80000100a00 */
[----:B0-----:R-:W2:Y:S01]  /*215f0*/  LDL.64 R8, [R1+0x90] ;  /* 0x0000900001087983 */ /* 0x001ea20000100a00 */
[----:B------:R-:W-:Y:S03]  /*21600*/  HMMA.16816.F32 R16, R20, R4, R16 ;  /* 0x000000041410723c */ /* 0x000fe60000001810 */
[----:B------:R-:W0:Y:S04]  /*21610*/  LDSM.16.MT88.4 R20, [R3+0x280] ;  /* 0x000280000314783b */ /* 0x000e280000004200 */
[----:B--2---:R1:W-:Y:S04]  /*21620*/  STL.64 [R1+0x5ca8], R8 ;  /* 0x005ca80801007387 */ /* 0x0043e80000100a00 */
[----:B-1----:R-:W2:Y:S04]  /*21630*/  LDL.LU.64 R8, [R1+0x340] ;  /* 0x0003400001087983 */ /* 0x002ea80000300a00 */
[----:B------:R-:W3:Y:S04]  /*21640*/  LDL.LU.64 R10, [R1+0x348] ;  /* 0x00034800010a7983 */ /* 0x000ee80000300a00 */
[----:B------:R-:W-:Y:S04]  /*21650*/  STL.64 [R1+0x360], R16 ;  /* 0x0003601001007387 */ /* 0x000fe80000100a00 */
[----:B------:R-:W-:Y:S04]  /*21660*/  STL.64 [R1+0x368], R18 ;  /* 0x0003681201007387 */ /* 0x000fe80000100a00 */
[----:B------:R-:W1:Y:S04]  /*21670*/  LDSM.16.MT88.4 R16, [R3+0x200] ;  /* 0x000200000310783b */ /* 0x000e680000004200 */
[----:B---3--:R-:W-:Y:S04]  /*21680*/  STL.64 [R1+0x5cc0], R10 ;  /* 0x005cc00a01007387 */ /* 0x008fe80000100a00 */
[----:B--2---:R2:W-:Y:S04]  /*21690*/  STL.64 [R1+0x5cb8], R8 ;  /* 0x005cb80801007387 */ /* 0x0045e80000100a00 */
[----:B--2---:R-:W1:Y:S04]  /*216a0*/  LDL.LU.64 R8, [R1+0x900] ;  /* 0x0009000001087983 */ /* 0x004e680000300a00 */
[----:B------:R-:W1:Y:S04]  /*216b0*/  LDL.LU.64 R10, [R1+0x908] ;  /* 0x00090800010a7983 */ /* 0x000e680000300a00 */
[----:B------:R-:W2:Y:S04]  /*216c0*/  LDL.LU.64 R24, [R1+0x320] ;  /* 0x0003200001187983 */ /* 0x000ea80000300a00 */
[----:B------:R-:W2:Y:S04]  /*216d0*/  LDL.LU.64 R26, [R1+0x328] ;  /* 0x00032800011a7983 */ /* 0x000ea80000300a00 */
[----:B------:R-:W-:Y:S04]  /*216e0*/  STL [R1+0x5be8], R4 ;  /* 0x005be80401007387 */ /* 0x000fe80000100800 */
[----:B------:R3:W-:Y:S04]  /*216f0*/  STL [R1+0x5be4], R5 ;  /* 0x005be40501007387 */ /* 0x0007e80000100800 */
[----:B---3--:R-:W3:Y:S04]  /*21700*/  LDL.LU.64 R4, [R1+0x330] ;  /* 0x0003300001047983 */ /* 0x008ee80000300a00 */
[----:B------:R-:W3:Y:S04]  /*21710*/  LDL.LU.64 R6, [R1+0x338] ;  /* 0x0003380001067983 */ /* 0x000ee80000300a00 */
[----:B0-----:R-:W-:Y:S04]  /*21720*/  STL [R1+0x5bf8], R20 ;  /* 0x005bf81401007387 */ /* 0x001fe80000100800 */
[----:B------:R0:W-:Y:S04]  /*21730*/  STL [R1+0x5bec], R21 ;  /* 0x005bec1501007387 */ /* 0x0001e80000100800 */
[----:B------:R-:W-:Y:S04]  /*21740*/  STL [R1+0x5be0], R22 ;  /* 0x005be01601007387 */ /* 0x000fe80000100800 */
[----:B------:R-:W-:Y:S04]  /*21750*/  STL [R1+0x5bdc], R23 ;  /* 0x005bdc1701007387 */ /* 0x000fe80000100800 */
[----:B0-----:R-:W4:Y:S01]  /*21760*/  LDL.64 R20, [R1+0x50] ;  /* 0x0000500001147983 */ /* 0x001f220000100a00 */
[----:B------:R-:W-:-:S02]  /*21770*/  IMAD.MOV.U32 R12, RZ, RZ, R2 ;  /* 0x000000ffff0c7224 */ /* 0x000fc400078e0002 */
[----:B------:R-:W-:Y:S01]  /*21780*/  IMAD.MOV.U32 R13, RZ, RZ, R0 ;  /* 0x000000ffff0d7224 */ /* 0x000fe200078e0000 */
[----:B----4-:R0:W-:Y:S04]  /*21790*/  STL.64 [R1+0x5c78], R20 ;  /* 0x005c781401007387 */ /* 0x0101e80000100a00 */
[----:B0-----:R-:W4:Y:S02]  /*217a0*/  LDL.64 R20, [R1+0x70] ;  /* 0x0000700001147983 */ /* 0x001f240000100a00 */
[C---:B-1----:R-:W-:Y:S02]  /*217b0*/  HMMA.16816.F32 R12, R16.reuse, R12, R8 ;  /* 0x0000000c100c723c */ /* 0x042fe40000001808 */
[----:B----4-:R0:W-:Y:S04]  /*217c0*/  STL.64 [R1+0x5c90], R20 ;  /* 0x005c901401007387 */ /* 0x0101e80000100a00 */
[----:B0-----:R-:W4:Y:S04]  /*217d0*/  LDL.64 R20, [R1+0x80] ;  /* 0x0000800001147983 */ /* 0x001f280000100a00 */
[----:B------:R-:W-:Y:S04]  /*217e0*/  STL [R1+0x5bd4], R3 ;  /* 0x005bd40301007387 */ /* 0x000fe80000100800 */
[----:B------:R-:W2:Y:S04]  /*217f0*/  LDL.LU.64 R10, [R1+0x5cc0] ;  /* 0x005cc000010a7983 */ /* 0x000ea80000300a00 */
[----:B------:R-:W2:Y:S04]  /*21800*/  LDL.LU.64 R8, [R1+0x5cb8] ;  /* 0x005cb80001087983 */ /* 0x000ea80000300a00 */
[----:B------:R0:W-:Y:S04]  /*21810*/  STL.64 [R1+0x350], R12 ;  /* 0x0003500c01007387 */ /* 0x0001e80000100a00 */
[----:B------:R-:W-:Y:S04]  /*21820*/  STL.64 [R1+0x358], R14 ;  /* 0x0003580e01007387 */ /* 0x000fe80000100a00 */
[----:B0-----:R-:W2:Y:S02]  /*21830*/  LDL.LU.64 R12, [R1+0x5cb0] ;  /* 0x005cb000010c7983 */ /* 0x001ea40000300a00 */
[----:B--2---:R-:W-:Y:S01]  /*21840*/  HMMA.16816.F32 R8, R16, R12, R8 ;  /* 0x0000000c1008723c */ /* 0x004fe20000001808 */
[----:B------:R-:W-:-:S02]  /*21850*/  IMAD.MOV.U32 R2, RZ, RZ, R12 ;  /* 0x000000ffff027224 */ /* 0x000fc400078e000c */
[----:B------:R-:W-:-:S15]  /*21860*/  IMAD.MOV.U32 R0, RZ, RZ, R13 ;  /* 0x000000ffff007224 */ /* 0x000fde00078e000d */
[----:B------:R-:W-:Y:S01]  /*21870*/  NOP ;  /* 0x0000000000007918 */ /* 0x000fe20000000000 */
[----:B------:R0:W-:Y:S04]  /*21880*/  STL.64 [R1+0x340], R8 ;  /* 0x0003400801007387 */ /* 0x0001e80000100a00 */
[----:B------:R-:W-:Y:S04]  /*21890*/  STL.64 [R1+0x348], R10 ;  /* 0x0003480a01007387 */ /* 0x000fe80000100a00 */
[----:B0-----:R-:W2:Y:S04]  /*218a0*/  LDL.LU.64 R8, [R1+0x5ca8] ;  /* 0x005ca80001087983 */ /* 0x001ea80000300a00 */
[----:B------:R-:W3:Y:S04]  /*218b0*/  LDL.LU.64 R12, [R1+0x5ca0] ;  /* 0x005ca000010c7983 */ /* 0x000ee80000300a00 */
[----:B------:R-:W-:Y:S01]  /*218c0*/  STL [R1+0x5bd8], R2 ;  /* 0x005bd80201007387 */ /* 0x000fe20000100800 */
[----:B---3--:R-:W-:Y:S03]  /*218d0*/  HMMA.16816.F32 R4, R16, R12, R4 ;  /* 0x0000000c1004723c */ /* 0x008fe60000001804 */
[----:B------:R-:W3:Y:S04]  /*218e0*/  LDL.64 R12, [R1] ;  /* 0x00000000010c7983 */ /* 0x000ee80000100a00 */
[----:B---3--:R0:W-:-:S12]  /*218f0*/  STL.64 [R1+0x5c30], R12 ;  /* 0x005c300c01007387 */ /* 0x0081d80000100a00 */
[----:B------:R-:W-:Y:S04]  /*21900*/  STL.64 [R1+0x330], R4 ;  /* 0x0003300401007387 */ /* 0x000fe80000100a00 */
[----:B------:R2:W-:Y:S04]  /*21910*/  STL.64 [R1+0x338], R6 ;  /* 0x0003380601007387 */ /* 0x0005e80000100a00 */
[----:B0-----:R-:W3:Y:S01]  /*21920*/  LDL.64 R12, [R1+0x10] ;  /* 0x00001000010c7983 */ /* 0x001ee20000100a00 */
[----:B--2---:R-:W-:Y:S01]  /*21930*/  HMMA.16816.F32 R4, R16, R8, R24 ;  /* 0x000000081004723c */ /* 0x004fe20000001818 */
[----:B------:R-:W-:-:S02]  /*21940*/  IMAD.MOV.U32 R24, RZ, RZ, R8 ;  /* 0x000000ffff187224 */ /* 0x000fc400078e0008 */
[----:B---3--:R-:W-:-:S15]  /*21950*/  STL.64 [R1+0x5c48], R12 ;  /* 0x005c480c01007387 */ /* 0x008fde0000100a00 */
[----:B------:R-:W-:Y:S01]  /*21960*/  NOP ;  /* 0x0000000000007918 */ /* 0x000fe20000000000 */
[----:B------:R-:W-:Y:S04]  /*21970*/  STL.64 [R1+0x320], R4 ;  /* 0x0003200401007387 */ /* 0x000fe80000100a00 */
[----:B------:R-:W-:Y:S04]  /*21980*/  STL.64 [R1+0x328], R6 ;  /* 0x0003280601007387 */ /* 0x000fe80000100a00 */
[----:B------:R0:W-:Y:S04]  /*21990*/  STL [R1+0x5c98], R24 ;  /* 0x005c981801007387 */ /* 0x0001e80000100800 */
[----:B0-----:R-:W4:Y:S04]  /*219a0*/  LDL.LU.64 R24, [R1+0x310] ;  /* 0x0003100001187983 */ /* 0x001f280000300a00 */
[----:B------:R-:W4:Y:S04]  /*219b0*/  LDL.LU.64 R26, [R1+0x318] ;  /* 0x00031800011a7983 */ /* 0x000f280000300a00 */
[----:B------:R-:W2:Y:S04]  /*219c0*/  LDL.LU.64 R4, [R1+0x2f0] ;  /* 0x0002f00001047983 */ /* 0x000ea80000300a00 */
[----:B------:R-:W3:Y:S01]  /*219d0*/  LDL.LU.64 R6, [R1+0x2f8] ;  /* 0x0002f80001067983 */ /* 0x000ee20000300a00 */
[----:B------:R-:W-:-:S03]  /*219e0*/  IMAD.MOV.U32 R11, RZ, RZ, R9 ;  /* 0x000000ffff0b7224 */ /* 0x000fc600078e0009 */
[----:B---3--:R-:W-:Y:S04]  /*219f0*/  STL.64 [R1+0x5c88], R6 ;  /* 0x005c880601007387 */ /* 0x008fe80000100a00 */
[----:B--2---:R0:W-:Y:S04]  /*21a00*/  STL.64 [R1+0x5c80], R4 ;  /* 0x005c800401007387 */ /* 0x0041e80000100a00 */
[----:B0-----:R-:W2:Y:S04]  /*21a10*/  LDL.LU.64 R4, [R1+0x300] ;  /* 0x0003000001047983 */ /* 0x001ea80000300a00 */
[----:B------:R-:W2:Y:S04]  /*21a20*/  LDL.LU.64 R6, [R1+0x308] ;  /* 0x0003080001067983 */ /* 0x000ea80000300a00 */
[----:B------:R0:W-:Y:S04]  /*21a30*/  STL [R1+0x5c70], R11 ;  /* 0x005c700b01007387 */ /* 0x0001e80000100800 */
[----:B------:R-:W3:Y:S04]  /*21a40*/  LDL.LU.64 R8, [R1+0x700] ;  /* 0x0007000001087983 */ /* 0x000ee80000300a00 */
[----:B0-----:R-:W3:Y:S04]  /*21a50*/  LDL.LU.64 R10, [R1+0x708] ;  /* 0x00070800010a7983 */ /* 0x001ee80000300a00 */
[----:B------:R-:W2:Y:S01]  /*21a60*/  LDL.64 R12, [R1+0x20] ;  /* 0x00002000010c7983 */ /* 0x000ea20000100a00 */
[----:B----4-:R-:W-:Y:S03]  /*21a70*/  HMMA.16816.F32 R24, R16, R20, R24 ;  /* 0x000000141018723c */ /* 0x010fe60000001818 */
[----:B--2---:R0:W-:Y:S04]  /*21a80*/  STL.64 [R1+0x5c60], R12 ;  /* 0x005c600c01007387 */ /* 0x0041e80000100a00 */
[----:B0-----:R-:W2:Y:S04]  /*21a90*/  LDL.64 R12, [R1+0x30] ;  /* 0x00003000010c7983 */ /* 0x001ea80000100a00 */
[----:B--2---:R0:W-:Y:S04]  /*21aa0*/  STL.64 [R1+0x5c68], R12 ;  /* 0x005c680c01007387 */ /* 0x0041e80000100a00 */
[----:B0-----:R-:W2:Y:S04]  /*21ab0*/  LDL.64 R12, [R1+0x40] ;  /* 0x00004000010c7983 */ /* 0x001ea80000100a00 */
[----:B------:R0:W-:Y:S04]  /*21ac0*/  STL.64 [R1+0x310], R24 ;  /* 0x0003101801007387 */ /* 0x0001e80000100a00 */
[----:B------:R1:W-:Y:S04]  /*21ad0*/  STL.64 [R1+0x318], R26 ;  /* 0x0003181a01007387 */ /* 0x0003e80000100a00 */
[----:B0-----:R-:W4:Y:S01]  /*21ae0*/  LDL.LU R24, [R1+0x5c98] ;  /* 0x005c980001187983 */ /* 0x001f220000300800 */
[----:B-1----:R-:W-:-:S02]  /*21af0*/  IMAD.MOV.U32 R26, RZ, RZ, R20 ;  /* 0x000000ffff1a7224 */ /* 0x002fc400078e0014 */
[----:B------:R-:W-:Y:S02]  /*21b00*/  IMAD.MOV.U32 R25, RZ, RZ, R21 ;  /* 0x000000ffff197224 */ /* 0x000fe400078e0015 */
[----:B------:R-:W2:Y:S02]  /*21b10*/  LDL.LU.64 R20, [R1+0x5c90] ;  /* 0x005c900001147983 */ /* 0x000ea40000300a00 */
[----:B--2---:R-:W-:Y:S01]  /*21b20*/  HMMA.16816.F32 R4, R16, R20, R4 ;  /* 0x000000141004723c */ /* 0x004fe20000001804 */
[----:B------:R-:W-:Y:S02]  /*21b30*/  IMAD.MOV.U32 R27, RZ, RZ, R21 ;  /* 0x000000ffff1b7224 */ /* 0x000fe400078e0015 */
[----:B------:R-:W-:-:S15]  /*21b40*/  IMAD.MOV.U32 R28, RZ, RZ, R20 ;  /* 0x000000ffff1c7224 */ /* 0x000fde00078e0014 */
[----:B------:R-:W-:Y:S01]  /*21b50*/  NOP ;  /* 0x0000000000007918 */ /* 0x000fe20000000000 */
[----:B------:R-:W-:Y:S04]  /*21b60*/  STL.64 [R1+0x300], R4 ;  /* 0x0003000401007387 */ /* 0x000fe80000100a00 */
[----:B------:R0:W-:Y:S04]  /*21b70*/  STL.64 [R1+0x308], R6 ;  /* 0x0003080601007387 */ /* 0x0001e80000100a00 */
[----:B0-----:R-:W2:Y:S04]  /*21b80*/  LDL.LU.64 R6, [R1+0x5c88] ;  /* 0x005c880001067983 */ /* 0x001ea80000300a00 */
[----:B------:R-:W2:Y:S04]  /*21b90*/  LDL.LU.64 R4, [R1+0x5c80] ;  /* 0x005c800001047983 */ /* 0x000ea80000300a00 */
[----:B------:R-:W3:Y:S04]  /*21ba0*/  LDL.LU.64 R20, [R1+0x5c78] ;  /* 0x005c780001147983 */ /* 0x000ee80000300a00 */
[----:B------:R-:W-:Y:S04]  /*21bb0*/  STL.64 [R1+0x5c08], R26 ;  /* 0x005c081a01007387 */ /* 0x000fe80000100a00 */
[----:B----4-:R0:W-:Y:S04]  /*21bc0*/  STL.64 [R1+0x5c00], R24 ;  /* 0x005c001801007387 */ /* 0x0101e80000100a00 */
[----:B0-----:R-:W2:Y:S01]  /*21bd0*/  LDL.64 R24, [R1+0x60] ;  /* 0x0000600001187983 */ /* 0x001ea20000100a00 */
[C---:B---3--:R-:W-:Y:S08]  /*21be0*/  HMMA.16816.F32 R8, R16.reuse, R20, R8 ;  /* 0x000000141008723c */ /* 0x048ff00000001808 */
[----:B--2---:R-:W-:Y:S01]  /*21bf0*/  HMMA.16816.F32 R4, R16, R24, R4 ;  /* 0x000000181004723c */ /* 0x004fe20000001804 */
[----:B------:R-:W-:-:S02]  /*21c00*/  IMAD.MOV.U32 R2, RZ, RZ, R20 ;  /* 0x000000ffff027224 */ /* 0x000fc400078e0014 */
[----:B------:R-:W-:Y:S02]  /*21c10*/  IMAD.MOV.U32 R3, RZ, RZ, R21 ;  /* 0x000000ffff037224 */ /* 0x000fe400078e0015 */
[----:B------:R-:W-:-:S14]  /*21c20*/  IMAD.MOV.U32 R29, RZ, RZ, R25 ;  /* 0x000000ffff1d7224 */ /* 0x000fdc00078e0019 */
[----:B------:R-:W-:Y:S04]  /*21c30*/  STL.64 [R1+0x2f0], R4 ;  /* 0x0002f00401007387 */ /* 0x000fe80000100a00 */
[----:B------:R-:W-:Y:S04]  /*21c40*/  STL.64 [R1+0x2f8], R6 ;  /* 0x0002f80601007387 */ /* 0x000fe80000100a00 */
[----:B------:R0:W-:Y:S04]  /*21c50*/  STL.64 [R1+0x700], R8 ;  /* 0x0007000801007387 */ /* 0x0001e80000100a00 */
[----:B------:R1:W-:Y:S04]  /*21c60*/  STL.64 [R1+0x708], R10 ;  /* 0x0007080a01007387 */ /* 0x0003e80000100a00 */
[----:B0-----:R-:W2:Y:S04]  /*21c70*/  LDL.LU.64 R8, [R1+0x6f0] ;  /* 0x0006f00001087983 */ /* 0x001ea80000300a00 */
[----:B-1----:R-:W2:Y:S04]  /*21c80*/  LDL.LU.64 R10, [R1+0x6f8] ;  /* 0x0006f800010a7983 */ /* 0x002ea80000300a00 */
[----:B------:R-:W3:Y:S01]  /*21c90*/  LDL.LU.64 R20, [R1+0x6e0] ;  /* 0x0006e00001147983 */ /* 0x000ee20000300a00 */
[----:B------:R-:W-:-:S03]  /*21ca0*/  IMAD.MOV.U32 R7, RZ, RZ, R24 ;  /* 0x000000ffff077224 */ /* 0x000fc600078e0018 */
[----:B------:R-:W3:Y:S04]  /*21cb0*/  LDL.LU.64 R22, [R1+0x6e8] ;  /* 0x0006e80001167983 */ /* 0x000ee80000300a00 */
[----:B------:R-:W4:Y:S04]  /*21cc0*/  LDL.LU.64 R24, [R1+0x6a0] ;  /* 0x0006a00001187983 */ /* 0x000f280000300a00 */
[----:B------:R-:W2:Y:S04]  /*21cd0*/  LDL.LU.64 R26, [R1+0x6a8] ;  /* 0x0006a800011a7983 */ /* 0x000ea80000300a00 */
[----:B--2---:R-:W-:Y:S04]  /*21ce0*/  STL.64 [R1+0x5c28], R26 ;  /* 0x005c281a01007387 */ /* 0x004fe80000100a00 */
[----:B----4-:R0:W-:Y:S04]  /*21cf0*/  STL.64 [R1+0x5c20], R24 ;  /* 0x005c201801007387 */ /* 0x0101e80000100a00 */
[----:B0-----:R-:W2:Y:S04]  /*21d00*/  LDL.LU.64 R24, [R1+0x6b0] ;  /* 0x0006b00001187983 */ /* 0x001ea80000300a00 */
[----:B------:R-:W4:Y:S01]  /*21d10*/  LDL.LU.64 R26, [R1+0x6b8] ;  /* 0x0006b800011a7983 */ /* 0x000f220000300a00 */
[----:B------:R-:W-:Y:S03]  /*21d20*/  HMMA.16816.F32 R8, R16, R12, R8 ;  /* 0x0000000c1008723c */ /* 0x000fe60000001808 */
[----:B----4-:R-:W-:Y:S04]  /*21d30*/  STL.64 [R1+0x5c40], R26 ;  /* 0x005c401a01007387 */ /* 0x010fe80000100a00 */
[----:B--2---:R0:W-:Y:S04]  /*21d40*/  STL.64 [R1+0x5c38], R24 ;  /* 0x005c381801007387 */ /* 0x0041e80000100a00 */
[----:B0-----:R-:W2:Y:S04]  /*21d50*/  LDL.LU.64 R24, [R1+0x6c0] ;  /* 0x0006c00001187983 */ /* 0x001ea80000300a00 */
[----:B------:R-:W4:Y:S01]  /*21d60*/  LDL.LU.64 R26, [R1+0x6c8] ;  /* 0x0006c800011a7983 */ /* 0x000f220000300a00 */
[----:B------:R-:W-:-:S03]  /*21d70*/  IMAD.MOV.U32 R6, RZ, RZ, R13 ;  /* 0x000000ffff067224 */ /* 0x000fc600078e000d */
[----:B----4-:R-:W-:Y:S04]  /*21d80*/  STL.64 [R1+0x5c58], R26 ;  /* 0x005c581a01007387 */ /* 0x010fe80000100a00 */
[----:B--2---:R0:W-:Y:S04]  /*21d90*/  STL.64 [R1+0x5c50], R24 ;  /* 0x005c501801007387 */ /* 0x0041e80000100a00 */
[----:B0-----:R-:W2:Y:S04]  /*21da0*/  LDL.LU.64 R24, [R1+0x6d0] ;  /* 0x0006d00001187983 */ /* 0x001ea80000300a00 */
[----:B------:R-:W2:Y:S04]  /*21db0*/  LDL.LU.64 R26, [R1+0x6d8] ;  /* 0x0006d800011a7983 */ /* 0x000ea80000300a00 */
[----:B------:R-:W-:Y:S04]  /*21dc0*/  STL.64 [R1+0x6f0], R8 ;  /* 0x0006f00801007387 */ /* 0x000fe80000100a00 */
[----:B------:R0:W-:Y:S04]  /*21dd0*/  STL.64 [R1+0x6f8], R10 ;  /* 0x0006f80a01007387 */ /* 0x0001e80000100a00 */
[----:B0-----:R-:W4:Y:S01]  /*21de0*/  LDL.LU R11, [R1+0x5c70] ;  /* 0x005c7000010b7983 */ /* 0x001f220000300800 */
[----:B------:R-:W-:-:S03]  /*21df0*/  IMAD.MOV.U32 R10, RZ, RZ, R12 ;  /* 0x000000ffff0a7224 */ /* 0x000fc600078e000c */
[----:B------:R-:W3:Y:S02]  /*21e00*/  LDL.LU.64 R12, [R1+0x5c68] ;  /* 0x005c6800010c7983 */ /* 0x000ee40000300a00 */
[----:B---3--:R-:W-:-:S15]  /*21e10*/  HMMA.16816.F32 R20, R16, R12, R20 ;  /* 0x0000000c1014723c */ /* 0x008fde0000001814 */
[----:B------:R-:W-:-:S04]  /*21e20*/  NOP ;  /* 0x0000000000007918 */ /* 0x000fc80000000000 */
[----:B------:R-:W-:Y:S04]  /*21e30*/  STL.64 [R1+0x6e0], R20 ;  /* 0x0006e01401007387 */ /* 0x000fe80000100a00 */
[----:B------:R0:W-:Y:S02]  /*21e40*/  STL.64 [R1+0x6e8], R22 ;  /* 0x0006e81601007387 */ /* 0x0001e40000100a00 */
[----:B0-----:R-:W-:Y:S02]  /*21e50*/  IMAD.MOV.U32 R22, RZ, RZ, R12 ;  /* 0x000000ffff167224 */ /* 0x001fe400078e000c */
[----:B------:R-:W-:Y:S02]  /*21e60*/  IMAD.MOV.U32 R23, RZ, RZ, R13 ;  /* 0x000000ffff177224 */ /* 0x000fe400078e000d */
        /* <DEDUP_REMOVED lines=27> */
[----:B------:R-:W3:Y:S04]  /*22020*/  LDL.LU.64 R14, [R1+0x5c18] ;  /* 0x005c1800010e7983 */ /* 0x000ee80000300a00 */
[----:B------:R-:W2:Y:S02]  /*22030*/  LDL.LU.64 R12, [R1+0x5c10] ;  /* 0x005c1000010c7983 */ /* 0x000ea40000300a00 */
[----:B--2---:R-:W-:-:S15]  /*22040*/  HMMA.16816.F32 R24, R16, R12, R24 ;  /* 0x0000000c1018723c */ /* 0x004fde0000001818 */
[----:B------:R-:W-:-:S04]  /*22050*/  NOP ;  /* 0x0000000000007918 */ /* 0x000fc80000000000 */
[----:B------:R-:W-:Y:S04]  /*22060*/  STL.64 [R1+0x6a0], R24 ;  /* 0x0006a01801007387 */ /* 0x000fe80000100a00 */
[----:B------:R0:W-:Y:S04]  /*22070*/  STL.64 [R1+0x6a8], R26 ;  /* 0x0006a81a01007387 */ /* 0x0001e80000100a00 */
[----:B0-----:R-:W2:Y:S04]  /*22080*/  LDL.LU.64 R26, [R1+0x5c08] ;  /* 0x005c0800011a7983 */ /* 0x001ea80000300a00 */
[----:B------:R-:W2:Y:S04]  /*22090*/  LDL.LU.64 R24, [R1+0x5c00] ;  /* 0x005c000001187983 */ /* 0x000ea80000300a00 */
[----:B---3--:R-:W-:Y:S04]  /*220a0*/  STL.64 [R1+0x5ac0], R14 ;  /* 0x005ac00e01007387 */ /* 0x008fe80000100a00 */
[----:B------:R0:W-:Y:S02]  /*220b0*/  STL.64 [R1+0x5ab8], R12 ;  /* 0x005ab80c01007387 */ /* 0x0001e40000100a00 */
[----:B0-----:R-:W-:-:S02]  /*220c0*/  IMAD.MOV.U32 R12, RZ, RZ, R20 ;  /* 0x000000ffff0c7224 */ /* 0x001fc400078e0014 */
[----:B------:R-:W-:Y:S01]  /*220d0*/  IMAD.MOV.U32 R13, RZ, RZ, R8 ;  /* 0x000000ffff0d7224 */ /* 0x000fe200078e0008 */
[----:B------:R-:W3:Y:S04]  /*220e0*/  LDL.LU R20, [R1+0x5bf8] ;  /* 0x005bf80001147983 */ /* 0x000ee80000300800 */
[----:B------:R-:W2:Y:S04]  /*220f0*/  LDL.LU R8, [R1+0x5bf4] ;  /* 0x005bf40001087983 */ /* 0x000ea80000300800 */
[----:B------:R0:W-:Y:S02]  /*22100*/  STL.64 [R1+0x5ad8], R12 ;  /* 0x005ad80c01007387 */ /* 0x0001e40000100a00 */
[----:B0-----:R-:W-:-:S02]  /*22110*/  IMAD.MOV.U32 R12, RZ, RZ, R9 ;  /* 0x000000ffff0c7224 */ /* 0x001fc400078e0009 */
[----:B------:R-:W-:Y:S01]  /*22120*/  IMAD.MOV.U32 R13, RZ, RZ, R21 ;  /* 0x000000ffff0d7224 */ /* 0x000fe200078e0015 */
[----:B------:R-:W2:Y:S04]  /*22130*/  LDL.LU R9, [R1+0x5bf0] ;  /* 0x005bf00001097983 */ /* 0x000ea80000300800 */
[----:B------:R-:W3:Y:S04]  /*22140*/  LDL.LU R21, [R1+0x5bec] ;  /* 0x005bec0001157983 */ /* 0x000ee80000300800 */
[----:B------:R0:W-:Y:S02]  /*22150*/  STL.64 [R1+0x5af0], R12 ;  /* 0x005af00c01007387 */ /* 0x0001e40000100a00 */
[----:B0-----:R-:W-:-:S02]  /*22160*/  IMAD.MOV.U32 R12, RZ, RZ, R4 ;  /* 0x000000ffff0c7224 */ /* 0x001fc400078e0004 */
[----:B------:R-:W-:Y:S01]  /*22170*/  IMAD.MOV.U32 R13, RZ, RZ, R5 ;  /* 0x000000ffff0d7224 */ /* 0x000fe200078e0005 */
[----:B------:R-:W2:Y:S04]  /*22180*/  LDL.LU R4, [R1+0x5be8] ;  /* 0x005be80001047983 */ /* 0x000ea80000300800 */
[----:B------:R-:W2:Y:S04]  /*22190*/  LDL.LU R5, [R1+0x5be4] ;  /* 0x005be40001057983 */ /* 0x000ea80000300800 */
[----:B------:R0:W-:Y:S04]  /*221a0*/  STL.64 [R1+0x5b08], R12 ;  /* 0x005b080c01007387 */ /* 0x0001e80000100a00 */
[----:B0-----:R-:W2:Y:S04]  /*221b0*/  LDL.LU.64 R12, [R1+0x690] ;  /* 0x00069000010c7983 */ /* 0x001ea80000300a00 */
[----:B------:R-:W2:Y:S02]  /*221c0*/  LDL.LU.64 R14, [R1+0x698] ;  /* 0x00069800010e7983 */ /* 0x000ea40000300a00 */
[----:B--2---:R-:W-:-:S15]  /*221d0*/  HMMA.16816.F32 R12, R16, R8, R12 ;  /* 0x00000008100c723c */ /* 0x004fde000000180c */
[----:B------:R-:W-:-:S04]  /*221e0*/  NOP ;  /* 0x0000000000007918 */ /* 0x000fc80000000000 */
[----:B------:R0:W-:Y:S04]  /*221f0*/  STL.64 [R1+0x690], R12 ;  /* 0x0006900c01007387 */ /* 0x0001e80000100a00 */
[----:B------:R-:W-:Y:S01]  /*22200*/  STL.64 [R1+0x698], R14 ;  /* 0x0006980e01007387 */ /* 0x000fe20000100a00 */
[----:B0-----:R-:W-:Y:S02]  /*22210*/  IMAD.MOV.U32 R12, RZ, RZ, R22 ;  /* 0x000000ffff0c7224 */ /* 0x001fe400078e0016 */
[----:B------:R-:W-:Y:S01]  /*22220*/  IMAD.MOV.U32 R13, RZ, RZ, R23 ;  /* 0x000000ffff0d7224 */ /* 0x000fe200078e0017 */
[----:B------:R-:W3:Y:S04]  /*22230*/  LDL.LU R22, [R1+0x5be0] ;  /* 0x005be00001167983 */ /* 0x000ee80000300800 */
[----:B------:R-:W3:Y:S04]  /*22240*/  LDL.LU R23, [R1+0x5bdc] ;  /* 0x005bdc0001177983 */ /* 0x000ee80000300800 */
[----:B------:R0:W-:Y:S04]  /*22250*/  STL.64 [R1+0x5b20], R12 ;  /* 0x005b200c01007387 */ /* 0x0001e80000100a00 */
[----:B0-----:R-:W2:Y:S04]  /*22260*/  LDL.LU.64 R12, [R1+0x2e0] ;  /* 0x0002e000010c7983 */ /* 0x001ea80000300a00 */
[----:B------:R-:W2:Y:S02]  /*22270*/  LDL.LU.64 R14, [R1+0x2e8] ;  /* 0x0002e800010e7983 */ /* 0x000ea40000300a00 */
[----:B--2---:R-:W-:Y:S02]  /*22280*/  HMMA.16816.F32 R12, R16, R4, R12 ;  /* 0x00000004100c723c */ /* 0x004fe4000000180c */
[----:B------:R-:W2:-:S15]  /*22290*/  LDL.64 R16, [R1+0xc0] ;  /* 0x0000c00001107983 */ /* 0x000e9e0000100a00 */
[----:B------:R-:W-:Y:S02]  /*222a0*/  NOP ;  /* 0x0000000000007918 */ /* 0x000fe40000000000 */
[----:B------:R0:W-:Y:S04]  /*222b0*/  STL.64 [R1+0x2e0], R12 ;  /* 0x0002e00c01007387 */ /* 0x0001e80000100a00 */
[----:B------:R-:W-:Y:S01]  /*222c0*/  STL.64 [R1+0x2e8], R14 ;  /* 0x0002e80e01007387 */ /* 0x000fe20000100a00 */
[----:B0-----:R-:W-:Y:S02]  /*222d0*/  IMAD.MOV.U32 R12, RZ, RZ, R10 ;  /* 0x000000ffff0c7224 */ /* 0x001fe400078e000a */
[----:B------:R-:W-:-:S05]  /*222e0*/  IMAD.MOV.U32 R13, RZ, RZ, R6 ;  /* 0x000000ffff0d7224 */ /* 0x000fca00078e0006 */
[----:B------:R0:W-:Y:S04]  /*222f0*/  STL.64 [R1+0x5b38], R12 ;  /* 0x005b380c01007387 */ /* 0x0001e80000100a00 */
[----:B0-----:R-:W3:Y:S04]  /*22300*/  LDL.LU.64 R12, [R1+0x680] ;  /* 0x00068000010c7983 */ /* 0x001ee80000300a00 */
[----:B------:R-:W3:Y:S01]  /*22310*/  LDL.LU.64 R14, [R1+0x688] ;  /* 0x00068800010e7983 */ /* 0x000ee20000300a00 */
[----:B--2---:R-:W-:Y:S02]  /*22320*/  IMAD.MOV.U32 R10, RZ, RZ, R16 ;  /* 0x000000ffff0a7224 */ /* 0x004fe400078e0010 */
[----:B------:R-:W-:Y:S01]  /*22330*/  IMAD.MOV.U32 R6, RZ, RZ, R17 ;  /* 0x000000ffff067224 */ /* 0x000fe200078e0011 */
[----:B---3--:R-:W-:-:S15]  /*22340*/  HMMA.16816.F32 R12, R20, R16, R12 ;  /* 0x00000010140c723c */ /* 0x008fde000000180c */
[----:B------:R-:W-:-:S04]  /*22350*/  NOP ;  /* 0x0000000000007918 */ /* 0x000fc80000000000 */
[----:B------:R0:W-:Y:S04]  /*22360*/  STL.64 [R1+0x680], R12 ;  /* 0x0006800c01007387 */ /* 0x0001e80000100a00 */
[----:B------:R-:W-:Y:S01]  /*22370*/  STL.64 [R1+0x688], R14 ;  /* 0x0006880e01007387 */ /* 0x000fe20000100a00 */
[----:B0-----:R-:W-:Y:S02]  /*22380*/  IMAD.MOV.U32 R12, RZ, RZ, R2 ;  /* 0x000000ffff0c7224 */ /* 0x001fe400078e0002 */
[----:B------:R-:W-:Y:S01]  /*22390*/  IMAD.MOV.U32 R13, RZ, RZ, R3 ;  /* 0x000000ffff0d7224 */ /* 0x000fe200078e0003 */
[----:B------:R-:W2:Y:S04]  /*223a0*/  LDL.LU R2, [R1+0x5bd8] ;  /* 0x005bd80001027983 */ /* 0x000ea80000300800 */
[----:B------:R-:W3:Y:S04]  /*223b0*/  LDL.LU R3, [R1+0x5bd4] ;  /* 0x005bd40001037983 */ /* 0x000ee80000300800 */
[----:B------:R0:W-:Y:S02]  /*223c0*/  STL.64 [R1+0x5b50], R12 ;  /* 0x005b500c01007387 */ /* 0x0001e40000100a00 */
[----:B0-----:R-:W-:-:S02]  /*223d0*/  IMAD.MOV.U32 R12, RZ, RZ, R7 ;  /* 0x000000ffff0c7224 */ /* 0x001fc400078e0007 */
[----:B------:R-:W-:Y:S01]  /*223e0*/  IMAD.MOV.U32 R13, RZ, RZ, R29 ;  /* 0x000000ffff0d7224 */ /* 0x000fe200078e001d */
[----:B------:R-:W2:Y:S04]  /*223f0*/  LDL.LU R7, [R1+0x5bd0] ;  /* 0x005bd00001077983 */ /* 0x000ea80000300800 */
[----:B------:R0:W-:Y:S01]  /*22400*/  STL.64 [R1+0x5b68], R12 ;  /* 0x005b680c01007387 */ /* 0x0001e20000100a00 */
[----:B------:R-:W-:Y:S02]  /*22410*/  IMAD.MOV.U32 R16, RZ, RZ, R24 ;  /* 0x000000ffff107224 */ /* 0x000fe400078e0018 */
[----:B----4-:R-:W-:Y:S02]  /*22420*/  IMAD.MOV.U32 R17, RZ, RZ, R11 ;  /* 0x000000ffff117224 */ /* 0x010fe400078e000b */
[----:B0-----:R-:W-:-:S02]  /*22430*/  IMAD.MOV.U32 R12, RZ, RZ, R28 ;  /* 0x000000ffff0c7224 */ /* 0x001fc400078e001c */
[----:B------:R-:W-:-:S05]  /*22440*/  IMAD.MOV.U32 R13, RZ, RZ, R27 ;  /* 0x000000ffff0d7224 */ /* 0x000fca00078e001b */
[----:B------:R0:W-:Y:S02]  /*22450*/  STL.64 [R1+0x5b80], R12 ;  /* 0x005b800c01007387 */ /* 0x0001e40000100a00 */
[----:B0-----:R-:W-:Y:S02]  /*22460*/  IMAD.MOV.U32 R12, RZ, RZ, R26 ;  /* 0x000000ffff0c7224 */ /* 0x001fe400078e001a */
[----:B------:R-:W-:-:S05]  /*22470*/  IMAD.MOV.U32 R13, RZ, RZ, R25 ;  /* 0x000000ffff0d7224 */ /* 0x000fca00078e0019 */
[----:B------:R-:W-:Y:S04]  /*22480*/  STL.64 [R1+0x5b98], R12 ;  /* 0x005b980c01007387 */ /* 0x000fe80000100a00 */
[----:B------:R0:W-:Y:S04]  /*22490*/  STL.64 [R1+0x5ba0], R16 ;  /* 0x005ba01001007387 */ /* 0x0001e80000100a00 */
[----:B0-----:R-:W4:Y:S04]  /*224a0*/  LDL.64 R16, [R1+0xa0] ;  /* 0x0000a00001107983 */ /* 0x001f280000100a00 */
[----:B----4-:R-:W-:Y:S04]  /*224b0*/  STL.64 [R1+0x5bb8], R16 ;  /* 0x005bb81001007387 */ /* 0x010fe80000100a00 */
[----:B------:R-:W4:Y:S04]  /*224c0*/  LDL.LU.64 R12, [R1+0x650] ;  /* 0x00065000010c7983 */ /* 0x000f280000300a00 */
[----:B------:R-:W2:Y:S04]  /*224d0*/  LDL.LU.64 R14, [R1+0x658] ;  /* 0x00065800010e7983 */ /* 0x000ea80000300a00 */
[----:B--2---:R-:W-:Y:S04]  /*224e0*/  STL.64 [R1+0x5bb0], R14 ;  /* 0x005bb00e01007387 */ /* 0x004fe80000100a00 */
[----:B----4-:R0:W-:Y:S04]  /*224f0*/  STL.64 [R1+0x5ba8], R12 ;  /* 0x005ba80c01007387 */ /* 0x0101e80000100a00 */
[----:B0-----:R-:W2:Y:S04]  /*22500*/  LDL.LU.64 R12, [R1+0x660] ;  /* 0x00066000010c7983 */ /* 0x001ea80000300a00 */
[----:B------:R-:W4:Y:S04]  /*22510*/  LDL.LU.64 R14, [R1+0x668] ;  /* 0x00066800010e7983 */ /* 0x000f280000300a00 */
[----:B----4-:R-:W-:Y:S04]  /*22520*/  STL.64 [R1+0x5bc8], R14 ;  /* 0x005bc80e01007387 */ /* 0x010fe80000100a00 */
[----:B--2---:R0:W-:Y:S04]  /*22530*/  STL.64 [R1+0x5bc0], R12 ;  /* 0x005bc00c01007387 */ /* 0x0041e80000100a00 */
[----:B0-----:R-:W2:Y:S04]  /*22540*/  LDL.LU.64 R12, [R1+0x670] ;  /* 0x00067000010c7983 */ /* 0x001ea80000300a00 */
[----:B------:R-:W2:Y:S04]  /*22550*/  LDL.LU.64 R14, [R1+0x678] ;  /* 0x00067800010e7983 */ /* 0x000ea80000300a00 */
[----:B------:R-:W-:Y:S04]  /*22560*/  STL.64 [R1+0x5ae8], R6 ;  /* 0x005ae80601007387 */ /* 0x000fe80000100a00 */
[----:B------:R0:W-:Y:S04]  /*22570*/  STL.64 [R1+0x5ae0], R4 ;  /* 0x005ae00401007387 */ /* 0x0001e80000100a00 */
[----:B0-----:R-:W4:Y:S04]  /*22580*/  LDL.LU.64 R4, [R1+0x5d0] ;  /* 0x0005d00001047983 */ /* 0x001f280000300a00 */
        /* <DEDUP_REMOVED lines=20> */
[----:B------:R-:W4:Y:S01]  /*226d0*/  LDL.LU.64 R6, [R1+0x628] ;  /* 0x0006280001067983 */ /* 0x000f220000300a00 */
[----:B------:R-:W-:-:S02]  /*226e0*/  IMAD.MOV.U32 R16, RZ, RZ, R2 ;  /* 0x000000ffff107224 */ /* 0x000fc400078e0002 */
[----:B------:R-:W-:Y:S01]  /*226f0*/  IMAD.MOV.U32 R17, RZ, RZ, R0 ;  /* 0x000000ffff117224 */ /* 0x000fe200078e0000 */
[----:B----4-:R-:W-:Y:S04]  /*22700*/  STL.64 [R1+0x5b78], R6 ;  /* 0x005b780601007387 */ /* 0x010fe80000100a00 */
[----:B--2---:R0:W-:Y:S04]  /*22710*/  STL.64 [R1+0x5b70], R4 ;  /* 0x005b700401007387 */ /* 0x0041e80000100a00 */
[----:B0-----:R-:W2:Y:S04]  /*22720*/  LDL.LU.64 R4, [R1+0x630] ;  /* 0x0006300001047983 */ /* 0x001ea80000300a00 */
[----:B------:R-:W4:Y:S01]  /*22730*/  LDL.LU.64 R6, [R1+0x638] ;  /* 0x0006380001067983 */ /* 0x000f220000300a00 */
[C---:B------:R-:W-:Y:S03]  /*22740*/  HMMA.16816.F32 R16, R20.reuse, R16, R12 ;  /* 0x000000101410723c */ /* 0x040fe6000000180c */
[----:B----4-:R-:W-:Y:S04]  /*22750*/  STL.64 [R1+0x5b90], R6 ;  /* 0x005b900601007387 */ /* 0x010fe80000100a00 */
[----:B--2---:R0:W-:Y:S04]  /*22760*/  STL.64 [R1+0x5b88], R4 ;  /* 0x005b880401007387 */ /* 0x0041e80000100a00 */
[----:B0-----:R-:W2:Y:S04]  /*22770*/  LDL.LU.64 R4, [R1+0x640] ;  /* 0x0006400001047983 */ /* 0x001ea80000300a00 */
[----:B------:R-:W2:Y:S04]  /*22780*/  LDL.LU.64 R6, [R1+0x648] ;  /* 0x0006480001067983 */ /* 0x000ea80000300a00 */
[----:B------:R-:W-:Y:S04]  /*22790*/  STL [R1+0x5ad0], R10 ;  /* 0x005ad00a01007387 */ /* 0x000fe80000100800 */
[----:B------:R0:W-:Y:S04]  /*227a0*/  STL.64 [R1+0x5ac8], R8 ;  /* 0x005ac80801007387 */ /* 0x0001e80000100a00 */
[----:B0-----:R-:W4:Y:S04]  /*227b0*/  LDL.LU.64 R8, [R1+0x5c0] ;  /* 0x0005c00001087983 */ /* 0x001f280000300a00 */
[----:B------:R-:W4:Y:S04]  /*227c0*/  LDL.LU.64 R10, [R1+0x5c8] ;  /* 0x0005c800010a7983 */ /* 0x000f280000300a00 */
[----:B------:R-:W2:Y:S04]  /*227d0*/  LDL.LU.64 R24, [R1+0x5b0] ;  /* 0x0005b00001187983 */ /* 0x000ea80000300a00 */
[----:B------:R-:W2:Y:S04]  /*227e0*/  LDL.LU.64 R26, [R1+0x5b8] ;  /* 0x0005b800011a7983 */ /* 0x000ea80000300a00 */
        /* <DEDUP_REMOVED lines=68> */
[----:B0-----:R-:W4:Y:S02]  /*22c30*/  LDL.LU.64 R12, [R1+0x5ad8] ;  /* 0x005ad800010c7983 */ /* 0x001f240000300a00 */
[----:B----4-:R-:W-:Y:S02]  /*22c40*/  HMMA.16816.F32 R12, R20, R12, R8 ;  /* 0x0000000c140c723c */ /* 0x010fe40000001808 */
[----:B------:R-:W4:Y:S04]  /*22c50*/  LDL.LU R10, [R1+0x5ad0] ;  /* 0x005ad000010a7983 */ /* 0x000f280000300800 */
[----:B------:R-:W3:-:S13]  /*22c60*/  LDL.LU.64 R8, [R1+0x5ac8] ;  /* 0x005ac80001087983 */ /* 0x000eda0000300a00 */
[----:B------:R-:W-:Y:S04]  /*22c70*/  STL.64 [R1+0x5c0], R12 ;  /* 0x0005c00c01007387 */ /* 0x000fe80000100a00 */
[----:B------:R0:W-:Y:S04]  /*22c80*/  STL.64 [R1+0x5c8], R14 ;  /* 0x0005c80e01007387 */ /* 0x0001e80000100a00 */
[----:B0-----:R-:W2:Y:S04]  /*22c90*/  LDL.LU.64 R14, [R1+0x5ac0] ;  /* 0x005ac000010e7983 */ /* 0x001ea80000300a00 */
[----:B------:R-:W2:Y:S02]  /*22ca0*/  LDL.LU.64 R12, [R1+0x5ab8] ;  /* 0x005ab800010c7983 */ /* 0x000ea40000300a00 */
[----:B--2---:R-:W-:-:S15]  /*22cb0*/  HMMA.16816.F32 R24, R20, R12, R24 ;  /* 0x0000000c1418723c */ /* 0x004fde0000001818 */
[----:B------:R-:W-:-:S04]  /*22cc0*/  NOP ;  /* 0x0000000000007918 */ /* 0x000fc80000000000 */
[----:B------:R-:W-:Y:S04]  /*22cd0*/  STL.64 [R1+0x5b0], R24 ;  /* 0x0005b01801007387 */ /* 0x000fe80000100a00 */
[----:B------:R0:W-:Y:S04]  /*22ce0*/  STL.64 [R1+0x5b8], R26 ;  /* 0x0005b81a01007387 */ /* 0x0001e80000100a00 */
[----:B0-----:R-:W2:Y:S04]  /*22cf0*/  LDL.LU.64 R26, [R1+0x5ab0] ;  /* 0x005ab000011a7983 */ /* 0x001ea80000300a00 */
[----:B------:R-:W2:Y:S04]  /*22d00*/  LDL.LU.64 R24, [R1+0x5aa8] ;  /* 0x005aa80001187983 */ /* 0x000ea80000300a00 */
[----:B------:R-:W-:Y:S04]  /*22d10*/  STL.64 [R1+0x5a28], R14 ;  /* 0x005a280e01007387 */ /* 0x000fe80000100a00 */
[----:B------:R0:W-:Y:S04]  /*22d20*/  STL.64 [R1+0x5a20], R12 ;  /* 0x005a200c01007387 */ /* 0x0001e80000100a00 */
[----:B0-----:R-:W2:Y:S01]  /*22d30*/  LDL.LU.64 R12, [R1+0xb0] ;  /* 0x0000b000010c7983 */ /* 0x001ea20000300a00 */
[----:B---3--:R-:W-:Y:S03]  /*22d40*/  HMMA.16816.F32 R16, R20, R8, R16 ;  /* 0x000000081410723c */ /* 0x008fe60000001810 */
[----:B--2---:R-:W-:Y:S04]  /*22d50*/  STL.64 [R1+0x5a98], R12 ;  /* 0x005a980c01007387 */ /* 0x004fe80000100a00 */
[----:B------:R0:W-:Y:S04]  /*22d60*/  STL.64 [R1+0x5aa0], R8 ;  /* 0x005aa00801007387 */ /* 0x0001e80000100a00 */
[----:B0-----:R-:W2:Y:S08]  /*22d70*/  LDL.LU.64 R8, [R1+0x2b0] ;  /* 0x0002b00001087983 */ /* 0x001eb00000300a00 */
[----:B------:R-:W-:Y:S01]  /*22d80*/  STL.64 [R1+0x5a0], R16 ;  /* 0x0005a01001007387 */ /* 0x000fe20000100a00 */
[----:B----4-:R-:W-:-:S03]  /*22d90*/  IMAD.MOV.U32 R12, RZ, RZ, R10 ;  /* 0x000000ffff0c7224 */ /* 0x010fc600078e000a */
[----:B------:R-:W-:Y:S04]  /*22da0*/  STL.64 [R1+0x5a8], R18 ;  /* 0x0005a81201007387 */ /* 0x000fe80000100a00 */
[----:B------:R-:W2:Y:S01]  /*22db0*/  LDL.LU.64 R10, [R1+0x2b8] ;  /* 0x0002b800010a7983 */ /* 0x000ea20000300a00 */
[----:B------:R-:W-:Y:S03]  /*22dc0*/  HMMA.16816.F32 R24, R20, R4, R24 ;  /* 0x000000041418723c */ /* 0x000fe60000001818 */
[----:B------:R-:W-:Y:S04]  /*22dd0*/  LDSM.16.MT88.4 R16, [R3+0x300] ;  /* 0x000300000310783b */ /* 0x000fe80000004200 */
[----:B------:R-:W3:-:S12]  /*22de0*/  LDL.LU.64 R20, [R1+0x90] ;  /* 0x0000900001147983 */ /* 0x000ed80000300a00 */
[----:B------:R-:W-:Y:S04]  /*22df0*/  STL.64 [R1+0x2d0], R24 ;  /* 0x0002d01801007387 */ /* 0x000fe80000100a00 */
[----:B------:R-:W-:Y:S04]  /*22e00*/  STL.64 [R1+0x2d8], R26 ;  /* 0x0002d81a01007387 */ /* 0x000fe80000100a00 */
[----:B------:R-:W0:Y:S01]  /*22e10*/  LDSM.16.MT88.4 R24, [R3+0x380] ;  /* 0x000380000318783b */ /* 0x000e220000004200 */
[----:B------:R-:W-:-:S03]  /*22e20*/  IMAD.MOV.U32 R13, RZ, RZ, R6 ;  /* 0x000000ffff0d7224 */ /* 0x000fc600078e0006 */
[----:B0-----:R-:W-:Y:S04]  /*22e30*/  STL [R1+0x5a08], R24 ;  /* 0x005a081801007387 */ /* 0x001fe80000100800 */
[----:B------:R0:W-:Y:S04]  /*22e40*/  STL [R1+0x59f0], R25 ;  /* 0x0059f01901007387 */ /* 0x0001e80000100800 */
[----:B------:R-:W-:Y:S04]  /*22e50*/  STL [R1+0x59ec], R26 ;  /* 0x0059ec1a01007387 */ /* 0x000fe80000100800 */
[----:B------:R1:W-:Y:S04]  /*22e60*/  STL [R1+0x59e8], R27 ;  /* 0x0059e81b01007387 */ /* 0x0003e80000100800 */
[----:B0-----:R-:W4:Y:S04]  /*22e70*/  LDL.LU.64 R24, [R1+0x2a0] ;  /* 0x0002a00001187983 */ /* 0x001f280000300a00 */
[----:B-1----:R-:W4:Y:S04]  /*22e80*/  LDL.LU.64 R26, [R1+0x2a8] ;  /* 0x0002a800011a7983 */ /* 0x002f280000300a00 */
[----:B------:R-:W-:Y:S01]  /*22e90*/  STL [R1+0x59d0], R3 ;  /* 0x0059d00301007387 */ /* 0x000fe20000100800 */
[----:B--2---:R-:W-:Y:S03]  /*22ea0*/  HMMA.16816.F32 R12, R16, R12, R8 ;  /* 0x0000000c100c723c */ /* 0x004fe60000001808 */
[----:B------:R-:W2:-:S15]  /*22eb0*/  LDL.LU.64 R8, [R1+0x5aa0] ;  /* 0x005aa00001087983 */ /* 0x000e9e0000300a00 */
[----:B------:R-:W-:Y:S01]  /*22ec0*/  NOP ;  /* 0x0000000000007918 */ /* 0x000fe20000000000 */
[----:B------:R0:W-:Y:S04]  /*22ed0*/  STL.64 [R1+0x2c0], R12 ;  /* 0x0002c00c01007387 */ /* 0x0001e80000100a00 */
[----:B------:R-:W-:Y:S04]  /*22ee0*/  STL.64 [R1+0x2c8], R14 ;  /* 0x0002c80e01007387 */ /* 0x000fe80000100a00 */
[----:B0-----:R-:W4:Y:S02]  /*22ef0*/  LDL.LU.64 R12, [R1+0x5a98] ;  /* 0x005a9800010c7983 */ /* 0x001f240000300a00 */
[----:B----4-:R-:W-:Y:S01]  /*22f00*/  HMMA.16816.F32 R24, R16, R12, R24 ;  /* 0x0000000c1018723c */ /* 0x010fe20000001818 */
[----:B------:R-:W-:-:S15]  /*22f10*/  IMAD.MOV.U32 R6, RZ, RZ, R12 ;  /* 0x000000ffff067224 */ /* 0x000fde00078e000c */
[----:B------:R-:W-:-:S03]  /*22f20*/  NOP ;  /* 0x0000000000007918 */ /* 0x000fc60000000000 */
[----:B------:R0:W-:Y:S04]  /*22f30*/  STL.64 [R1+0x2b0], R24 ;  /* 0x0002b01801007387 */ /* 0x0001e80000100a00 */
[----:B------:R-:W-:Y:S01]  /*22f40*/  STL.64 [R1+0x2b8], R26 ;  /* 0x0002b81a01007387 */ /* 0x000fe20000100a00 */
[----:B0-----:R-:W-:-:S03]  /*22f50*/  IMAD.MOV.U32 R25, RZ, RZ, R13 ;  /* 0x000000ffff197224 */ /* 0x001fc600078e000d */
[----:B------:R-:W4:Y:S04]  /*22f60*/  LDL.LU.64 R12, [R1+0x50] ;  /* 0x00005000010c7983 */ /* 0x000f280000300a00 */
[----:B----4-:R0:W-:Y:S04]  /*22f70*/  STL.64 [R1+0x5a70], R12 ;  /* 0x005a700c01007387 */ /* 0x0101e80000100a00 */
[----:B0-----:R-:W4:Y:S04]  /*22f80*/  LDL.LU.64 R12, [R1+0x280] ;  /* 0x00028000010c7983 */ /* 0x001f280000300a00 */
[----:B------:R-:W4:Y:S04]  /*22f90*/  LDL.LU.64 R14, [R1+0x288] ;  /* 0x00028800010e7983 */ /* 0x000f280000300a00 */
[----:B------:R-:W-:Y:S04]  /*22fa0*/  STL [R1+0x5a0c], R25 ;  /* 0x005a0c1901007387 */ /* 0x000fe80000100800 */
[----:B------:R-:W-:Y:S04]  /*22fb0*/  STL.64 [R1+0x5a00], R6 ;  /* 0x005a000601007387 */ /* 0x000fe80000100a00 */
[----:B------:R0:W-:Y:S04]  /*22fc0*/  STL.64 [R1+0x59f8], R4 ;  /* 0x0059f80401007387 */ /* 0x0001e80000100a00 */
[----:B0-----:R-:W2:Y:S04]  /*22fd0*/  LDL.LU.64 R4, [R1+0x290] ;  /* 0x0002900001047983 */ /* 0x001ea80000300a00 */
[----:B------:R-:W2:Y:S01]  /*22fe0*/  LDL.LU.64 R6, [R1+0x298] ;  /* 0x0002980001067983 */ /* 0x000ea20000300a00 */
[----:B------:R-:W-:-:S02]  /*22ff0*/  IMAD.MOV.U32 R24, RZ, RZ, R2 ;  /* 0x000000ffff187224 */ /* 0x000fc400078e0002 */
[----:B------:R-:W-:Y:S02]  /*23000*/  IMAD.MOV.U32 R25, RZ, RZ, R0 ;  /* 0x000000ffff197224 */ /* 0x000fe400078e0000 */
[----:B---3--:R-:W-:Y:S02]  /*23010*/  IMAD.MOV.U32 R11, RZ, RZ, R20 ;  /* 0x000000ffff0b7224 */ /* 0x008fe400078e0014 */
[----:B------:R-:W-:-:S03]  /*23020*/  IMAD.MOV.U32 R10, RZ, RZ, R21 ;  /* 0x000000ffff0a7224 */ /* 0x000fc600078e0015 */
[C---:B--2---:R-:W-:Y:S08]  /*23030*/  HMMA.16816.F32 R24, R16.reuse, R24, R4 ;  /* 0x000000181018723c */ /* 0x044ff00000001804 */
[C---:B----4-:R-:W-:Y:S11]  /*23040*/  HMMA.16816.F32 R4, R16.reuse, R20, R12 ;  /* 0x000000141004723c */ /* 0x050ff6000000180c */
[----:B------:R-:W-:Y:S04]  /*23050*/  STL.64 [R1+0x2a0], R24 ;  /* 0x0002a01801007387 */ /* 0x000fe80000100a00 */
[----:B------:R-:W-:Y:S04]  /*23060*/  STL.64 [R1+0x2a8], R26 ;  /* 0x0002a81a01007387 */ /* 0x000fe80000100a00 */
[----:B------:R-:W-:Y:S04]  /*23070*/  STL.64 [R1+0x290], R4 ;  /* 0x0002900401007387 */ /* 0x000fe80000100a00 */
[----:B------:R-:W-:Y:S04]  /*23080*/  STL.64 [R1+0x298], R6 ;  /* 0x0002980601007387 */ /* 0x000fe80000100a00 */
[----:B------:R-:W2:Y:S04]  /*23090*/  LDL.LU.64 R20, [R1+0x270] ;  /* 0x0002700001147983 */ /* 0x000ea80000300a00 */
[----:B------:R-:W2:Y:S04]  /*230a0*/  LDL.LU.64 R22, [R1+0x278] ;  /* 0x0002780001167983 */ /* 0x000ea80000300a00 */
[----:B------:R-:W3:Y:S04]  /*230b0*/  LDL.LU.64 R12, [R1+0x250] ;  /* 0x00025000010c7983 */ /* 0x000ee80000300a00 */
[----:B------:R-:W4:Y:S04]  /*230c0*/  LDL.LU.64 R14, [R1+0x258] ;  /* 0x00025800010e7983 */ /* 0x000f280000300a00 */
[----:B----4-:R-:W-:Y:S04]  /*230d0*/  STL.64 [R1+0x5a80], R14 ;  /* 0x005a800e01007387 */ /* 0x010fe80000100a00 */
[----:B---3--:R0:W-:Y:S04]  /*230e0*/  STL.64 [R1+0x5a78], R12 ;  /* 0x005a780c01007387 */ /* 0x0081e80000100a00 */
[----:B0-----:R-:W3:Y:S04]  /*230f0*/  LDL.LU.64 R12, [R1+0x260] ;  /* 0x00026000010c7983 */ /* 0x001ee80000300a00 */
[----:B------:R-:W4:Y:S04]  /*23100*/  LDL.LU.64 R14, [R1+0x268] ;  /* 0x00026800010e7983 */ /* 0x000f280000300a00 */
[----:B----4-:R-:W-:Y:S04]  /*23110*/  STL.64 [R1+0x5a90], R14 ;  /* 0x005a900e01007387 */ /* 0x010fe80000100a00 */
[----:B---3--:R0:W-:Y:S04]  /*23120*/  STL.64 [R1+0x5a88], R12 ;  /* 0x005a880c01007387 */ /* 0x0081e80000100a00 */
[----:B0-----:R-:W2:Y:S04]  /*23130*/  LDL.LU.64 R12, [R1+0x80] ;  /* 0x00008000010c7983 */ /* 0x001ea80000300a00 */
[----:B------:R-:W3:Y:S04]  /*23140*/  LDL.LU.64 R24, [R1+0x240] ;  /* 0x0002400001187983 */ /* 0x000ee80000300a00 */
[----:B------:R-:W3:Y:S04]  /*23150*/  LDL.LU.64 R26, [R1+0x248] ;  /* 0x00024800011a7983 */ /* 0x000ee80000300a00 */
[----:B------:R-:W4:Y:S04]  /*23160*/  LDL.LU.64 R4, [R1] ;  /* 0x0000000001047983 */ /* 0x000f280000300a00 */
[----:B----4-:R0:W-:Y:S04]  /*23170*/  STL.64 [R1+0x5a30], R4 ;  /* 0x005a300401007387 */ /* 0x0101e80000100a00 */
[----:B0-----:R-:W4:Y:S04]  /*23180*/  LDL.LU.64 R4, [R1+0x10] ;  /* 0x0000100001047983 */ /* 0x001f280000300a00 */
[----:B----4-:R0:W-:Y:S04]  /*23190*/  STL.64 [R1+0x5a38], R4 ;  /* 0x005a380401007387 */ /* 0x0101e80000100a00 */
[----:B0-----:R-:W4:Y:S01]  /*231a0*/  LDL.LU.64 R4, [R1+0x20] ;  /* 0x0000200001047983 */ /* 0x001f220000300a00 */
[----:B--2---:R-:W-:Y:S03]  /*231b0*/  HMMA.16816.F32 R20, R16, R12, R20 ;  /* 0x0000000c1014723c */ /* 0x004fe60000001814 */
[----:B----4-:R0:W-:Y:S04]  /*231c0*/  STL.64 [R1+0x5a50], R4 ;  /* 0x005a500401007387 */ /* 0x0101e80000100a00 */
[----:B0-----:R-:W2:Y:S04]  /*231d0*/  LDL.LU.64 R4, [R1+0x30] ;  /* 0x0000300001047983 */ /* 0x001ea80000300a00 */
[----:B--2---:R0:W-:Y:S04]  /*231e0*/  STL.64 [R1+0x5a58], R4 ;  /* 0x005a580401007387 */ /* 0x0041e80000100a00 */
[----:B0-----:R-:W2:Y:S04]  /*231f0*/  LDL.LU.64 R4, [R1+0x40] ;  /* 0x0000400001047983 */ /* 0x001ea80000300a00 */
[----:B------:R-:W-:Y:S04]  /*23200*/  STL [R1+0x59d4], R11 ;  /* 0x0059d40b01007387 */ /* 0x000fe80000100800 */
[----:B------:R-:W-:Y:S04]  /*23210*/  STL [R1+0x5a68], R10 ;  /* 0x005a680a01007387 */ /* 0x000fe80000100800 */
[----:B------:R0:W-:Y:S04]  /*23220*/  STL.64 [R1+0x5a60], R8 ;  /* 0x005a600801007387 */ /* 0x0001e80000100a00 */
[----:B0-----:R-:W4:Y:S04]  /*23230*/  LDL.LU.64 R8, [R1+0x70] ;  /* 0x0000700001087983 */ /* 0x001f280000300a00 */
[----:B------:R0:W-:Y:S04]  /*23240*/  STL.64 [R1+0x280], R20 ;  /* 0x0002801401007387 */ /* 0x0001e80000100a00 */
[----:B------:R1:W-:Y:S04]  /*23250*/  STL.64 [R1+0x288], R22 ;  /* 0x0002881601007387 */ /* 0x0003e80000100a00 */
[----:B------:R-:W4:Y:S01]  /*23260*/  LDL.LU.64 R14, [R1+0x5a90] ;  /* 0x005a9000010e7983 */ /* 0x000f220000300a00 */
[----:B0-----:R-:W-:-:S02]  /*23270*/  IMAD.MOV.U32 R21, RZ, RZ, R12 ;  /* 0x000000ffff157224 */ /* 0x001fc400078e000c */
[----:B------:R-:W-:Y:S02]  /*23280*/  IMAD.MOV.U32 R20, RZ, RZ, R13 ;  /* 0x000000ffff147224 */ /* 0x000fe400078e000d */
[----:B------:R-:W4:Y:S02]  /*23290*/  LDL.LU.64 R12, [R1+0x5a88] ;  /* 0x005a8800010c7983 */ /* 0x000f240000300a00 */
[----:B----4-:R-:W-:Y:S01]  /*232a0*/  HMMA.16816.F32 R12, R16, R8, R12 ;  /* 0x00000008100c723c */ /* 0x010fe2000000180c */
[----:B-1----:R-:W-:Y:S02]  /*232b0*/  IMAD.MOV.U32 R23, RZ, RZ, R8 ;  /* 0x000000ffff177224 */ /* 0x002fe400078e0008 */
[----:B------:R-:W-:-:S15]  /*232c0*/  IMAD.MOV.U32 R22, RZ, RZ, R9 ;  /* 0x000000ffff167224 */ /* 0x000fde00078e0009 */
[----:B------:R-:W-:Y:S01]  /*232d0*/  NOP ;  /* 0x0000000000007918 */ /* 0x000fe20000000000 */
[----:B------:R-:W-:Y:S04]  /*232e0*/  STL.64 [R1+0x270], R12 ;  /* 0x0002700c01007387 */ /* 0x000fe80000100a00 */
[----:B------:R0:W-:Y:S04]  /*232f0*/  STL.64 [R1+0x278], R14 ;  /* 0x0002780e01007387 */ /* 0x0001e80000100a00 */
[----:B0-----:R-:W4:Y:S04]  /*23300*/  LDL.LU.64 R14, [R1+0x5a80] ;  /* 0x005a8000010e7983 */ /* 0x001f280000300a00 */
[----:B------:R-:W4:Y:S04]  /*23310*/  LDL.LU.64 R12, [R1+0x5a78] ;  /* 0x005a7800010c7983 */ /* 0x000f280000300a00 */
[----:B------:R-:W2:Y:S04]  /*23320*/  LDL.LU.64 R8, [R1+0x230] ;  /* 0x0002300001087983 */ /* 0x000ea80000300a00 */
[----:B------:R-:W2:Y:S04]  /*23330*/  LDL.LU.64 R10, [R1+0x238] ;  /* 0x00023800010a7983 */ /* 0x000ea80000300a00 */
[----:B------:R-:W-:Y:S04]  /*23340*/  STL.64 [R1+0x59e0], R22 ;  /* 0x0059e01601007387 */ /* 0x000fe80000100a00 */
[----:B------:R0:W-:Y:S04]  /*23350*/  STL.64 [R1+0x59d8], R20 ;  /* 0x0059d81401007387 */ /* 0x0001e80000100a00 */
[----:B0-----:R-:W4:Y:S02]  /*23360*/  LDL.LU.64 R20, [R1+0x60] ;  /* 0x0000600001147983 */ /* 0x001f240000300a00 */
[----:B----4-:R-:W-:-:S15]  /*23370*/  HMMA.16816.F32 R12, R16, R20, R12 ;  /* 0x00000014100c723c */ /* 0x010fde000000180c */
[----:B------:R-:W-:-:S04]  /*23380*/  NOP ;  /* 0x0000000000007918 */ /* 0x000fc80000000000 */
[----:B------:R0:W-:Y:S04]  /*23390*/  STL.64 [R1+0x260], R12 ;  /* 0x0002600c01007387 */ /* 0x0001e80000100a00 */
[----:B------:R-:W-:Y:S04]  /*233a0*/  STL.64 [R1+0x268], R14 ;  /* 0x0002680e01007387 */ /* 0x000fe80000100a00 */
[----:B0-----:R-:W3:Y:S01]  /*233b0*/  LDL.LU.64 R12, [R1+0x5a70] ;  /* 0x005a7000010c7983 */ /* 0x001ee20000300a00 */
[----:B------:R-:W-:Y:S02]  /*233c0*/  IMAD.MOV.U32 R0, RZ, RZ, R20 ;  /* 0x000000ffff007224 */ /* 0x000fe400078e0014 */
[----:B------:R-:W-:-:S02]  /*233d0*/  IMAD.MOV.U32 R2, RZ, RZ, R21 ;  /* 0x000000ffff027224 */ /* 0x000fc400078e0015 */
[----:B---3--:R-:W-:-:S15]  /*233e0*/  HMMA.16816.F32 R20, R16, R12, R24 ;  /* 0x0000000c1014723c */ /* 0x008fde0000001818 */
[----:B------:R-:W-:-:S04]  /*233f0*/  NOP ;  /* 0x0000000000007918 */ /* 0x000fc80000000000 */
[----:B------:R0:W-:Y:S04]  /*23400*/  STL.64 [R1+0x250], R20 ;  /* 0x0002501401007387 */ /* 0x0001e80000100a00 */
[----:B------:R1:W-:Y:S04]  /*23410*/  STL.64 [R1+0x258], R22 ;  /* 0x0002581601007387 */ /* 0x0003e80000100a00 */
[----:B------:R-:W3:Y:S04]  /*23420*/  LDL.LU.64 R24, [R1+0x220] ;  /* 0x0002200001187983 */ /* 0x000ee80000300a00 */
[----:B------:R-:W3:Y:S04]  /*23430*/  LDL.LU.64 R26, [R1+0x228] ;  /* 0x00022800011a7983 */ /* 0x000ee80000300a00 */
[----:B0-----:R-:W4:Y:S04]  /*23440*/  LDL.LU.64 R20, [R1+0x200] ;  /* 0x0002000001147983 */ /* 0x001f280000300a00 */
[----:B-1----:R-:W3:Y:S01]  /*23450*/  LDL.LU.64 R22, [R1+0x208] ;  /* 0x0002080001167983 */ /* 0x002ee20000300a00 */
[----:B--2---:R-:W-:Y:S01]  /*23460*/  HMMA.16816.F32 R8, R16, R4, R8 ;  /* 0x000000041008723c */ /* 0x004fe20000001808 */
[----:B------:R-:W-:-:S02]  /*23470*/  IMAD.MOV.U32 R29, RZ, RZ, R12 ;  /* 0x000000ffff1d7224 */ /* 0x000fc400078e000c */
[----:B------:R-:W-:Y:S02]  /*23480*/  IMAD.MOV.U32 R28, RZ, RZ, R13 ;  /* 0x000000ffff1c7224 */ /* 0x000fe400078e000d */
[----:B------:R-:W-:Y:S01]  /*23490*/  IMAD.MOV.U32 R3, RZ, RZ, R5 ;  /* 0x000000ffff037224 */ /* 0x000fe200078e0005 */
[----:B---3--:R-:W-:Y:S04]  /*234a0*/  STL.64 [R1+0x5a48], R22 ;  /* 0x005a481601007387 */ /* 0x008fe80000100a00 */
[----:B----4-:R0:W-:Y:S04]  /*234b0*/  STL.64 [R1+0x5a40], R20 ;  /* 0x005a401401007387 */ /* 0x0101e80000100a00 */
[----:B0-----:R-:W2:Y:S04]  /*234c0*/  LDL.LU.64 R20, [R1+0x210] ;  /* 0x0002100001147983 */ /* 0x001ea80000300a00 */
[----:B------:R-:W2:Y:S04]  /*234d0*/  LDL.LU.64 R22, [R1+0x218] ;  /* 0x0002180001167983 */ /* 0x000ea80000300a00 */
[----:B------:R-:W3:Y:S04]  /*234e0*/  LDL.LU.64 R12, [R1+0x1f0] ;  /* 0x0001f000010c7983 */ /* 0x000ee80000300a00 */
[----:B------:R-:W3:Y:S04]  /*234f0*/  LDL.LU.64 R14, [R1+0x1f8] ;  /* 0x0001f800010e7983 */ /* 0x000ee80000300a00 */
[----:B------:R-:W-:Y:S04]  /*23500*/  STL.64 [R1+0x240], R8 ;  /* 0x0002400801007387 */ /* 0x000fe80000100a00 */
[----:B------:R0:W-:Y:S04]  /*23510*/  STL.64 [R1+0x248], R10 ;  /* 0x0002480a01007387 */ /* 0x0001e80000100a00 */
[----:B0-----:R-:W4:Y:S04]  /*23520*/  LDL.LU R10, [R1+0x5a68] ;  /* 0x005a6800010a7983 */ /* 0x001f280000300800 */
[----:B------:R-:W2:Y:S01]  /*23530*/  LDL.LU.64 R8, [R1+0x5a60] ;  /* 0x005a600001087983 */ /* 0x000ea20000300a00 */
[----:B------:R-:W-:-:S03]  /*23540*/  IMAD.MOV.U32 R11, RZ, RZ, R4 ;  /* 0x000000ffff0b7224 */ /* 0x000fc600078e0004 */
[----:B------:R-:W2:Y:S02]  /*23550*/  LDL.LU.64 R4, [R1+0x5a58] ;  /* 0x005a580001047983 */ /* 0x000ea40000300a00 */
[----:B--2---:R-:W-:Y:S02]  /*23560*/  HMMA.16816.F32 R24, R16, R4, R24 ;  /* 0x000000041018723c */ /* 0x004fe40000001818 */
[----:B----4-:R-:W-:Y:S04]  /*23570*/  STL.64 [R1+0x5a18], R10 ;  /* 0x005a180a01007387 */ /* 0x010fe80000100a00 */
[----:B------:R0:W-:Y:S04]  /*23580*/  STL.64 [R1+0x5a10], R8 ;  /* 0x005a100801007387 */ /* 0x0001e80000100a00 */
[----:B0-----:R-:W2:Y:S04]  /*23590*/  LDL.LU.64 R8, [R1+0x1e0] ;  /* 0x0001e00001087983 */ /* 0x001ea80000300a00 */
[----:B------:R-:W2:Y:S05]  /*235a0*/  LDL.LU.64 R10, [R1+0x1e8] ;  /* 0x0001e800010a7983 */ /* 0x000eaa0000300a00 */
[----:B------:R-:W-:Y:S04]  /*235b0*/  STL.64 [R1+0x230], R24 ;  /* 0x0002301801007387 */ /* 0x000fe80000100a00 */
[----:B------:R0:W-:Y:S02]  /*235c0*/  STL.64 [R1+0x238], R26 ;  /* 0x0002381a01007387 */ /* 0x0001e40000100a00 */
[----:B0-----:R-:W-:-:S02]  /*235d0*/  IMAD.MOV.U32 R26, RZ, RZ, R4 ;  /* 0x000000ffff1a7224 */ /* 0x001fc400078e0004 */
[----:B------:R-:W-:Y:S02]  /*235e0*/  IMAD.MOV.U32 R27, RZ, RZ, R5 ;  /* 0x000000ffff1b7224 */ /* 0x000fe400078e0005 */
[----:B------:R-:W4:Y:S02]  /*235f0*/  LDL.LU.64 R4, [R1+0x5a50] ;  /* 0x005a500001047983 */ /* 0x000f240000300a00 */
[----:B----4-:R-:W-:Y:S01]  /*23600*/  HMMA.16816.F32 R20, R16, R4, R20 ;  /* 0x000000041014723c */ /* 0x010fe20000001814 */
[----:B------:R-:W-:Y:S02]  /*23610*/  IMAD.MOV.U32 R25, RZ, RZ, R4 ;  /* 0x000000ffff197224 */ /* 0x000fe400078e0004 */
[----:B------:R-:W-:-:S15]  /*23620*/  IMAD.MOV.U32 R24, RZ, RZ, R5 ;  /* 0x000000ffff187224 */ /* 0x000fde00078e0005 */
[----:B------:R-:W-:Y:S01]  /*23630*/  NOP ;  /* 0x0000000000007918 */ /* 0x000fe20000000000 */
[----:B------:R-:W-:Y:S04]  /*23640*/  STL.64 [R1+0x220], R20 ;  /* 0x0002201401007387 */ /* 0x000fe80000100a00 */
[----:B------:R0:W-:Y:S04]  /*23650*/  STL.64 [R1+0x228], R22 ;  /* 0x0002281601007387 */ /* 0x0001e80000100a00 */
[----:B0-----:R-:W4:Y:S04]  /*23660*/  LDL.LU.64 R22, [R1+0x5a48] ;  /* 0x005a480001167983 */ /* 0x001f280000300a00 */
[----:B------:R-:W4:Y:S04]  /*23670*/  LDL.LU.64 R20, [R1+0x5a40] ;  /* 0x005a400001147983 */ /* 0x000f280000300a00 */
[----:B------:R-:W4:Y:S02]  /*23680*/  LDL.LU.64 R4, [R1+0x5a38] ;  /* 0x005a380001047983 */ /* 0x000f240000300a00 */
[----:B----4-:R-:W-:-:S15]  /*23690*/  HMMA.16816.F32 R20, R16, R4, R20 ;  /* 0x000000041014723c */ /* 0x010fde0000001814 */
[----:B------:R-:W-:-:S04]  /*236a0*/  NOP ;  /* 0x0000000000007918 */ /* 0x000fc80000000000 */
[----:B------:R0:W-:Y:S04]  /*236b0*/  STL.64 [R1+0x210], R20 ;  /* 0x0002101401007387 */ /* 0x0001e80000100a00 */
[----:B------:R-:W-:Y:S01]  /*236c0*/  STL.64 [R1+0x218], R22 ;  /* 0x0002181601007387 */ /* 0x000fe20000100a00 */
[----:B0-----:R-:W-:Y:S02]  /*236d0*/  IMAD.MOV.U32 R21, RZ, RZ, R4 ;  /* 0x000000ffff157224 */ /* 0x001fe400078e0004 */
[----:B------:R-:W-:Y:S02]  /*236e0*/  IMAD.MOV.U32 R20, RZ, RZ, R5 ;  /* 0x000000ffff147224 */ /* 0x000fe400078e0005 */
[----:B------:R-:W3:Y:S02]  /*236f0*/  LDL.LU.64 R4, [R1+0x5a30] ;  /* 0x005a300001047983 */ /* 0x000ee40000300a00 */
[----:B---3--:R-:W-:-:S15]  /*23700*/  HMMA.16816.F32 R12, R16, R4, R12 ;  /* 0x00000004100c723c */ /* 0x008fde000000180c */
[----:B------:R-:W-:-:S04]  /*23710*/  NOP ;  /* 0x0000000000007918 */ /* 0x000fc80000000000 */
[----:B------:R-:W-:Y:S04]  /*23720*/  STL.64 [R1+0x200], R12 ;  /* 0x0002000c01007387 */ /* 0x000fe80000100a00 */
[----:B------:R0:W-:Y:S04]  /*23730*/  STL.64 [R1+0x208], R14 ;  /* 0x0002080e01007387 */ /* 0x0001e80000100a00 */
[----:B0-----:R-:W3:Y:S04]  /*23740*/  LDL.LU.64 R14, [R1+0x5a28] ;  /* 0x005a2800010e7983 */ /* 0x001ee80000300a00 */
[----:B------:R-:W2:Y:S01]  /*23750*/  LDL.LU.64 R12, [R1+0x5a20] ;  /* 0x005a2000010c7983 */ /* 0x000ea20000300a00 */
[----:B------:R-:W-:-:S02]  /*23760*/  IMAD.MOV.U32 R23, RZ, RZ, R4 ;  /* 0x000000ffff177224 */ /* 0x000fc400078e0004 */
[----:B------:R-:W-:Y:S02]  /*23770*/  IMAD.MOV.U32 R22, RZ, RZ, R5 ;  /* 0x000000ffff167224 */ /* 0x000fe400078e0005 */
[----:B------:R-:W4:Y:S04]  /*23780*/  LDL.LU.64 R4, [R1+0x1d0] ;  /* 0x0001d00001047983 */ /* 0x000f280000300a00 */
[----:B------:R-:W4:Y:S01]  /*23790*/  LDL.LU.64 R6, [R1+0x1d8] ;  /* 0x0001d80001067983 */ /* 0x000f220000300a00 */
[----:B--2---:R-:W-:-:S15]  /*237a0*/  HMMA.16816.F32 R8, R16, R12, R8 ;  /* 0x0000000c1008723c */ /* 0x004fde0000001808 */
[----:B------:R-:W-:-:S04]  /*237b0*/  NOP ;  /* 0x0000000000007918 */ /* 0x000fc80000000000 */
[----:B------:R-:W-:Y:S04]  /*237c0*/  STL.64 [R1+0x1f0], R8 ;  /* 0x0001f00801007387 */ /* 0x000fe80000100a00 */
[----:B------:R0:W-:Y:S04]  /*237d0*/  STL.64 [R1+0x1f8], R10 ;  /* 0x0001f80a01007387 */ /* 0x0001e80000100a00 */
[----:B0-----:R-:W2:Y:S04]  /*237e0*/  LDL.LU.64 R10, [R1+0x5a18] ;  /* 0x005a1800010a7983 */ /* 0x001ea80000300a00 */
[----:B------:R-:W4:Y:S04]  /*237f0*/  LDL.LU.64 R8, [R1+0x5a10] ;  /* 0x005a100001087983 */ /* 0x000f280000300a00 */
[----:B---3--:R-:W-:Y:S04]  /*23800*/  STL.64 [R1+0x58e8], R14 ;  /* 0x0058e80e01007387 */ /* 0x008fe80000100a00 */
[----:B------:R0:W-:Y:S02]  /*23810*/  STL.64 [R1+0x58e0], R12 ;  /* 0x0058e00c01007387 */ /* 0x0001e40000100a00 */
[----:B0-----:R-:W-:-:S02]  /*23820*/  IMAD.MOV.U32 R12, RZ, RZ, R23 ;  /* 0x000000ffff0c7224 */ /* 0x001fc400078e0017 */
[----:B------:R-:W-:-:S05]  /*23830*/  IMAD.MOV.U32 R13, RZ, RZ, R22 ;  /* 0x000000ffff0d7224 */ /* 0x000fca00078e0016 */
[----:B------:R0:W-:Y:S02]  /*23840*/  STL.64 [R1+0x5900], R12 ;  /* 0x0059000c01007387 */ /* 0x0001e40000100a00 */
[----:B0-----:R-:W-:Y:S02]  /*23850*/  IMAD.MOV.U32 R12, RZ, RZ, R21 ;  /* 0x000000ffff0c7224 */ /* 0x001fe400078e0015 */
[----:B------:R-:W-:Y:S02]  /*23860*/  IMAD.MOV.U32 R13, RZ, RZ, R20 ;  /* 0x000000ffff0d7224 */ /* 0x000fe400078e0014 */
[----:B------:R-:W3:Y:S04]  /*23870*/  LDL.LU.64 R20, [R1+0x8e0] ;  /* 0x0008e00001147983 */ /* 0x000ee80000300a00 */
[----:B------:R-:W3:Y:S04]  /*23880*/  LDL.LU.64 R22, [R1+0x8e8] ;  /* 0x0008e80001167983 */ /* 0x000ee80000300a00 */
[----:B------:R0:W-:Y:S02]  /*23890*/  STL.64 [R1+0x5918], R12 ;  /* 0x0059180c01007387 */ /* 0x0001e40000100a00 */
[----:B0-----:R-:W-:-:S02]  /*238a0*/  IMAD.MOV.U32 R12, RZ, RZ, R25 ;  /* 0x000000ffff0c7224 */ /* 0x001fc400078e0019 */
[----:B------:R-:W-:Y:S01]  /*238b0*/  IMAD.MOV.U32 R13, RZ, RZ, R24 ;  /* 0x000000ffff0d7224 */ /* 0x000fe200078e0018 */
[----:B------:R-:W2:Y:S04]  /*238c0*/  LDL.LU R25, [R1+0x5a0c] ;  /* 0x005a0c0001197983 */ /* 0x000ea80000300800 */
[----:B------:R-:W3:Y:S04]  /*238d0*/  LDL.LU R24, [R1+0x5a08] ;  /* 0x005a080001187983 */ /* 0x000ee80000300800 */
[----:B------:R0:W-:Y:S04]  /*238e0*/  STL.64 [R1+0x5930], R12 ;  /* 0x0059300c01007387 */ /* 0x0001e80000100a00 */
[----:B0-----:R-:W2:Y:S04]  /*238f0*/  LDL.LU.64 R12, [R1+0x1b0] ;  /* 0x0001b000010c7983 */ /* 0x001ea80000300a00 */
[----:B------:R-:W2:Y:S01]  /*23900*/  LDL.LU.64 R14, [R1+0x1b8] ;  /* 0x0001b800010e7983 */ /* 0x000ea20000300a00 */
[----:B----4-:R-:W-:-:S15]  /*23910*/  HMMA.16816.F32 R4, R16, R8, R4 ;  /* 0x000000081004723c */ /* 0x010fde0000001804 */
[----:B------:R-:W-:-:S04]  /*23920*/  NOP ;  /* 0x0000000000007918 */ /* 0x000fc80000000000 */
[----:B------:R-:W-:Y:S04]  /*23930*/  STL.64 [R1+0x1e0], R4 ;  /* 0x0001e00401007387 */ /* 0x000fe80000100a00 */
[----:B------:R0:W-:Y:S04]  /*23940*/  STL.64 [R1+0x1e8], R6 ;  /* 0x0001e80601007387 */ /* 0x0001e80000100a00 */
[----:B0-----:R-:W4:Y:S04]  /*23950*/  LDL.LU.64 R6, [R1+0x5a00] ;  /* 0x005a000001067983 */ /* 0x001f280000300a00 */
[----:B------:R-:W2:Y:S04]  /*23960*/  LDL.LU.64 R4, [R1+0x59f8] ;  /* 0x0059f80001047983 */ /* 0x000ea80000300a00 */
[----:B------:R-:W-:Y:S01]  /*23970*/  STL.64 [R1+0x58d8], R8 ;  /* 0x0058d80801007387 */ /* 0x000fe20000100a00 */
[----:B--2---:R-:W-:Y:S01]  /*23980*/  HMMA.16816.F32 R12, R16, R4, R12 ;  /* 0x00000004100c723c */ /* 0x004fe2000000180c */
[----:B----4-:R-:W-:-:S02]  /*23990*/  IMAD.MOV.U32 R16, RZ, RZ, R6 ;  /* 0x000000ffff107224 */ /* 0x010fc400078e0006 */
[----:B------:R-:W2:Y:S01]  /*239a0*/  LDL.LU R6, [R1+0x59f4] ;  /* 0x0059f40001067983 */ /* 0x000ea20000300800 */
[----:B------:R-:W-:-:S15]  /*239b0*/  IMAD.MOV.U32 R17, RZ, RZ, R25 ;  /* 0x000000ffff117224 */ /* 0x000fde00078e0019 */
[----:B------:R0:W-:Y:S04]  /*239c0*/  STL.64 [R1+0x1d0], R12 ;  /* 0x0001d00c01007387 */ /* 0x0001e80000100a00 */
[----:B------:R-:W-:Y:S04]  /*239d0*/  STL.64 [R1+0x1d8], R14 ;  /* 0x0001d80e01007387 */ /* 0x000fe80000100a00 */
[----:B------:R-:W3:Y:S01]  /*239e0*/  LDL.LU R25, [R1+0x59f0] ;  /* 0x0059f00001197983 */ /* 0x000ee20000300800 */
[----:B0-----:R-:W-:Y:S02]  /*239f0*/  IMAD.MOV.U32 R12, RZ, RZ, R26 ;  /* 0x000000ffff0c7224 */ /* 0x001fe400078e001a */
[----:B------:R-:W-:Y:S01]  /*23a00*/  IMAD.MOV.U32 R13, RZ, RZ, R27 ;  /* 0x000000ffff0d7224 */ /* 0x000fe200078e001b */
[----:B------:R-:W3:Y:S04]  /*23a10*/  LDL.LU R26, [R1+0x59ec] ;  /* 0x0059ec00011a7983 */ /* 0x000ee80000300800 */
[----:B------:R-:W3:Y:S04]  /*23a20*/  LDL.LU R27, [R1+0x59e8] ;  /* 0x0059e800011b7983 */ /* 0x000ee80000300800 */
[----:B------:R0:W-:Y:S04]  /*23a30*/  STL.64 [R1+0x5948], R12 ;  /* 0x0059480c01007387 */ /* 0x0001e80000100a00 */
[----:B0-----:R-:W3:Y:S04]  /*23a40*/  LDL.LU R12, [R1+0xc0] ;  /* 0x0000c000010c7983 */ /* 0x001ee80000300800 */
[----:B------:R-:W3:Y:S04]  /*23a50*/  LDL.LU R13, [R1+0xc4] ;  /* 0x0000c400010d7983 */ /* 0x000ee80000300800 */
[----:B--2---:R-:W-:Y:S04]  /*23a60*/  STL.64 [R1+0x58f8], R6 ;  /* 0x0058f80601007387 */ /* 0x004fe80000100a00 */
[----:B------:R0:W-:Y:S04]  /*23a70*/  STL.64 [R1+0x58f0], R4 ;  /* 0x0058f00401007387 */ /* 0x0001e80000100a00 */
[----:B0-----:R-:W2:Y:S04]  /*23a80*/  LDL.LU R4, [R1+0xa0] ;  /* 0x0000a00001047983 */ /* 0x001ea80000300800 */
[----:B------:R-:W2:Y:S01]  /*23a90*/  LDL.LU R5, [R1+0xa4] ;  /* 0x0000a40001057983 */ /* 0x000ea20000300800 */
[----:B---3--:R-:W-:Y:S03]  /*23aa0*/  HMMA.16816.F32 R12, R24, R12, R20 ;  /* 0x0000000c180c723c */ /* 0x008fe60000001814 */
[----:B------:R-:W3:Y:S04]  /*23ab0*/  LDL.LU.64 R22, [R1+0x59e0] ;  /* 0x0059e00001167983 */ /* 0x000ee80000300a00 */
[----:B------:R-:W4:-:S12]  /*23ac0*/  LDL.LU.64 R20, [R1+0x59d8] ;  /* 0x0059d80001147983 */ /* 0x000f180000300a00 */
[----:B------:R0:W-:Y:S04]  /*23ad0*/  STL.64 [R1+0x1c0], R12 ;  /* 0x0001c00c01007387 */ /* 0x0001e80000100a00 */
[----:B------:R-:W-:Y:S01]  /*23ae0*/  STL.64 [R1+0x1c8], R14 ;  /* 0x0001c80e01007387 */ /* 0x000fe20000100a00 */
[----:B0-----:R-:W-:Y:S02]  /*23af0*/  IMAD.MOV.U32 R12, RZ, RZ, R11 ;  /* 0x000000ffff0c7224 */ /* 0x001fe400078e000b */
[----:B------:R-:W-:Y:S01]  /*23b00*/  IMAD.MOV.U32 R13, RZ, RZ, R3 ;  /* 0x000000ffff0d7224 */ /* 0x000fe200078e0003 */
[----:B------:R-:W2:Y:S04]  /*23b10*/  LDL.LU R11, [R1+0x59d4] ;  /* 0x0059d400010b7983 */ /* 0x000ea80000300800 */
[----:B------:R-:W2:Y:S04]  /*23b20*/  LDL.LU R3, [R1+0x59d0] ;  /* 0x0059d00001037983 */ /* 0x000ea80000300800 */
[----:B------:R0:W-:Y:S04]  /*23b30*/  STL.64 [R1+0x5960], R12 ;  /* 0x0059600c01007387 */ /* 0x0001e80000100a00 */
[----:B0-----:R-:W2:Y:S04]  /*23b40*/  LDL.LU.64 R12, [R1+0x8d0] ;  /* 0x0008d000010c7983 */ /* 0x001ea80000300a00 */
[----:B------:R-:W2:Y:S02]  /*23b50*/  LDL.LU.64 R14, [R1+0x8d8] ;  /* 0x0008d800010e7983 */ /* 0x000ea40000300a00 */
[----:B--2---:R-:W-:Y:S01]  /*23b60*/  HMMA.16816.F32 R12, R24, R16, R12 ;  /* 0x00000010180c723c */ /* 0x004fe2000000180c */
[----:B------:R-:W-:-:S02]  /*23b70*/  IMAD.MOV.U32 R16, RZ, RZ, R0 ;  /* 0x000000ffff107224 */ /* 0x000fc400078e0000 */
[----:B------:R-:W-:Y:S01]  /*23b80*/  IMAD.MOV.U32 R17, RZ, RZ, R2 ;  /* 0x000000ffff117224 */ /* 0x000fe200078e0002 */
[----:B------:R-:W2:-:S15]  /*23b90*/  LDL.LU R0, [R1+0x59cc] ;  /* 0x0059cc0001007983 */ /* 0x000e9e0000300800 */
[----:B------:R-:W-:Y:S04]  /*23ba0*/  STL.64 [R1+0x1b0], R12 ;  /* 0x0001b00c01007387 */ /* 0x000fe80000100a00 */
[----:B------:R-:W-:Y:S04]  /*23bb0*/  STL.64 [R1+0x1b8], R14 ;  /* 0x0001b80e01007387 */ /* 0x000fe80000100a00 */
[----:B------:R-:W2:Y:S04]  /*23bc0*/  LDL.LU R2, [R1+0x59c8] ;  /* 0x0059c80001027983 */ /* 0x000ea80000300800 */
[----:B------:R3:W-:Y:S02]  /*23bd0*/  STL.64 [R1+0x5980], R16 ;  /* 0x0059801001007387 */ /* 0x0007e40000100a00 */
[----:B---3--:R-:W-:-:S02]  /*23be0*/  IMAD.MOV.U32 R16, RZ, RZ, R23 ;  /* 0x000000ffff107224 */ /* 0x008fc400078e0017 */
[----:B------:R-:W-:-:S05]  /*23bf0*/  IMAD.MOV.U32 R17, RZ, RZ, R22 ;  /* 0x000000ffff117224 */ /* 0x000fca00078e0016 */
[----:B------:R4:W-:Y:S02]  /*23c00*/  STL.64 [R1+0x5998], R16 ;  /* 0x0059981001007387 */ /* 0x0009e40000100a00 */
[----:B----4-:R-:W-:Y:S02]  /*23c10*/  IMAD.MOV.U32 R16, RZ, RZ, R21 ;  /* 0x000000ffff107224 */ /* 0x010fe400078e0015 */
[----:B------:R-:W-:Y:S02]  /*23c20*/  IMAD.MOV.U32 R17, RZ, RZ, R20 ;  /* 0x000000ffff117224 */ /* 0x000fe400078e0014 */
[----:B------:R-:W0:Y:S04]  /*23c30*/  LDSM.16.MT88.4 R20, [R3+0x4000] ;  /* 0x004000000314783b */ /* 0x000e280000004200 */
[----:B------:R1:W-:Y:S04]  /*23c40*/  STL.64 [R1+0x59b0], R16 ;  /* 0x0059b01001007387 */ /* 0x0003e80000100a00 */
[----:B-1----:R-:W3:Y:S04]  /*23c50*/  LDL.LU.64 R16, [R1+0x1a0] ;  /* 0x0001a00001107983 */ /* 0x002ee80000300a00 */
[----:B------:R-:W3:Y:S01]  /*23c60*/  LDL.LU.64 R18, [R1+0x1a8] ;  /* 0x0001a80001127983 */ /* 0x000ee20000300a00 */
[----:B------:R-:W-:-:S02]  /*23c70*/  IMAD.MOV.U32 R12, RZ, RZ, R29 ;  /* 0x000000ffff0c7224 */ /* 0x000fc400078e001d */
[----:B------:R-:W-:-:S05]  /*23c80*/  IMAD.MOV.U32 R13, RZ, RZ, R28 ;  /* 0x000000ffff0d7224 */ /* 0x000fca00078e001c */
[----:B------:R1:W-:Y:S04]  /*23c90*/  STL.64 [R1+0x5978], R12 ;  /* 0x0059780c01007387 */ /* 0x0003e80000100a00 */
[----:B0-----:R-:W-:Y:S04]  /*23ca0*/  STL.64 [R1+0x5910], R22 ;  /* 0x0059101601007387 */ /* 0x001fe80000100a00 */
[----:B------:R-:W-:Y:S01]  /*23cb0*/  STL.64 [R1+0x5908], R20 ;  /* 0x0059081401007387 */ /* 0x000fe20000100a00 */
[----:B---3--:R-:W-:-:S15]  /*23cc0*/  HMMA.16816.F32 R4, R24, R4, R16 ;  /* 0x000000041804723c */ /* 0x008fde0000001810 */
[----:B------:R-:W-:-:S04]  /*23cd0*/  NOP ;  /* 0x0000000000007918 */ /* 0x000fc80000000000 */
[----:B------:R-:W-:Y:S04]  /*23ce0*/  STL.64 [R1+0x1a0], R4 ;  /* 0x0001a00401007387 */ /* 0x000fe80000100a00 */
[----:B------:R-:W-:Y:S04]  /*23cf0*/  STL.64 [R1+0x1a8], R6 ;  /* 0x0001a80601007387 */ /* 0x000fe80000100a00 */
[----:B-1----:R-:W3:Y:S04]  /*23d00*/  LDL.LU.64 R12, [R1+0x160] ;  /* 0x00016000010c7983 */ /* 0x002ee80000300a00 */
[----:B------:R-:W4:Y:S04]  /*23d10*/  LDL.LU.64 R14, [R1+0x168] ;  /* 0x00016800010e7983 */ /* 0x000f280000300a00 */
[----:B----4-:R-:W-:Y:S04]  /*23d20*/  STL.64 [R1+0x5990], R14 ;  /* 0x0059900e01007387 */ /* 0x010fe80000100a00 */
[----:B---3--:R0:W-:Y:S04]  /*23d30*/  STL.64 [R1+0x5988], R12 ;  /* 0x0059880c01007387 */ /* 0x0081e80000100a00 */
[----:B0-----:R-:W3:Y:S04]  /*23d40*/  LDL.LU.64 R12, [R1+0x170] ;  /* 0x00017000010c7983 */ /* 0x001ee80000300a00 */
        /* <DEDUP_REMOVED lines=8> */
[----:B------:R-:W3:Y:S04]  /*23dd0*/  LDL.LU.64 R14, [R1+0x198] ;  /* 0x00019800010e7983 */ /* 0x000ee80000300a00 */
        /* <DEDUP_REMOVED lines=16> */
[C---:B---3--:R-:W-:Y:S03]  /*23ee0*/  HMMA.16816.F32 R16, R24.reuse, R16, R12 ;  /* 0x000000101810723c */ /* 0x048fe6000000180c */
[----:B----4-:R-:W-:Y:S04]  /*23ef0*/  STL.64 [R1+0x5970], R22 ;  /* 0x0059701601007387 */ /* 0x010fe80000100a00 */
[----:B--2---:R0:W-:Y:S04]  /*23f00*/  STL.64 [R1+0x5968], R20 ;  /* 0x0059681401007387 */ /* 0x0041e80000100a00 */
[----:B0-----:R-:W2:Y:S04]  /*23f10*/  LDL.LU.64 R20, [R1+0x150] ;  /* 0x0001500001147983 */ /* 0x001ea80000300a00 */
[----:B------:R-:W2:Y:S04]  /*23f20*/  LDL.LU.64 R22, [R1+0x158] ;  /* 0x0001580001167983 */ /* 0x000ea80000300a00 */
[----:B------:R-:W3:Y:S04]  /*23f30*/  LDL.LU.64 R4, [R1+0x100] ;  /* 0x0001000001047983 */ /* 0x000ee80000300a00 */
        /* <DEDUP_REMOVED lines=23> */
[----:B------:R-:W-:Y:S04]  /*240b0*/  STL.64 [R1+0x160], R16 ;  /* 0x0001601001007387 */ /* 0x000fe80000100a00 */
[----:B------:R-:W-:Y:S04]  /*240c0*/  STL.64 [R1+0x168], R18 ;  /* 0x0001681201007387 */ /* 0x000fe80000100a00 */
[----:B------:R-:W0:Y:S04]  /*240d0*/  LDSM.16.MT88.4 R16, [R3+0x4080] ;  /* 0x004080000310783b */ /* 0x000e280000004200 */
[----:B0-----:R-:W-:Y:S04]  /*240e0*/  STL [R1+0x57d4], R18 ;  /* 0x0057d41201007387 */ /* 0x001fe80000100800 */
[----:B------:R-:W-:Y:S04]  /*240f0*/  STL [R1+0x57d0], R19 ;  /* 0x0057d01301007387 */ /* 0x000fe80000100800 */
[----:B------:R0:W-:Y:S04]  /*24100*/  STL.64 [R1+0x5880], R16 ;  /* 0x0058801001007387 */ /* 0x0001e80000100a00 */
[----:B0-----:R-:W3:Y:S04]  /*24110*/  LDL.LU.64 R16, [R1+0xe0] ;  /* 0x0000e00001107983 */ /* 0x001ee80000300a00 */
[----:B------:R-:W3:Y:S01]  /*24120*/  LDL.LU.64 R18, [R1+0xe8] ;  /* 0x0000e80001127983 */ /* 0x000ee20000300a00 */
        /* <DEDUP_REMOVED lines=29> */
[----:B0-----:R-:W3:Y:S02]  /*24300*/  LDL.LU.64 R12, [R1+0x5900] ;  /* 0x00590000010c7983 */ /* 0x001ee40000300a00 */
[----:B---3--:R-:W-:Y:S02]  /*24310*/  HMMA.16816.F32 R12, R24, R12, R4 ;  /* 0x0000000c180c723c */ /* 0x008fe40000001804 */
[----:B------:R-:W3:Y:S04]  /*24320*/  LDL.LU.64 R6, [R1+0x58f8] ;  /* 0x0058f80001067983 */ /* 0x000ee80000300a00 */
[----:B------:R-:W2:-:S13]  /*24330*/  LDL.LU.64 R4, [R1+0x58f0] ;  /* 0x0058f00001047983 */ /* 0x000e9a0000300a00 */
[----:B------:R-:W-:Y:S04]  /*24340*/  STL.64 [R1+0x100], R12 ;  /* 0x0001000c01007387 */ /* 0x000fe80000100a00 */
[----:B------:R0:W-:Y:S04]  /*24350*/  STL.64 [R1+0x108], R14 ;  /* 0x0001080e01007387 */ /* 0x0001e80000100a00 */
[----:B0-----:R-:W2:Y:S04]  /*24360*/  LDL.LU.64 R14, [R1+0x58e8] ;  /* 0x0058e800010e7983 */ /* 0x001ea80000300a00 */
[----:B------:R-:W4:Y:S02]  /*24370*/  LDL.LU.64 R12, [R1+0x58e0] ;  /* 0x0058e000010c7983 */ /* 0x000f240000300a00 */
[----:B----4-:R-:W-:-:S15]  /*24380*/  HMMA.16816.F32 R8, R24, R12, R8 ;  /* 0x0000000c1808723c */ /* 0x010fde0000001808 */
[----:B------:R-:W-:-:S04]  /*24390*/  NOP ;  /* 0x0000000000007918 */ /* 0x000fc80000000000 */
[----:B------:R0:W-:Y:S04]  /*243a0*/  STL.64 [R1+0xf0], R8 ;  /* 0x0000f00801007387 */ /* 0x0001e80000100a00 */
[----:B0-----:R-:W4:Y:S01]  /*243b0*/  LDL.LU.64 R8, [R1+0x58d8] ;  /* 0x0058d80001087983 */ /* 0x001f220000300a00 */
[----:B------:R-:W-:Y:S02]  /*243c0*/  IMAD.MOV.U32 R13, RZ, RZ, R10 ;  /* 0x000000ffff0d7224 */ /* 0x000fe400078e000a */
[----:B------:R-:W-:-:S03]  /*243d0*/  IMAD.MOV.U32 R12, RZ, RZ, R11 ;  /* 0x000000ffff0c7224 */ /* 0x000fc600078e000b */
[----:B------:R-:W-:Y:S01]  /*243e0*/  STL [R1+0x51d0], R13 ;  /* 0x0051d00d01007387 */ /* 0x000fe20000100800 */
[----:B----4-:R-:W-:-:S15]  /*243f0*/  HMMA.16816.F32 R8, R24, R8, R16 ;  /* 0x000000081808723c */ /* 0x010fde0000001810 */
[----:B------:R-:W-:-:S04]  /*24400*/  NOP ;  /* 0x0000000000007918 */ /* 0x000fc80000000000 */
[----:B------:R-:W-:Y:S04]  /*24410*/  STL.64 [R1+0xe0], R8 ;  /* 0x0000e00801007387 */ /* 0x000fe80000100a00 */
[----:B------:R-:W4:Y:S04]  /*24420*/  LDL.64 R18, [R1+0x98] ;  /* 0x0000980001127983 */ /* 0x000f280000100a00 */
[----:B----4-:R0:W-:Y:S04]  /*24430*/  STL.64 [R1+0x5890], R18 ;  /* 0x0058901201007387 */ /* 0x0101e80000100a00 */
[----:B0-----:R-:W4:Y:S04]  /*24440*/  LDL R18, [R1+0xa8] ;  /* 0x0000a80001127983 */ /* 0x001f280000100800 */
[----:B------:R-:W4:Y:S01]  /*24450*/  LDL R19, [R1+0xac] ;  /* 0x0000ac0001137983 */ /* 0x000f220000100800 */
[----:B------:R-:W-:-:S03]  /*24460*/  IMAD.MOV.U32 R29, RZ, RZ, R10 ;  /* 0x000000ffff1d7224 */ /* 0x000fc600078e000a */
[----:B----4-:R0:W-:Y:S04]  /*24470*/  STL.64 [R1+0x58a0], R18 ;  /* 0x0058a01201007387 */ /* 0x0101e80000100a00 */
[----:B0-----:R-:W4:Y:S04]  /*24480*/  LDL R18, [R1+0xb8] ;  /* 0x0000b80001127983 */ /* 0x001f280000100800 */
[----:B------:R-:W4:Y:S04]  /*24490*/  LDL R19, [R1+0xbc] ;  /* 0x0000bc0001137983 */ /* 0x000f280000100800 */
[----:B------:R-:W2:Y:S04]  /*244a0*/  LDL.LU R8, [R1+0x590] ;  /* 0x0005900001087983 */ /* 0x000ea80000300800 */
[----:B------:R-:W2:Y:S01]  /*244b0*/  LDL.LU R9, [R1+0x594] ;  /* 0x0005940001097983 */ /* 0x000ea20000300800 */
[----:B------:R-:W-:-:S03]  /*244c0*/  IMAD.MOV.U32 R28, RZ, RZ, R11 ;  /* 0x000000ffff1c7224 */ /* 0x000fc600078e000b */
[----:B------:R-:W2:Y:S04]  /*244d0*/  LDL.LU R10, [R1+0x598] ;  /* 0x00059800010a7983 */ /* 0x000ea80000300800 */
[----:B------:R-:W2:Y:S04]  /*244e0*/  LDL.LU R11, [R1+0x59c] ;  /* 0x00059c00010b7983 */ /* 0x000ea80000300800 */
[----:B----4-:R0:W-:Y:S04]  /*244f0*/  STL.64 [R1+0x58b8], R18 ;  /* 0x0058b81201007387 */ /* 0x0101e80000100a00 */
[----:B------:R-:W2:Y:S04]  /*24500*/  LDL.LU.64 R16, [R1+0xd0] ;  /* 0x0000d00001107983 */ /* 0x000ea80000300a00 */
[----:B0-----:R-:W2:Y:S04]  /*24510*/  LDL.LU.64 R18, [R1+0xd8] ;  /* 0x0000d80001127983 */ /* 0x001ea80000300a00 */
[----:B------:R-:W-:Y:S04]  /*24520*/  STL [R1+0x50d4], R28 ;  /* 0x0050d41c01007387 */ /* 0x000fe80000100800 */
[----:B------:R-:W-:Y:S01]  /*24530*/  STL [R1+0x50d0], R29 ;  /* 0x0050d01d01007387 */ /* 0x000fe20000100800 */
[----:B--2---:R-:W-:-:S15]  /*24540*/  HMMA.16816.F32 R24, R24, R4, R16 ;  /* 0x000000041818723c */ /* 0x004fde0000001810 */
[----:B------:R-:W-:-:S04]  /*24550*/  NOP ;  /* 0x0000000000007918 */ /* 0x000fc80000000000 */
[----:B------:R-:W-:Y:S04]  /*24560*/  STL [R1+0xd4], R25 ;  /* 0x0000d41901007387 */ /* 0x000fe80000100800 */
[----:B---3--:R0:W-:Y:S04]  /*24570*/  STL.64 [R1+0x5898], R6 ;  /* 0x0058980601007387 */ /* 0x0081e80000100a00 */
[----:B------:R-:W2:Y:S04]  /*24580*/  LDL.LU R4, [R1+0x570] ;  /* 0x0005700001047983 */ /* 0x000ea80000300800 */
[----:B------:R-:W2:Y:S04]  /*24590*/  LDL.LU R5, [R1+0x574] ;  /* 0x0005740001057983 */ /* 0x000ea80000300800 */
[----:B0-----:R-:W3:Y:S04]  /*245a0*/  LDL.LU R6, [R1+0x578] ;  /* 0x0005780001067983 */ /* 0x001ee80000300800 */
[----:B------:R-:W3:Y:S04]  /*245b0*/  LDL.LU R7, [R1+0x57c] ;  /* 0x00057c0001077983 */ /* 0x000ee80000300800 */
[----:B---3--:R-:W-:Y:S04]  /*245c0*/  STL.64 [R1+0x58b0], R6 ;  /* 0x0058b00601007387 */ /* 0x008fe80000100a00 */
[----:B--2---:R0:W-:Y:S04]  /*245d0*/  STL.64 [R1+0x58a8], R4 ;  /* 0x0058a80401007387 */ /* 0x0041e80000100a00 */
[----:B0-----:R-:W2:Y:S04]  /*245e0*/  LDL.LU R4, [R1+0x580] ;  /* 0x0005800001047983 */ /* 0x001ea80000300800 */
[----:B------:R-:W2:Y:S01]  /*245f0*/  LDL.LU R5, [R1+0x584] ;  /* 0x0005840001057983 */ /* 0x000ea20000300800 */
[----:B------:R-:W-:-:S02]  /*24600*/  IMAD.MOV.U32 R6, RZ, RZ, R14 ;  /* 0x000000ffff067224 */ /* 0x000fc400078e000e */
[----:B------:R-:W-:Y:S01]  /*24610*/  IMAD.MOV.U32 R7, RZ, RZ, R15 ;  /* 0x000000ffff077224 */ /* 0x000fe200078e000f */
[----:B------:R-:W3:Y:S04]  /*24620*/  LDL.LU R14, [R1+0x58d4] ;  /* 0x0058d400010e7983 */ /* 0x000ee80000300800 */
[----:B------:R-:W3:Y:S04]  /*24630*/  LDL.LU R15, [R1+0x58d0] ;  /* 0x0058d000010f7983 */ /* 0x000ee80000300800 */
[----:B------:R0:W-:Y:S01]  /*24640*/  STL.64 [R1+0x58c8], R6 ;  /* 0x0058c80601007387 */ /* 0x0001e20000100a00 */
[----:B------:R-:W-:-:S02]  /*24650*/  IMAD.MOV.U32 R29, RZ, RZ, R26 ;  /* 0x000000ffff1d7224 */ /* 0x000fc400078e001a */
[----:B------:R-:W-:Y:S01]  /*24660*/  IMAD.MOV.U32 R28, RZ, RZ, R27 ;  /* 0x000000ffff1c7224 */ /* 0x000fe200078e001b */
[----:B--2---:R-:W-:Y:S04]  /*24670*/  STL.64 [R1+0x58c0], R4 ;  /* 0x0058c00401007387 */ /* 0x004fe80000100a00 */
[----:B0-----:R-:W2:Y:S04]  /*24680*/  LDL.64 R6, [R1+0xc8] ;  /* 0x0000c80001067983 */ /* 0x001ea80000100a00 */
[----:B------:R-:W4:Y:S01]  /*24690*/  LDL.64 R26, [R1+0x78] ;  /* 0x00007800011a7983 */ /* 0x000f220000100a00 */
[----:B------:R-:W-:Y:S01]  /*246a0*/  IMAD.MOV.U32 R13, RZ, RZ, R24 ;  /* 0x000000ffff0d7224 */ /* 0x000fe200078e0018 */
[----:B--2---:R-:W-:Y:S02]  /*246b0*/  HMMA.16816.F32 R16, R20, R6, R8 ;  /* 0x000000061410723c */ /* 0x004fe40000001808 */
[----:B----4-:R0:W-:Y:S04]  /*246c0*/  STL.64 [R1+0x5888], R26 ;  /* 0x0058881a01007387 */ /* 0x0101e80000100a00 */
[----:B------:R-:W2:Y:S04]  /*246d0*/  LDL.LU R24, [R1+0x560] ;  /* 0x0005600001187983 */ /* 0x000ea80000300800 */
[----:B------:R-:W2:Y:S01]  /*246e0*/  LDL.LU R25, [R1+0x564] ;  /* 0x0005640001197983 */ /* 0x000ea20000300800 */
[----:B------:R-:W-:-:S03]  /*246f0*/  IMAD.MOV.U32 R11, RZ, RZ, R6 ;  /* 0x000000ffff0b7224 */ /* 0x000fc600078e0006 */
[----:B0-----:R-:W2:Y:S04]  /*24700*/  LDL.LU R26, [R1+0x568] ;  /* 0x00056800011a7983 */ /* 0x001ea80000300800 */
[----:B------:R-:W2:Y:S04]  /*24710*/  LDL.LU R27, [R1+0x56c] ;  /* 0x00056c00011b7983 */ /* 0x000ea80000300800 */
[----:B---3--:R-:W-:Y:S04]  /*24720*/  STL.64 [R1+0x5818], R14 ;  /* 0x0058180e01007387 */ /* 0x008fe80000100a00 */
[----:B------:R0:W-:Y:S01]  /*24730*/  STL.64 [R1+0x5810], R12 ;  /* 0x0058100c01007387 */ /* 0x0001e20000100a00 */
[----:B------:R-:W-:-:S02]  /*24740*/  IMAD.MOV.U32 R10, RZ, RZ, R7 ;  /* 0x000000ffff0a7224 */ /* 0x000fc400078e0007 */
[----:B------:R-:W-:Y:S02]  /*24750*/  IMAD.MOV.U32 R9, RZ, RZ, R18 ;  /* 0x000000ffff097224 */ /* 0x000fe400078e0012 */
[----:B------:R-:W-:Y:S01]  /*24760*/  IMAD.MOV.U32 R8, RZ, RZ, R19 ;  /* 0x000000ffff087224 */ /* 0x000fe200078e0013 */
[----:B0-----:R-:W3:Y:S04]  /*24770*/  LDL.LU R12, [R1+0x540] ;  /* 0x00054000010c7983 */ /* 0x001ee80000300800 */
[----:B------:R-:W3:Y:S04]  /*24780*/  LDL.LU R13, [R1+0x544] ;  /* 0x00054400010d7983 */ /* 0x000ee80000300800 */
[----:B------:R-:W3:Y:S04]  /*24790*/  LDL.LU R14, [R1+0x548] ;  /* 0x00054800010e7983 */ /* 0x000ee80000300800 */
[----:B------:R-:W3:Y:S04]  /*247a0*/  LDL.LU R15, [R1+0x54c] ;  /* 0x00054c00010f7983 */ /* 0x000ee80000300800 */
[----:B------:R-:W-:Y:S04]  /*247b0*/  STL [R1+0x52f4], R28 ;  /* 0x0052f41c01007387 */ /* 0x000fe80000100800 */
[----:B------:R-:W-:Y:S04]  /*247c0*/  STL [R1+0x52f0], R29 ;  /* 0x0052f01d01007387 */ /* 0x000fe80000100800 */
[----:B------:R-:W4:Y:S04]  /*247d0*/  LDL.LU.64 R6, [R1+0x58c8] ;  /* 0x0058c80001067983 */ /* 0x000f280000300a00 */
[----:B------:R-:W4:Y:S04]  /*247e0*/  LDL.LU.64 R4, [R1+0x58c0] ;  /* 0x0058c00001047983 */ /* 0x000f280000300a00 */
[----:B------:R4:W-:Y:S04]  /*247f0*/  STL.64 [R1+0x590], R16 ;  /* 0x0005901001007387 */ /* 0x0009e80000100a00 */
[----:B------:R-:W4:Y:S04]  /*24800*/  LDL.LU.64 R18, [R1+0x58b8] ;  /* 0x0058b80001127983 */ /* 0x000f280000300a00 */
[----:B------:R-:W-:Y:S04]  /*24810*/  STL [R1+0x50dc], R8 ;  /* 0x0050dc0801007387 */ /* 0x000fe80000100800 */
[----:B------:R-:W-:Y:S01]  /*24820*/  STL [R1+0x50d8], R9 ;  /* 0x0050d80901007387 */ /* 0x000fe20000100800 */
[----:B----4-:R-:W-:Y:S03]  /*24830*/  HMMA.16816.F32 R16, R20, R18, R4 ;  /* 0x000000121410723c */ /* 0x010fe60000001804 */
[----:B------:R-:W4:Y:S04]  /*24840*/  LDL.LU.64 R6, [R1+0x58b0] ;  /* 0x0058b00001067983 */ /* 0x000f280000300a00 */
[----:B------:R-:W4:-:S12]  /*24850*/  LDL.LU.64 R4, [R1+0x58a8] ;  /* 0x0058a80001047983 */ /* 0x000f180000300a00 */
[----:B------:R-:W-:Y:S04]  /*24860*/  STL.64 [R1+0x580], R16 ;  /* 0x0005801001007387 */ /* 0x000fe80000100a00 */
[----:B------:R0:W-:Y:S04]  /*24870*/  STL.64 [R1+0x588], R18 ;  /* 0x0005881201007387 */ /* 0x0001e80000100a00 */
[----:B0-----:R-:W4:Y:S02]  /*24880*/  LDL.LU.64 R18, [R1+0x58a0] ;  /* 0x0058a00001127983 */ /* 0x001f240000300a00 */
[----:B----4-:R-:W-:Y:S02]  /*24890*/  HMMA.16816.F32 R16, R20, R18, R4 ;  /* 0x000000121410723c */ /* 0x010fe40000001804 */
[----:B------:R-:W4:-:S15]  /*248a0*/  LDL.LU.64 R6, [R1+0x5898] ;  /* 0x0058980001067983 */ /* 0x000f1e0000300a00 */
[----:B------:R-:W-:Y:S02]  /*248b0*/  NOP ;  /* 0x0000000000007918 */ /* 0x000fe40000000000 */
[----:B------:R-:W-:Y:S01]  /*248c0*/  IMAD.MOV.U32 R5, RZ, RZ, R18 ;  /* 0x000000ffff057224 */ /* 0x000fe200078e0012 */
[----:B------:R-:W-:Y:S01]  /*248d0*/  STL.64 [R1+0x570], R16 ;  /* 0x0005701001007387 */ /* 0x000fe20000100a00 */
[----:B------:R-:W-:-:S03]  /*248e0*/  IMAD.MOV.U32 R4, RZ, RZ, R19 ;  /* 0x000000ffff047224 */ /* 0x000fc600078e0013 */
[----:B------:R-:W2:Y:S04]  /*248f0*/  LDL.LU.64 R18, [R1+0x5890] ;  /* 0x0058900001127983 */ /* 0x000ea80000300a00 */
[----:B----4-:R-:W-:Y:S04]  /*24900*/  STL.64 [R1+0x57f8], R6 ;  /* 0x0057f80601007387 */ /* 0x010fe80000100a00 */
[----:B------:R0:W-:Y:S04]  /*24910*/  STL.64 [R1+0x57f0], R4 ;  /* 0x0057f00401007387 */ /* 0x0001e80000100a00 */
[----:B0-----:R-:W4:Y:S04]  /*24920*/  LDL.LU R4, [R1+0x550] ;  /* 0x0005500001047983 */ /* 0x001f280000300800 */
[----:B------:R-:W4:Y:S01]  /*24930*/  LDL.LU R5, [R1+0x554] ;  /* 0x0005540001057983 */ /* 0x000f220000300800 */
[----:B--2---:R-:W-:Y:S01]  /*24940*/  HMMA.16816.F32 R24, R20, R18, R24 ;  /* 0x000000121418723c */ /* 0x004fe20000001818 */
[----:B------:R-:W-:-:S02]  /*24950*/  IMAD.MOV.U32 R9, RZ, RZ, R18 ;  /* 0x000000ffff097224 */ /* 0x000fc400078e0012 */
[----:B------:R-:W-:-:S15]  /*24960*/  IMAD.MOV.U32 R8, RZ, RZ, R19 ;  /* 0x000000ffff087224 */ /* 0x000fde00078e0013 */
[----:B------:R-:W-:Y:S01]  /*24970*/  NOP ;  /* 0x0000000000007918 */ /* 0x000fe20000000000 */
[----:B------:R-:W-:Y:S04]  /*24980*/  STL.64 [R1+0x560], R24 ;  /* 0x0005601801007387 */ /* 0x000fe80000100a00 */
[----:B------:R0:W-:Y:S04]  /*24990*/  STL.64 [R1+0x568], R26 ;  /* 0x0005681a01007387 */ /* 0x0001e80000100a00 */
[----:B0-----:R-:W3:Y:S04]  /*249a0*/  LDL.LU.64 R26, [R1+0x5888] ;  /* 0x00588800011a7983 */ /* 0x001ee80000300a00 */
[----:B------:R-:W2:Y:S04]  /*249b0*/  LDL.LU.64 R16, [R1+0x5880] ;  /* 0x0058800001107983 */ /* 0x000ea80000300a00 */
[----:B------:R0:W-:Y:S04]  /*249c0*/  STL.64 [R1+0x5828], R10 ;  /* 0x0058280a01007387 */ /* 0x0001e80000100a00 */
[----:B------:R-:W-:Y:S04]  /*249d0*/  STL.64 [R1+0x5820], R8 ;  /* 0x0058200801007387 */ /* 0x000fe80000100a00 */
[----:B0-----:R-:W4:Y:S01]  /*249e0*/  LDL.64 R10, [R1+0x88] ;  /* 0x00008800010a7983 */ /* 0x001f220000100a00 */
[----:B------:R-:W-:-:S02]  /*249f0*/  IMAD.MOV.U32 R6, RZ, RZ, R2 ;  /* 0x000000ffff067224 */ /* 0x000fc400078e0002 */
[----:B------:R-:W-:-:S07]  /*24a00*/  IMAD.MOV.U32 R7, RZ, RZ, R0 ;  /* 0x000000ffff077224 */ /* 0x000fce00078e0000 */
[----:B----4-:R-:W-:-:S15]  /*24a10*/  HMMA.16816.F32 R4, R20, R10, R4 ;  /* 0x0000000a1404723c */ /* 0x010fde0000001804 */
[----:B------:R-:W-:-:S04]  /*24a20*/  NOP ;  /* 0x0000000000007918 */ /* 0x000fc80000000000 */
[----:B------:R0:W-:Y:S02]  /*24a30*/  STL.64 [R1+0x550], R4 ;  /* 0x0005500401007387 */ /* 0x0001e40000100a00 */
[----:B0-----:R-:W-:Y:S02]  /*24a40*/  IMAD.MOV.U32 R5, RZ, RZ, R10 ;  /* 0x000000ffff057224 */ /* 0x001fe400078e000a */
[----:B------:R-:W-:Y:S02]  /*24a50*/  IMAD.MOV.U32 R4, RZ, RZ, R11 ;  /* 0x000000ffff047224 */ /* 0x000fe400078e000b */
[----:B---3--:R-:W-:Y:S01]  /*24a60*/  HMMA.16816.F32 R8, R20, R26, R12 ;  /* 0x0000001a1408723c */ /* 0x008fe2000000180c */
[----:B------:R0:W-:Y:S04]  /*24a70*/  STL.64 [R1+0x558], R6 ;  /* 0x0005580601007387 */ /* 0x0001e80000100a00 */
[----:B------:R-:W-:-:S14]  /*24a80*/  STL.64 [R1+0x5830], R4 ;  /* 0x0058300401007387 */ /* 0x000fdc0000100a00 */
[----:B------:R1:W-:Y:S04]  /*24a90*/  STL.64 [R1+0x540], R8 ;  /* 0x0005400801007387 */ /* 0x0003e80000100a00 */
[----:B0-----:R-:W3:Y:S01]  /*24aa0*/  LDL.64 R6, [R1+0x28] ;  /* 0x0000280001067983 */ /* 0x001ee20000100a00 */
[----:B------:R-:W-:Y:S02]  /*24ab0*/  IMAD.MOV.U32 R2, RZ, RZ, R10 ;  /* 0x000000ffff027224 */ /* 0x000fe400078e000a */
[----:B------:R-:W-:Y:S01]  /*24ac0*/  IMAD.MOV.U32 R0, RZ, RZ, R11 ;  /* 0x000000ffff007224 */ /* 0x000fe200078e000b */
[----:B---3--:R-:W-:Y:S04]  /*24ad0*/  STL.64 [R1+0x5840], R6 ;  /* 0x0058400601007387 */ /* 0x008fe80000100a00 */
[----:B------:R-:W3:Y:S04]  /*24ae0*/  LDL.64 R10, [R1+0x18] ;  /* 0x00001800010a7983 */ /* 0x000ee80000100a00 */
[----:B---3--:R0:W-:Y:S04]  /*24af0*/  STL.64 [R1+0x5838], R10 ;  /* 0x0058380a01007387 */ /* 0x0081e80000100a00 */
[----:B-1----:R-:W3:Y:S04]  /*24b00*/  LDL.LU R8, [R1+0x880] ;  /* 0x0008800001087983 */ /* 0x002ee80000300800 */
[----:B------:R-:W3:Y:S04]  /*24b10*/  LDL.LU R9, [R1+0x884] ;  /* 0x0008840001097983 */ /* 0x000ee80000300800 */
[----:B0-----:R-:W4:Y:S04]  /*24b20*/  LDL.LU R10, [R1+0x888] ;  /* 0x00088800010a7983 */ /* 0x001f280000300800 */
[----:B------:R-:W4:Y:S04]  /*24b30*/  LDL.LU R11, [R1+0x88c] ;  /* 0x00088c00010b7983 */ /* 0x000f280000300800 */
[----:B------:R-:W2:Y:S04]  /*24b40*/  LDL R14, [R1+0x68] ;  /* 0x00006800010e7983 */ /* 0x000ea80000100800 */
[----:B------:R-:W2:Y:S04]  /*24b50*/  LDL R15, [R1+0x6c] ;  /* 0x00006c00010f7983 */ /* 0x000ea80000100800 */
[----:B----4-:R-:W-:Y:S04]  /*24b60*/  STL.64 [R1+0x5850], R10 ;  /* 0x0058500a01007387 */ /* 0x010fe80000100a00 */
[----:B---3--:R0:W-:Y:S04]  /*24b70*/  STL.64 [R1+0x5848], R8 ;  /* 0x0058480801007387 */ /* 0x0081e80000100a00 */
[----:B0-----:R-:W3:Y:S04]  /*24b80*/  LDL.LU R8, [R1+0x890] ;  /* 0x0008900001087983 */ /* 0x001ee80000300800 */
[----:B------:R-:W3:Y:S04]  /*24b90*/  LDL.LU R9, [R1+0x894] ;  /* 0x0008940001097983 */ /* 0x000ee80000300800 */
[----:B------:R-:W4:Y:S04]  /*24ba0*/  LDL.LU R10, [R1+0x898] ;  /* 0x00089800010a7983 */ /* 0x000f280000300800 */
[----:B------:R-:W4:Y:S04]  /*24bb0*/  LDL.LU R11, [R1+0x89c] ;  /* 0x00089c00010b7983 */ /* 0x000f280000300800 */
[----:B----4-:R-:W-:Y:S04]  /*24bc0*/  STL.64 [R1+0x5860], R10 ;  /* 0x0058600a01007387 */ /* 0x010fe80000100a00 */
[----:B---3--:R0:W-:Y:S04]  /*24bd0*/  STL.64 [R1+0x5858], R8 ;  /* 0x0058580801007387 */ /* 0x0081e80000100a00 */
[----:B0-----:R-:W3:Y:S04]  /*24be0*/  LDL.LU R8, [R1+0x8a0] ;  /* 0x0008a00001087983 */ /* 0x001ee80000300800 */
[----:B------:R-:W3:Y:S04]  /*24bf0*/  LDL.LU R9, [R1+0x8a4] ;  /* 0x0008a40001097983 */ /* 0x000ee80000300800 */
[----:B------:R-:W4:Y:S04]  /*24c00*/  LDL.LU R10, [R1+0x8a8] ;  /* 0x0008a800010a7983 */ /* 0x000f280000300800 */
[----:B------:R-:W4:Y:S04]  /*24c10*/  LDL.LU R11, [R1+0x8ac] ;  /* 0x0008ac00010b7983 */ /* 0x000f280000300800 */
[----:B----4-:R0:W-:Y:S04]  /*24c20*/  STL.64 [R1+0x5870], R10 ;  /* 0x0058700a01007387 */ /* 0x0101e80000100a00 */
[----:B---3--:R-:W-:Y:S04]  /*24c30*/  STL.64 [R1+0x5868], R8 ;  /* 0x0058680801007387 */ /* 0x008fe80000100a00 */
[----:B------:R-:W3:Y:S01]  /*24c40*/  LDL.64 R6, [R1+0x38] ;  /* 0x0000380001067983 */ /* 0x000ee20000100a00 */
[----:B------:R-:W-:-:S02]  /*24c50*/  IMAD.MOV.U32 R18, RZ, RZ, R26 ;  /* 0x000000ffff127224 */ /* 0x000fc400078e001a */
[----:B------:R-:W-:Y:S02]  /*24c60*/  IMAD.MOV.U32 R19, RZ, RZ, R27 ;  /* 0x000000ffff137224 */ /* 0x000fe400078e001b */
[----:B------:R-:W1:Y:S04]  /*24c70*/  LDSM.16.MT88.4 R24, [R3+0x4100] ;  /* 0x004100000318783b */ /* 0x000e680000004200 */
[----:B0-----:R-:W4:Y:S04]  /*24c80*/  LDL.64 R10, [R1+0x58] ;  /* 0x00005800010a7983 */ /* 0x001f280000100a00 */
[----:B---3--:R0:W-:Y:S04]  /*24c90*/  STL.64 [R1+0x5878], R6 ;  /* 0x0058780601007387 */ /* 0x0081e80000100a00 */
[----:B------:R-:W3:Y:S04]  /*24ca0*/  LDL.LU R4, [R1+0x8b0] ;  /* 0x0008b00001047983 */ /* 0x000ee80000300800 */
[----:B------:R-:W3:Y:S04]  /*24cb0*/  LDL.LU R5, [R1+0x8b4] ;  /* 0x0008b40001057983 */ /* 0x000ee80000300800 */
[----:B0-----:R-:W3:Y:S04]  /*24cc0*/  LDL.LU R6, [R1+0x8b8] ;  /* 0x0008b80001067983 */ /* 0x001ee80000300800 */
[----:B------:R-:W3:Y:S04]  /*24cd0*/  LDL.LU R7, [R1+0x8bc] ;  /* 0x0008bc0001077983 */ /* 0x000ee80000300800 */
[----:B------:R-:W-:Y:S04]  /*24ce0*/  STL.64 [R1+0x57e0], R18 ;  /* 0x0057e01201007387 */ /* 0x000fe80000100a00 */
[----:B--2---:R0:W-:Y:S04]  /*24cf0*/  STL.64 [R1+0x57d8], R16 ;  /* 0x0057d81001007387 */ /* 0x0041e80000100a00 */
[----:B0-----:R-:W2:Y:S04]  /*24d00*/  LDL.LU R16, [R1+0x8c0] ;  /* 0x0008c00001107983 */ /* 0x001ea80000300800 */
[----:B------:R-:W2:Y:S04]  /*24d10*/  LDL.LU R17, [R1+0x8c4] ;  /* 0x0008c40001117983 */ /* 0x000ea80000300800 */
[----:B------:R-:W2:Y:S04]  /*24d20*/  LDL.LU R18, [R1+0x8c8] ;  /* 0x0008c80001127983 */ /* 0x000ea80000300800 */
[----:B------:R-:W2:Y:S04]  /*24d30*/  LDL.LU R19, [R1+0x8cc] ;  /* 0x0008cc0001137983 */ /* 0x000ea80000300800 */
[----:B------:R-:W-:Y:S04]  /*24d40*/  STL [R1+0x50e4], R0 ;  /* 0x0050e40001007387 */ /* 0x000fe80000100800 */
[----:B------:R-:W-:Y:S04]  /*24d50*/  STL [R1+0x50e0], R2 ;  /* 0x0050e00201007387 */ /* 0x000fe80000100800 */
[----:B------:R-:W-:Y:S04]  /*24d60*/  STL [R1+0x5760], R3 ;  /* 0x0057600301007387 */ /* 0x000fe80000100800 */
[----:B-1----:R0:W-:Y:S04]  /*24d70*/  STL.64 [R1+0x56b0], R26 ;  /* 0x0056b01a01007387 */ /* 0x0021e80000100a00 */
[----:B------:R-:W-:Y:S04]  /*24d80*/  STL.64 [R1+0x56a8], R24 ;  /* 0x0056a81801007387 */ /* 0x000fe80000100a00 */
[----:B0-----:R-:W2:Y:S04]  /*24d90*/  LDL R26, [R1+0x48] ;  /* 0x00004800011a7983 */ /* 0x001ea80000100800 */
[----:B------:R-:W2:Y:S04]  /*24da0*/  LDL R27, [R1+0x4c] ;  /* 0x00004c00011b7983 */ /* 0x000ea80000100800 */
[----:B------:R-:W2:Y:S01]  /*24db0*/  LDL.LU R12, [R1+0x860] ;  /* 0x00086000010c7983 */ /* 0x000ea20000300800 */
[----:B----4-:R-:W-:-:S02]  /*24dc0*/  IMAD.MOV.U32 R29, RZ, RZ, R10 ;  /* 0x000000ffff1d7224 */ /* 0x010fc400078e000a */
[----:B------:R-:W-:Y:S01]  /*24dd0*/  IMAD.MOV.U32 R28, RZ, RZ, R11 ;  /* 0x000000ffff1c7224 */ /* 0x000fe200078e000b */
[C---:B---3--:R-:W-:Y:S08]  /*24de0*/  HMMA.16816.F32 R4, R20.reuse, R10, R4 ;  /* 0x0000000a1404723c */ /* 0x048ff00000001804 */
[----:B--2---:R-:W-:-:S15]  /*24df0*/  HMMA.16816.F32 R16, R20, R14, R16 ;  /* 0x0000000e1410723c */ /* 0x004fde0000001810 */
[----:B------:R-:W-:-:S04]  /*24e00*/  NOP ;  /* 0x0000000000007918 */ /* 0x000fc80000000000 */
[----:B------:R0:W-:Y:S04]  /*24e10*/  STL.64 [R1+0x8c0], R16 ;  /* 0x0008c01001007387 */ /* 0x0001e80000100a00 */
[----:B------:R1:W-:Y:S04]  /*24e20*/  STL.64 [R1+0x8c8], R18 ;  /* 0x0008c81201007387 */ /* 0x0003e80000100a00 */
[----:B------:R-:W2:Y:S04]  /*24e30*/  LDL.LU R13, [R1+0x864] ;  /* 0x00086400010d7983 */ /* 0x000ea80000300800 */
[----:B------:R-:W2:Y:S04]  /*24e40*/  LDL.LU R14, [R1+0x868] ;  /* 0x00086800010e7983 */ /* 0x000ea80000300800 */
[----:B------:R-:W2:Y:S04]  /*24e50*/  LDL.LU R15, [R1+0x86c] ;  /* 0x00086c00010f7983 */ /* 0x000ea80000300800 */
[----:B0-----:R-:W3:Y:S04]  /*24e60*/  LDL.LU R16, [R1+0x850] ;  /* 0x0008500001107983 */ /* 0x001ee80000300800 */
[----:B------:R-:W3:Y:S04]  /*24e70*/  LDL.LU R17, [R1+0x854] ;  /* 0x0008540001117983 */ /* 0x000ee80000300800 */
[----:B-1----:R-:W3:Y:S04]  /*24e80*/  LDL.LU R18, [R1+0x858] ;  /* 0x0008580001127983 */ /* 0x002ee80000300800 */
[----:B------:R-:W3:Y:S04]  /*24e90*/  LDL.LU R19, [R1+0x85c] ;  /* 0x00085c0001137983 */ /* 0x000ee80000300800 */
[----:B------:R-:W-:Y:S04]  /*24ea0*/  STL.64 [R1+0x8b0], R4 ;  /* 0x0008b00401007387 */ /* 0x000fe80000100a00 */
[----:B------:R0:W-:Y:S04]  /*24eb0*/  STL.64 [R1+0x8b8], R6 ;  /* 0x0008b80601007387 */ /* 0x0001e80000100a00 */
[----:B0-----:R-:W4:Y:S04]  /*24ec0*/  LDL.LU.64 R6, [R1+0x5878] ;  /* 0x0058780001067983 */ /* 0x001f280000300a00 */
[----:B------:R-:W2:Y:S04]  /*24ed0*/  LDL.LU.64 R10, [R1+0x5870] ;  /* 0x00587000010a7983 */ /* 0x000ea80000300a00 */
[----:B------:R-:W2:Y:S04]  /*24ee0*/  LDL.LU.64 R8, [R1+0x5868] ;  /* 0x0058680001087983 */ /* 0x000ea80000300a00 */
[----:B------:R-:W-:Y:S04]  /*24ef0*/  STL [R1+0x5768], R28 ;  /* 0x0057681c01007387 */ /* 0x000fe80000100800 */
[----:B------:R-:W-:Y:S01]  /*24f00*/  STL [R1+0x5764], R29 ;  /* 0x0057641d01007387 */ /* 0x000fe20000100800 */
[----:B--2---:R-:W-:-:S15]  /*24f10*/  HMMA.16816.F32 R8, R20, R26, R8 ;  /* 0x0000001a1408723c */ /* 0x004fde0000001808 */
[----:B------:R-:W-:-:S04]  /*24f20*/  NOP ;  /* 0x0000000000007918 */ /* 0x000fc80000000000 */
[----:B------:R-:W-:Y:S04]  /*24f30*/  STL.64 [R1+0x8a0], R8 ;  /* 0x0008a00801007387 */ /* 0x000fe80000100a00 */
[----:B------:R0:W-:Y:S04]  /*24f40*/  STL.64 [R1+0x8a8], R10 ;  /* 0x0008a80a01007387 */ /* 0x0001e80000100a00 */
[----:B0-----:R-:W2:Y:S04]  /*24f50*/  LDL.LU.64 R10, [R1+0x5860] ;  /* 0x00586000010a7983 */ /* 0x001ea80000300a00 */
[----:B------:R-:W2:Y:S04]  /*24f60*/  LDL.LU.64 R8, [R1+0x5858] ;  /* 0x0058580001087983 */ /* 0x000ea80000300a00 */
[----:B------:R0:W-:Y:S04]  /*24f70*/  STL.64 [R1+0x5738], R26 ;  /* 0x0057381a01007387 */ /* 0x0001e80000100a00 */
[----:B------:R-:W3:Y:S04]  /*24f80*/  LDL.LU R24, [R1+0x870] ;  /* 0x0008700001187983 */ /* 0x000ee80000300800 */
[----:B------:R-:W3:Y:S01]  /*24f90*/  LDL.LU R25, [R1+0x874] ;  /* 0x0008740001197983 */ /* 0x000ee20000300800 */
[----:B----4-:R-:W-:-:S02]  /*24fa0*/  IMAD.MOV.U32 R29, RZ, RZ, R6 ;  /* 0x000000ffff1d7224 */ /* 0x010fc400078e0006 */
[----:B------:R-:W-:Y:S01]  /*24fb0*/  IMAD.MOV.U32 R3, RZ, RZ, R7 ;  /* 0x000000ffff037224 */ /* 0x000fe200078e0007 */
[----:B0-----:R-:W3:Y:S04]  /*24fc0*/  LDL.LU R26, [R1+0x878] ;  /* 0x00087800011a7983 */ /* 0x001ee80000300800 */
[----:B------:R-:W3:Y:S01]  /*24fd0*/  LDL.LU R27, [R1+0x87c] ;  /* 0x00087c00011b7983 */ /* 0x000ee20000300800 */
[----:B--2---:R-:W-:-:S15]  /*24fe0*/  HMMA.16816.F32 R8, R20, R6, R8 ;  /* 0x000000061408723c */ /* 0x004fde0000001808 */
[----:B------:R-:W-:-:S04]  /*24ff0*/  NOP ;  /* 0x0000000000007918 */ /* 0x000fc80000000000 */
[----:B------:R-:W-:Y:S04]  /*25000*/  STL.64 [R1+0x890], R8 ;  /* 0x0008900801007387 */ /* 0x000fe80000100a00 */
[----:B------:R0:W-:Y:S04]  /*25010*/  STL.64 [R1+0x898], R10 ;  /* 0x0008980a01007387 */ /* 0x0001e80000100a00 */
[----:B0-----:R-:W2:Y:S04]  /*25020*/  LDL.LU.64 R10, [R1+0x5850] ;  /* 0x00585000010a7983 */ /* 0x001ea80000300a00 */
[----:B------:R-:W2:Y:S04]  /*25030*/  LDL.LU.64 R8, [R1+0x5848] ;  /* 0x0058480001087983 */ /* 0x000ea80000300a00 */
[----:B------:R-:W2:Y:S02]  /*25040*/  LDL.LU.64 R6, [R1+0x5840] ;  /* 0x0058400001067983 */ /* 0x000ea40000300a00 */
[----:B--2---:R-:W-:-:S15]  /*25050*/  HMMA.16816.F32 R8, R20, R6, R8 ;  /* 0x000000061408723c */ /* 0x004fde0000001808 */
[----:B------:R-:W-:-:S04]  /*25060*/  NOP ;  /* 0x0000000000007918 */ /* 0x000fc80000000000 */
[----:B------:R-:W-:Y:S04]  /*25070*/  STL.64 [R1+0x880], R8 ;  /* 0x0008800801007387 */ /* 0x000fe80000100a00 */
[----:B------:R0:W-:Y:S04]  /*25080*/  STL.64 [R1+0x888], R10 ;  /* 0x0008880a01007387 */ /* 0x0001e80000100a00 */
[----:B0-----:R-:W3:Y:S04]  /*25090*/  LDL.LU.64 R10, [R1+0x5838] ;  /* 0x00583800010a7983 */ /* 0x001ee80000300a00 */
[----:B------:R-:W2:Y:S01]  /*250a0*/  LDL.LU.64 R4, [R1+0x5830] ;  /* 0x0058300001047983 */ /* 0x000ea20000300a00 */
[----:B---3--:R-:W-:-:S15]  /*250b0*/  HMMA.16816.F32 R24, R20, R10, R24 ;  /* 0x0000000a1418723c */ /* 0x008fde0000001818 */
[----:B------:R-:W-:-:S04]  /*250c0*/  NOP ;  /* 0x0000000000007918 */ /* 0x000fc80000000000 */
[----:B------:R0:W-:Y:S04]  /*250d0*/  STL.64 [R1+0x870], R24 ;  /* 0x0008701801007387 */ /* 0x0001e80000100a00 */
[----:B------:R2:W-:Y:S01]  /*250e0*/  STL.64 [R1+0x878], R26 ;  /* 0x0008781a01007387 */ /* 0x0005e20000100a00 */
[----:B0-----:R-:W-:Y:S02]  /*250f0*/  IMAD.MOV.U32 R25, RZ, RZ, R10 ;  /* 0x000000ffff197224 */ /* 0x001fe400078e000a */
[----:B------:R-:W-:Y:S02]  /*25100*/  IMAD.MOV.U32 R24, RZ, RZ, R11 ;  /* 0x000000ffff187224 */ /* 0x000fe400078e000b */
[----:B------:R-:W3:Y:S04]  /*25110*/  LDL.LU.64 R10, [R1+0x5828] ;  /* 0x00582800010a7983 */ /* 0x000ee80000300a00 */
[----:B------:R-:W4:Y:S04]  /*25120*/  LDL.LU.64 R8, [R1+0x5820] ;  /* 0x0058200001087983 */ /* 0x000f280000300a00 */
[----:B------:R-:W-:Y:S01]  /*25130*/  STL.64 [R1+0x5770], R24 ;  /* 0x0057701801007387 */ /* 0x000fe20000100a00 */
[----:B--2---:R-:W-:-:S02]  /*25140*/  IMAD.MOV.U32 R26, RZ, RZ, R5 ;  /* 0x000000ffff1a7224 */ /* 0x004fc400078e0005 */
[----:B------:R-:W-:Y:S02]  /*25150*/  IMAD.MOV.U32 R27, RZ, RZ, R4 ;  /* 0x000000ffff1b7224 */ /* 0x000fe400078e0004 */
[----:B------:R-:W2:Y:S04]  /*25160*/  LDL.LU R4, [R1+0x840] ;  /* 0x0008400001047983 */ /* 0x000ea80000300800 */
[----:B------:R-:W2:Y:S01]  /*25170*/  LDL.LU R5, [R1+0x844] ;  /* 0x0008440001057983 */ /* 0x000ea20000300800 */
[----:B------:R-:W-:-:S03]  /*25180*/  IMAD.MOV.U32 R28, RZ, RZ, R7 ;  /* 0x000000ffff1c7224 */ /* 0x000fc600078e0007 */
[----:B------:R-:W2:Y:S04]  /*25190*/  LDL.LU R6, [R1+0x848] ;  /* 0x0008480001067983 */ /* 0x000ea80000300800 */
[----:B------:R-:W2:Y:S04]  /*251a0*/  LDL.LU R7, [R1+0x84c] ;  /* 0x00084c0001077983 */ /* 0x000ea80000300800 */
[----:B------:R4:W-:Y:S02]  /*251b0*/  STL.64 [R1+0x5780], R26 ;  /* 0x0057801a01007387 */ /* 0x0009e40000100a00 */
[----:B----4-:R-:W-:-:S02]  /*251c0*/  IMAD.MOV.U32 R26, RZ, RZ, R9 ;  /* 0x000000ffff1a7224 */ /* 0x010fc400078e0009 */
[----:B------:R-:W-:-:S05]  /*251d0*/  IMAD.MOV.U32 R27, RZ, RZ, R8 ;  /* 0x000000ffff1b7224 */ /* 0x000fca00078e0008 */
[----:B------:R0:W-:Y:S04]  /*251e0*/  STL.64 [R1+0x5798], R26 ;  /* 0x0057981a01007387 */ /* 0x0001e80000100a00 */
[----:B0-----:R-:W4:Y:S04]  /*251f0*/  LDL.64 R26, [R1+0xa8] ;  /* 0x0000a800011a7983 */ /* 0x001f280000100a00 */
[----:B----4-:R0:W-:Y:S04]  /*25200*/  STL.64 [R1+0x57b0], R26 ;  /* 0x0057b01a01007387 */ /* 0x0101e80000100a00 */
[----:B0-----:R-:W4:Y:S02]  /*25210*/  LDL.64 R26, [R1+0x8] ;  /* 0x00000800011a7983 */ /* 0x001f240000100a00 */
[----:B----4-:R-:W-:-:S15]  /*25220*/  HMMA.16816.F32 R12, R20, R26, R12 ;  /* 0x0000001a140c723c */ /* 0x010fde000000180c */
[----:B------:R-:W-:-:S04]  /*25230*/  NOP ;  /* 0x0000000000007918 */ /* 0x000fc80000000000 */
[----:B------:R-:W-:Y:S04]  /*25240*/  STL.64 [R1+0x860], R12 ;  /* 0x0008600c01007387 */ /* 0x000fe80000100a00 */
[----:B------:R0:W-:Y:S04]  /*25250*/  STL.64 [R1+0x868], R14 ;  /* 0x0008680e01007387 */ /* 0x0001e80000100a00 */
[----:B0-----:R-:W4:Y:S04]  /*25260*/  LDL.LU.64 R14, [R1+0x5818] ;  /* 0x00581800010e7983 */ /* 0x001f280000300a00 */
[----:B------:R-:W2:Y:S01]  /*25270*/  LDL.LU.64 R12, [R1+0x5810] ;  /* 0x00581000010c7983 */ /* 0x000ea20000300a00 */
[----:B------:R-:W-:-:S02]  /*25280*/  IMAD.MOV.U32 R9, RZ, RZ, R26 ;  /* 0x000000ffff097224 */ /* 0x000fc400078e001a */
[----:B------:R-:W-:Y:S02]  /*25290*/  IMAD.MOV.U32 R8, RZ, RZ, R27 ;  /* 0x000000ffff087224 */ /* 0x000fe400078e001b */
[----:B------:R-:W2:Y:S01]  /*252a0*/  LDL.64 R26, [R1+0xb8] ;  /* 0x0000b800011a7983 */ /* 0x000ea20000100a00 */
[----:B----4-:R-:W-:Y:S03]  /*252b0*/  HMMA.16816.F32 R16, R20, R14, R16 ;  /* 0x0000000e1410723c */ /* 0x010fe60000001810 */
[----:B--2---:R3:W-:Y:S02]  /*252c0*/  STL.64 [R1+0x57b8], R26 ;  /* 0x0057b81a01007387 */ /* 0x0047e40000100a00 */
[----:B---3--:R-:W-:-:S14]  /*252d0*/  IMAD.MOV.U32 R26, RZ, RZ, R11 ;  /* 0x000000ffff1a7224 */ /* 0x008fdc00078e000b */
[----:B------:R0:W-:Y:S04]  /*252e0*/  STL.64 [R1+0x850], R16 ;  /* 0x0008501001007387 */ /* 0x0001e80000100a00 */
[----:B------:R1:W-:Y:S04]  /*252f0*/  STL.64 [R1+0x858], R18 ;  /* 0x0008581201007387 */ /* 0x0003e80000100a00 */
[----:B------:R-:W2:Y:S01]  /*25300*/  LDL.LU R11, [R1+0x580c] ;  /* 0x00580c00010b7983 */ /* 0x000ea20000300800 */
[----:B------:R-:W-:-:S03]  /*25310*/  IMAD.MOV.U32 R27, RZ, RZ, R10 ;  /* 0x000000ffff1b7224 */ /* 0x000fc600078e000a */
[----:B------:R-:W3:Y:S04]  /*25320*/  LDL.LU R10, [R1+0x5808] ;  /* 0x00580800010a7983 */ /* 0x000ee80000300800 */
[----:B0-----:R-:W4:Y:S04]  /*25330*/  LDL.LU R16, [R1+0x530] ;  /* 0x0005300001107983 */ /* 0x001f280000300800 */
[----:B------:R-:W4:Y:S04]  /*25340*/  LDL.LU R17, [R1+0x534] ;  /* 0x0005340001117983 */ /* 0x000f280000300800 */
[----:B-1----:R-:W4:Y:S04]  /*25350*/  LDL.LU R18, [R1+0x538] ;  /* 0x0005380001127983 */ /* 0x002f280000300800 */
[----:B------:R-:W4:Y:S04]  /*25360*/  LDL.LU R19, [R1+0x53c] ;  /* 0x00053c0001137983 */ /* 0x000f280000300800 */
[----:B------:R-:W-:Y:S04]  /*25370*/  STL.64 [R1+0x56d8], R14 ;  /* 0x0056d80e01007387 */ /* 0x000fe80000100a00 */
[----:B------:R0:W-:Y:S04]  /*25380*/  STL.64 [R1+0x56d0], R12 ;  /* 0x0056d00c01007387 */ /* 0x0001e80000100a00 */
[----:B0-----:R-:W4:Y:S04]  /*25390*/  LDL.LU R12, [R1+0x510] ;  /* 0x00051000010c7983 */ /* 0x001f280000300800 */
[----:B------:R-:W4:Y:S01]  /*253a0*/  LDL.LU R13, [R1+0x514] ;  /* 0x00051400010d7983 */ /* 0x000f220000300800 */
[----:B--2---:R-:W-:-:S02]  /*253b0*/  IMAD.MOV.U32 R15, RZ, RZ, R11 ;  /* 0x000000ffff0f7224 */ /* 0x004fc400078e000b */
[----:B---3--:R-:W-:Y:S02]  /*253c0*/  IMAD.MOV.U32 R14, RZ, RZ, R10 ;  /* 0x000000ffff0e7224 */ /* 0x008fe400078e000a */
[----:B------:R-:W2:Y:S04]  /*253d0*/  LDL.LU R10, [R1+0x5804] ;  /* 0x00580400010a7983 */ /* 0x000ea80000300800 */
[----:B------:R-:W2:Y:S04]  /*253e0*/  LDL.LU R11, [R1+0x5800] ;  /* 0x00580000010b7983 */ /* 0x000ea80000300800 */
[----:B------:R-:W-:Y:S04]  /*253f0*/  STL.64 [R1+0x57c8], R14 ;  /* 0x0057c80e01007387 */ /* 0x000fe80000100a00 */
[----:B----4-:R0:W-:Y:S04]  /*25400*/  STL.64 [R1+0x57c0], R12 ;  /* 0x0057c00c01007387 */ /* 0x0101e80000100a00 */
[----:B0-----:R-:W3:Y:S04]  /*25410*/  LDL.LU R12, [R1+0x520] ;  /* 0x00052000010c7983 */ /* 0x001ee80000300800 */
[----:B------:R-:W3:Y:S04]  /*25420*/  LDL.LU R13, [R1+0x524] ;  /* 0x00052400010d7983 */ /* 0x000ee80000300800 */
[----:B------:R-:W3:Y:S04]  /*25430*/  LDL.LU R14, [R1+0x528] ;  /* 0x00052800010e7983 */ /* 0x000ee80000300800 */
[----:B------:R-:W3:Y:S01]  /*25440*/  LDL.LU R15, [R1+0x52c] ;  /* 0x00052c00010f7983 */ /* 0x000ee20000300800 */
[----:B--2---:R-:W-:-:S15]  /*25450*/  HMMA.16816.F32 R4, R20, R10, R4 ;  /* 0x0000000a1404723c */ /* 0x004fde0000001804 */
[----:B------:R-:W-:-:S04]  /*25460*/  NOP ;  /* 0x0000000000007918 */ /* 0x000fc80000000000 */
[----:B------:R-:W-:Y:S04]  /*25470*/  STL.64 [R1+0x840], R4 ;  /* 0x0008400401007387 */ /* 0x000fe80000100a00 */
[----:B------:R0:W-:Y:S04]  /*25480*/  STL.64 [R1+0x848], R6 ;  /* 0x0008480601007387 */ /* 0x0001e80000100a00 */
[----:B0-----:R-:W2:Y:S04]  /*25490*/  LDL.LU.64 R6, [R1+0x57f8] ;  /* 0x0057f80001067983 */ /* 0x001ea80000300a00 */
[----:B------:R-:W4:Y:S04]  /*254a0*/  LDL.LU.64 R4, [R1+0x57f0] ;  /* 0x0057f00001047983 */ /* 0x000f280000300a00 */
[----:B------:R-:W-:Y:S04]  /*254b0*/  STL.64 [R1+0x56c8], R10 ;  /* 0x0056c80a01007387 */ /* 0x000fe80000100a00 */
[----:B------:R0:W-:Y:S04]  /*254c0*/  STL.64 [R1+0x5778], R8 ;  /* 0x0057780801007387 */ /* 0x0001e80000100a00 */
[----:B0-----:R-:W2:Y:S04]  /*254d0*/  LDL.LU R8, [R1+0x4e0] ;  /* 0x0004e00001087983 */ /* 0x001ea80000300800 */
[----:B------:R-:W2:Y:S04]  /*254e0*/  LDL.LU R9, [R1+0x4e4] ;  /* 0x0004e40001097983 */ /* 0x000ea80000300800 */
[----:B------:R-:W2:Y:S04]  /*254f0*/  LDL.LU R10, [R1+0x4e8] ;  /* 0x0004e800010a7983 */ /* 0x000ea80000300800 */
[----:B------:R-:W2:Y:S04]  /*25500*/  LDL.LU R11, [R1+0x4ec] ;  /* 0x0004ec00010b7983 */ /* 0x000ea80000300800 */
[----:B--2---:R-:W-:Y:S04]  /*25510*/  STL.64 [R1+0x5790], R10 ;  /* 0x0057900a01007387 */ /* 0x004fe80000100a00 */
[----:B------:R0:W-:Y:S04]  /*25520*/  STL.64 [R1+0x5788], R8 ;  /* 0x0057880801007387 */ /* 0x0001e80000100a00 */
[----:B0-----:R-:W2:Y:S04]  /*25530*/  LDL.LU R8, [R1+0x4f0] ;  /* 0x0004f00001087983 */ /* 0x001ea80000300800 */
[----:B------:R-:W2:Y:S01]  /*25540*/  LDL.LU R9, [R1+0x4f4] ;  /* 0x0004f40001097983 */ /* 0x000ea20000300800 */
[----:B------:R-:W-:-:S02]  /*25550*/  IMAD.MOV.U32 R10, RZ, RZ, R6 ;  /* 0x000000ffff0a7224 */ /* 0x000fc400078e0006 */
[----:B------:R-:W-:Y:S01]  /*25560*/  IMAD.MOV.U32 R11, RZ, RZ, R7 ;  /* 0x000000ffff0b7224 */ /* 0x000fe200078e0007 */
[----:B------:R-:W3:Y:S04]  /*25570*/  LDL.LU R6, [R1+0x57ec] ;  /* 0x0057ec0001067983 */ /* 0x000ee80000300800 */
[----:B------:R-:W3:Y:S04]  /*25580*/  LDL.LU R7, [R1+0x57e8] ;  /* 0x0057e80001077983 */ /* 0x000ee80000300800 */
[----:B------:R-:W-:Y:S04]  /*25590*/  STL.64 [R1+0x57a8], R10 ;  /* 0x0057a80a01007387 */ /* 0x000fe80000100a00 */
[----:B--2---:R0:W-:Y:S01]  /*255a0*/  STL.64 [R1+0x57a0], R8 ;  /* 0x0057a00801007387 */ /* 0x0041e20000100a00 */
[----:B---3--:R-:W-:Y:S03]  /*255b0*/  HMMA.16816.F32 R20, R20, R6, R16 ;  /* 0x000000061414723c */ /* 0x008fe60000001810 */
[----:B0-----:R-:W2:Y:S04]  /*255c0*/  LDL.LU R8, [R1+0x500] ;  /* 0x0005000001087983 */ /* 0x001ea80000300800 */
[----:B------:R-:W2:Y:S04]  /*255d0*/  LDL.LU R9, [R1+0x504] ;  /* 0x0005040001097983 */ /* 0x000ea80000300800 */
[----:B------:R-:W2:Y:S04]  /*255e0*/  LDL.LU R10, [R1+0x508] ;  /* 0x00050800010a7983 */ /* 0x000ea80000300800 */
[----:B------:R-:W2:Y:S04]  /*255f0*/  LDL.LU R11, [R1+0x50c] ;  /* 0x00050c00010b7983 */ /* 0x000ea80000300800 */
[----:B------:R-:W3:Y:S04]  /*25600*/  LDL.LU.64 R18, [R1+0x57e0] ;  /* 0x0057e00001127983 */ /* 0x000ee80000300a00 */
[----:B------:R-:W2:Y:S04]  /*25610*/  LDL.LU.64 R16, [R1+0x57d8] ;  /* 0x0057d80001107983 */ /* 0x000ea80000300a00 */
[----:B------:R-:W-:Y:S04]  /*25620*/  STL.64 [R1+0x530], R20 ;  /* 0x0005301401007387 */ /* 0x000fe80000100a00 */
[----:B------:R3:W-:Y:S02]  /*25630*/  STL.64 [R1+0x538], R22 ;  /* 0x0005381601007387 */ /* 0x0007e40000100a00 */
[----:B---3--:R-:W-:-:S02]  /*25640*/  IMAD.MOV.U32 R22, RZ, RZ, R18 ;  /* 0x000000ffff167224 */ /* 0x008fc400078e0012 */
[----:B------:R-:W-:Y:S01]  /*25650*/  IMAD.MOV.U32 R23, RZ, RZ, R19 ;  /* 0x000000ffff177224 */ /* 0x000fe200078e0013 */
        /* <DEDUP_REMOVED lines=8> */
[----:B--2---:R-:W-:Y:S03]  /*256e0*/  HMMA.16816.F32 R24, R16, R26, R12 ;  /* 0x0000001a1018723c */ /* 0x004fe6000000180c */
[----:B------:R-:W2:Y:S04]  /*256f0*/  LDL.LU.64 R14, [R1+0x57c8] ;  /* 0x0057c800010e7983 */ /* 0x000ea80000300a00 */
[----:B------:R-:W2:-:S12]  /*25700*/  LDL.LU.64 R12, [R1+0x57c0] ;  /* 0x0057c000010c7983 */ /* 0x000e980000300a00 */
[----:B------:R-:W-:Y:S04]  /*25710*/  STL.64 [R1+0x520], R24 ;  /* 0x0005201801007387 */ /* 0x000fe80000100a00 */
[----:B------:R0:W-:Y:S04]  /*25720*/  STL.64 [R1+0x528], R26 ;  /* 0x0005281a01007387 */ /* 0x0001e80000100a00 */
[----:B0-----:R-:W2:Y:S02]  /*25730*/  LDL.LU.64 R26, [R1+0x57b8] ;  /* 0x0057b800011a7983 */ /* 0x001ea40000300a00 */
[----:B--2---:R-:W-:-:S15]  /*25740*/  HMMA.16816.F32 R12, R16, R26, R12 ;  /* 0x0000001a100c723c */ /* 0x004fde000000180c */
[----:B------:R-:W-:-:S04]  /*25750*/  NOP ;  /* 0x0000000000007918 */ /* 0x000fc80000000000 */
[----:B------:R0:W-:Y:S04]  /*25760*/  STL.64 [R1+0x510], R12 ;  /* 0x0005100c01007387 */ /* 0x0001e80000100a00 */
[----:B------:R-:W-:Y:S01]  /*25770*/  STL.64 [R1+0x518], R14 ;  /* 0x0005180e01007387 */ /* 0x000fe20000100a00 */
        /* <DEDUP_REMOVED lines=13> */
[----:B------:R-:W2:Y:S04]  /*25850*/  LDL.LU.64 R10, [R1+0x5790] ;  /* 0x00579000010a7983 */ /* 0x000ea80000300a00 */
[----:B------:R-:W2:-:S13]  /*25860*/  LDL.LU.64 R8, [R1+0x5788] ;  /* 0x0057880001087983 */ /* 0x000e9a0000300a00 */
[----:B------:R-:W-:Y:S04]  /*25870*/  STL.64 [R1+0x4f0], R24 ;  /* 0x0004f01801007387 */ /* 0x000fe80000100a00 */
[----:B------:R0:W-:Y:S04]  /*25880*/  STL.64 [R1+0x4f8], R26 ;  /* 0x0004f81a01007387 */ /* 0x0001e80000100a00 */
[----:B0-----:R-:W2:Y:S01]  /*25890*/  LDL.LU.64 R26, [R1+0x5780] ;  /* 0x00578000011a7983 */ /* 0x001ea20000300a00 */
[C---:B---3--:R-:W-:Y:S08]  /*258a0*/  HMMA.16816.F32 R4, R16.reuse, R22, R4 ;  /* 0x000000161004723c */ /* 0x048ff00000001804 */
[----:B--2---:R-:W-:Y:S01]  /*258b0*/  HMMA.16816.F32 R24, R16, R26, R8 ;  /* 0x0000001a1018723c */ /* 0x004fe20000001808 */
[----:B------:R-:W2:-:S15]  /*258c0*/  LDL.LU.64 R8, [R1+0x5778] ;  /* 0x0057780001087983 */ /* 0x000e9e0000300a00 */
[----:B------:R-:W-:-:S03]  /*258d0*/  NOP ;  /* 0x0000000000007918 */ /* 0x000fc60000000000 */
[----:B------:R0:W-:Y:S04]  /*258e0*/  STL.64 [R1+0x4e0], R24 ;  /* 0x0004e01801007387 */ /* 0x0001e80000100a00 */
[----:B------:R-:W-:Y:S04]  /*258f0*/  STL.64 [R1+0x4e8], R26 ;  /* 0x0004e81a01007387 */ /* 0x000fe80000100a00 */
[----:B0-----:R-:W3:Y:S04]  /*25900*/  LDL.LU.64 R24, [R1+0x5770] ;  /* 0x0057700001187983 */ /* 0x001ee80000300a00 */
[----:B------:R-:W-:Y:S04]  /*25910*/  STL.64 [R1+0x4d0], R4 ;  /* 0x0004d00401007387 */ /* 0x000fe80000100a00 */
[----:B------:R-:W-:Y:S01]  /*25920*/  STL.64 [R1+0x4d8], R6 ;  /* 0x0004d80601007387 */ /* 0x000fe20000100a00 */
[----:B--2---:R-:W-:-:S02]  /*25930*/  IMAD.MOV.U32 R14, RZ, RZ, R9 ;  /* 0x000000ffff0e7224 */ /* 0x004fc400078e0009 */
[----:B------:R-:W-:-:S05]  /*25940*/  IMAD.MOV.U32 R15, RZ, RZ, R8 ;  /* 0x000000ffff0f7224 */ /* 0x000fca00078e0008 */
[----:B------:R3:W-:Y:S04]  /*25950*/  STL.64 [R1+0x56f0], R14 ;  /* 0x0056f00e01007387 */ /* 0x0007e80000100a00 */
[----:B------:R-:W2:Y:S04]  /*25960*/  LDL.LU R8, [R1+0x7c0] ;  /* 0x0007c00001087983 */ /* 0x000ea80000300800 */
[----:B------:R-:W2:Y:S04]  /*25970*/  LDL.LU R9, [R1+0x7c4] ;  /* 0x0007c40001097983 */ /* 0x000ea80000300800 */
[----:B------:R-:W4:Y:S04]  /*25980*/  LDL.LU R10, [R1+0x7c8] ;  /* 0x0007c800010a7983 */ /* 0x000f280000300800 */
[----:B------:R-:W4:Y:S01]  /*25990*/  LDL.LU R11, [R1+0x7cc] ;  /* 0x0007cc00010b7983 */ /* 0x000f220000300800 */
[----:B---3--:R-:W-:-:S02]  /*259a0*/  IMAD.MOV.U32 R14, RZ, RZ, R25 ;  /* 0x000000ffff0e7224 */ /* 0x008fc400078e0019 */
[----:B------:R-:W-:-:S05]  /*259b0*/  IMAD.MOV.U32 R15, RZ, RZ, R24 ;  /* 0x000000ffff0f7224 */ /* 0x000fca00078e0018 */
[----:B------:R-:W-:Y:S04]  /*259c0*/  STL.64 [R1+0x5708], R14 ;  /* 0x0057080e01007387 */ /* 0x000fe80000100a00 */
[----:B----4-:R-:W-:Y:S04]  /*259d0*/  STL.64 [R1+0x56e8], R10 ;  /* 0x0056e80a01007387 */ /* 0x010fe80000100a00 */
[----:B--2---:R0:W-:Y:S04]  /*259e0*/  STL.64 [R1+0x56e0], R8 ;  /* 0x0056e00801007387 */ /* 0x0041e80000100a00 */
[----:B0-----:R-:W2:Y:S04]  /*259f0*/  LDL.LU R8, [R1+0x7d0] ;  /* 0x0007d00001087983 */ /* 0x001ea80000300800 */
[----:B------:R-:W2:Y:S04]  /*25a00*/  LDL.LU R9, [R1+0x7d4] ;  /* 0x0007d40001097983 */ /* 0x000ea80000300800 */
[----:B------:R-:W3:Y:S04]  /*25a10*/  LDL.LU R10, [R1+0x7d8] ;  /* 0x0007d800010a7983 */ /* 0x000ee80000300800 */
[----:B------:R-:W3:Y:S04]  /*25a20*/  LDL.LU R11, [R1+0x7dc] ;  /* 0x0007dc00010b7983 */ /* 0x000ee80000300800 */
[----:B------:R-:W4:Y:S04]  /*25a30*/  LDL.LU R4, [R1+0x810] ;  /* 0x0008100001047983 */ /* 0x000f280000300800 */
[----:B------:R-:W4:Y:S04]  /*25a40*/  LDL.LU R5, [R1+0x814] ;  /* 0x0008140001057983 */ /* 0x000f280000300800 */
[----:B------:R-:W2:Y:S04]  /*25a50*/  LDL.LU R6, [R1+0x818] ;  /* 0x0008180001067983 */ /* 0x000ea80000300800 */
[----:B------:R-:W2:Y:S04]  /*25a60*/  LDL.LU R7, [R1+0x81c] ;  /* 0x00081c0001077983 */ /* 0x000ea80000300800 */
[----:B--2---:R0:W-:Y:S04]  /*25a70*/  STL.64 [R1+0x5748], R6 ;  /* 0x0057480601007387 */ /* 0x0041e80000100a00 */
[----:B----4-:R-:W-:Y:S04]  /*25a80*/  STL.64 [R1+0x5740], R4 ;  /* 0x0057400401007387 */ /* 0x010fe80000100a00 */
[----:B------:R-:W2:Y:S04]  /*25a90*/  LDL.LU R24, [R1+0x820] ;  /* 0x0008200001187983 */ /* 0x000ea80000300800 */
[----:B------:R-:W2:Y:S04]  /*25aa0*/  LDL.LU R25, [R1+0x824] ;  /* 0x0008240001197983 */ /* 0x000ea80000300800 */
[----:B------:R-:W4:Y:S04]  /*25ab0*/  LDL.LU R26, [R1+0x828] ;  /* 0x00082800011a7983 */ /* 0x000f280000300800 */
[----:B------:R-:W4:Y:S04]  /*25ac0*/  LDL.LU R27, [R1+0x82c] ;  /* 0x00082c00011b7983 */ /* 0x000f280000300800 */
[----:B----4-:R-:W-:Y:S04]  /*25ad0*/  STL.64 [R1+0x5758], R26 ;  /* 0x0057581a01007387 */ /* 0x010fe80000100a00 */
[----:B--2---:R1:W-:Y:S04]  /*25ae0*/  STL.64 [R1+0x5750], R24 ;  /* 0x0057501801007387 */ /* 0x0043e80000100a00 */
[----:B0-----:R-:W2:Y:S04]  /*25af0*/  LDL R6, [R1+0x68] ;  /* 0x0000680001067983 */ /* 0x001ea80000100800 */
[----:B------:R-:W2:Y:S04]  /*25b00*/  LDL R7, [R1+0x6c] ;  /* 0x00006c0001077983 */ /* 0x000ea80000100800 */
[----:B-1----:R-:W2:Y:S04]  /*25b10*/  LDL.LU R24, [R1+0x830] ;  /* 0x0008300001187983 */ /* 0x002ea80000300800 */
[----:B------:R-:W2:Y:S04]  /*25b20*/  LDL.LU R25, [R1+0x834] ;  /* 0x0008340001197983 */ /* 0x000ea80000300800 */
[----:B------:R-:W2:Y:S04]  /*25b30*/  LDL.LU R26, [R1+0x838] ;  /* 0x00083800011a7983 */ /* 0x000ea80000300800 */
[----:B------:R-:W2:Y:S04]  /*25b40*/  LDL.LU R27, [R1+0x83c] ;  /* 0x00083c00011b7983 */ /* 0x000ea80000300800 */
[----:B------:R-:W4:Y:S01]  /*25b50*/  LDL R14, [R1+0x28] ;  /* 0x00002800010e7983 */ /* 0x000f220000100800 */
[----:B------:R-:W-:-:S03]  /*25b60*/  IMAD.MOV.U32 R15, RZ, RZ, R28 ;  /* 0x000000ffff0f7224 */ /* 0x000fc600078e001c */
[----:B------:R-:W2:Y:S04]  /*25b70*/  LDL.LU R28, [R1+0x5768] ;  /* 0x00576800011c7983 */ /* 0x000ea80000300800 */
[----:B----4-:R-:W-:Y:S04]  /*25b80*/  STL.64 [R1+0x5720], R14 ;  /* 0x0057200e01007387 */ /* 0x010fe80000100a00 */
[----:B---3--:R-:W-:Y:S04]  /*25b90*/  STL.64 [R1+0x5700], R10 ;  /* 0x0057000a01007387 */ /* 0x008fe80000100a00 */
[----:B------:R0:W-:Y:S04]  /*25ba0*/  STL.64 [R1+0x56f8], R8 ;  /* 0x0056f80801007387 */ /* 0x0001e80000100a00 */
[----:B0-----:R-:W3:Y:S04]  /*25bb0*/  LDL.LU R8, [R1+0x7e0] ;  /* 0x0007e00001087983 */ /* 0x001ee80000300800 */
[----:B------:R-:W3:Y:S04]  /*25bc0*/  LDL.LU R9, [R1+0x7e4] ;  /* 0x0007e40001097983 */ /* 0x000ee80000300800 */
[----:B------:R-:W4:Y:S04]  /*25bd0*/  LDL.LU R10, [R1+0x7e8] ;  /* 0x0007e800010a7983 */ /* 0x000f280000300800 */
[----:B------:R-:W4:Y:S01]  /*25be0*/  LDL.LU R11, [R1+0x7ec] ;  /* 0x0007ec00010b7983 */ /* 0x000f220000300800 */
[----:B------:R-:W-:-:S02]  /*25bf0*/  IMAD.MOV.U32 R14, RZ, RZ, R29 ;  /* 0x000000ffff0e7224 */ /* 0x000fc400078e001d */
[----:B------:R-:W-:Y:S01]  /*25c00*/  IMAD.MOV.U32 R15, RZ, RZ, R3 ;  /* 0x000000ffff0f7224 */ /* 0x000fe200078e0003 */
[----:B------:R-:W2:Y:S04]  /*25c10*/  LDL.LU R29, [R1+0x5764] ;  /* 0x00576400011d7983 */ /* 0x000ea80000300800 */
[----:B------:R-:W2:Y:S04]  /*25c20*/  LDL.LU R3, [R1+0x5760] ;  /* 0x0057600001037983 */ /* 0x000ea80000300800 */
[----:B----4-:R-:W-:Y:S04]  /*25c30*/  STL.64 [R1+0x5718], R10 ;  /* 0x0057180a01007387 */ /* 0x010fe80000100a00 */
[----:B---3--:R0:W-:Y:S04]  /*25c40*/  STL.64 [R1+0x5710], R8 ;  /* 0x0057100801007387 */ /* 0x0081e80000100a00 */
[----:B--2---:R-:W1:Y:S04]  /*25c50*/  LDSM.16.MT88.4 R20, [R3+0x4180] ;  /* 0x004180000314783b */ /* 0x004e680000004200 */
[----:B0-----:R-:W2:Y:S04]  /*25c60*/  LDL.LU R8, [R1+0x7f0] ;  /* 0x0007f00001087983 */ /* 0x001ea80000300800 */
[----:B------:R-:W2:Y:S04]  /*25c70*/  LDL.LU R9, [R1+0x7f4] ;  /* 0x0007f40001097983 */ /* 0x000ea80000300800 */
[----:B------:R-:W3:Y:S04]  /*25c80*/  LDL.LU R10, [R1+0x7f8] ;  /* 0x0007f800010a7983 */ /* 0x000ee80000300800 */
[----:B------:R-:W3:Y:S04]  /*25c90*/  LDL.LU R11, [R1+0x7fc] ;  /* 0x0007fc00010b7983 */ /* 0x000ee80000300800 */
[----:B---3--:R-:W-:Y:S04]  /*25ca0*/  STL.64 [R1+0x5730], R10 ;  /* 0x0057300a01007387 */ /* 0x008fe80000100a00 */
[----:B--2---:R0:W-:Y:S04]  /*25cb0*/  STL.64 [R1+0x5728], R8 ;  /* 0x0057280801007387 */ /* 0x0041e80000100a00 */
[----:B0-----:R-:W2:Y:S04]  /*25cc0*/  LDL.LU R8, [R1+0x800] ;  /* 0x0008000001087983 */ /* 0x001ea80000300800 */
[----:B------:R-:W2:Y:S04]  /*25cd0*/  LDL.LU R9, [R1+0x804] ;  /* 0x0008040001097983 */ /* 0x000ea80000300800 */
[----:B------:R-:W2:Y:S04]  /*25ce0*/  LDL.LU R10, [R1+0x808] ;  /* 0x00080800010a7983 */ /* 0x000ea80000300800 */
[----:B------:R-:W2:Y:S04]  /*25cf0*/  LDL.LU R11, [R1+0x80c] ;  /* 0x00080c00010b7983 */ /* 0x000ea80000300800 */
[----:B-1----:R0:W-:Y:S04]  /*25d00*/  STL.64 [R1+0x55a0], R22 ;  /* 0x0055a01601007387 */ /* 0x0021e80000100a00 */
[----:B------:R-:W-:Y:S04]  /*25d10*/  STL.64 [R1+0x5598], R20 ;  /* 0x0055981401007387 */ /* 0x000fe80000100a00 */
[----:B0-----:R-:W3:Y:S01]  /*25d20*/  LDL.64 R22, [R1+0x88] ;  /* 0x0000880001167983 */ /* 0x001ee20000100a00 */
[----:B------:R-:W-:Y:S03]  /*25d30*/  HMMA.16816.F32 R4, R16, R6, R24 ;  /* 0x000000061004723c */ /* 0x000fe60000001818 */
[----:B---3--:R0:W-:Y:S04]  /*25d40*/  STL.64 [R1+0x5668], R22 ;  /* 0x0056681601007387 */ /* 0x0081e80000100a00 */
[----:B------:R-:W3:Y:S04]  /*25d50*/  LDL.LU.64 R26, [R1+0x5758] ;  /* 0x00575800011a7983 */ /* 0x000ee80000300a00 */
[----:B------:R-:W3:Y:S08]  /*25d60*/  LDL.LU.64 R24, [R1+0x5750] ;  /* 0x0057500001187983 */ /* 0x000ef00000300a00 */
[----:B------:R-:W-:Y:S04]  /*25d70*/  STL.64 [R1+0x830], R4 ;  /* 0x0008300401007387 */ /* 0x000fe80000100a00 */
[----:B------:R1:W-:Y:S01]  /*25d80*/  STL.64 [R1+0x838], R6 ;  /* 0x0008380601007387 */ /* 0x0003e20000100a00 */
[----:B0-----:R-:W-:-:S02]  /*25d90*/  IMAD.MOV.U32 R22, RZ, RZ, R29 ;  /* 0x000000ffff167224 */ /* 0x001fc400078e001d */
[----:B------:R-:W-:Y:S01]  /*25da0*/  IMAD.MOV.U32 R23, RZ, RZ, R28 ;  /* 0x000000ffff177224 */ /* 0x000fe200078e001c */
[----:B-1----:R-:W4:Y:S04]  /*25db0*/  LDL.LU.64 R6, [R1+0x5748] ;  /* 0x0057480001067983 */ /* 0x002f280000300a00 */
[----:B------:R-:W4:Y:S02]  /*25dc0*/  LDL.LU.64 R4, [R1+0x5740] ;  /* 0x0057400001047983 */ /* 0x000f240000300a00 */
[----:B---3--:R-:W-:Y:S02]  /*25dd0*/  HMMA.16816.F32 R20, R16, R22, R24 ;  /* 0x000000161014723c */ /* 0x008fe40000001818 */
[----:B------:R-:W4:-:S15]  /*25de0*/  LDL.LU.64 R26, [R1+0x5738] ;  /* 0x00573800011a7983 */ /* 0x000f1e0000300a00 */
[----:B------:R-:W-:Y:S02]  /*25df0*/  NOP ;  /* 0x0000000000007918 */ /* 0x000fe40000000000 */
[----:B------:R0:W-:Y:S04]  /*25e00*/  STL.64 [R1+0x820], R20 ;  /* 0x0008201401007387 */ /* 0x0001e80000100a00 */
[----:B------:R1:W-:Y:S04]  /*25e10*/  STL.64 [R1+0x828], R22 ;  /* 0x0008281601007387 */ /* 0x0003e80000100a00 */
[----:B0-----:R-:W3:Y:S01]  /*25e20*/  LDL.LU R20, [R1+0x490] ;  /* 0x0004900001147983 */ /* 0x001ee20000300800 */
[----:B----4-:R-:W-:-:S15]  /*25e30*/  HMMA.16816.F32 R4, R16, R26, R4 ;  /* 0x0000001a1004723c */ /* 0x010fde0000001804 */
[----:B------:R-:W-:-:S04]  /*25e40*/  NOP ;  /* 0x0000000000007918 */ /* 0x000fc80000000000 */
[----:B------:R0:W-:Y:S04]  /*25e50*/  STL.64 [R1+0x810], R4 ;  /* 0x0008100401007387 */ /* 0x0001e80000100a00 */
[----:B------:R4:W-:Y:S04]  /*25e60*/  STL.64 [R1+0x818], R6 ;  /* 0x0008180601007387 */ /* 0x0009e80000100a00 */
[----:B------:R-:W3:Y:S04]  /*25e70*/  LDL.LU R21, [R1+0x494] ;  /* 0x0004940001157983 */ /* 0x000ee80000300800 */
[----:B-1----:R-:W2:Y:S04]  /*25e80*/  LDL.LU R22, [R1+0x498] ;  /* 0x0004980001167983 */ /* 0x002ea80000300800 */
[----:B------:R-:W2:Y:S04]  /*25e90*/  LDL.LU R23, [R1+0x49c] ;  /* 0x00049c0001177983 */ /* 0x000ea80000300800 */
[----:B0-----:R-:W3:Y:S04]  /*25ea0*/  LDL.LU R4, [R1+0x7b0] ;  /* 0x0007b00001047983 */ /* 0x001ee80000300800 */
[----:B------:R-:W3:Y:S04]  /*25eb0*/  LDL.LU R5, [R1+0x7b4] ;  /* 0x0007b40001057983 */ /* 0x000ee80000300800 */
[----:B----4-:R-:W4:Y:S04]  /*25ec0*/  LDL.LU R6, [R1+0x7b8] ;  /* 0x0007b80001067983 */ /* 0x010f280000300800 */
[----:B------:R-:W4:Y:S04]  /*25ed0*/  LDL.LU R7, [R1+0x7bc] ;  /* 0x0007bc0001077983 */ /* 0x000f280000300800 */
[----:B------:R-:W4:Y:S04]  /*25ee0*/  LDL.LU R24, [R1+0x4c0] ;  /* 0x0004c00001187983 */ /* 0x000f280000300800 */
[----:B------:R-:W4:Y:S04]  /*25ef0*/  LDL.LU R25, [R1+0x4c4] ;  /* 0x0004c40001197983 */ /* 0x000f280000300800 */
[----:B------:R-:W4:Y:S04]  /*25f00*/  LDL.LU R26, [R1+0x4c8] ;  /* 0x0004c800011a7983 */ /* 0x000f280000300800 */
[----:B------:R-:W4:Y:S04]  /*25f10*/  LDL.LU R27, [R1+0x4cc] ;  /* 0x0004cc00011b7983 */ /* 0x000f280000300800 */
[----:B--2---:R0:W-:Y:S02]  /*25f20*/  STL.64 [R1+0x5678], R22 ;  /* 0x0056781601007387 */ /* 0x0041e40000100a00 */
[----:B0-----:R-:W-:-:S02]  /*25f30*/  IMAD.MOV.U32 R22, RZ, RZ, R13 ;  /* 0x000000ffff167224 */ /* 0x001fc400078e000d */
[----:B------:R-:W-:Y:S02]  /*25f40*/  IMAD.MOV.U32 R23, RZ, RZ, R12 ;  /* 0x000000ffff177224 */ /* 0x000fe400078e000c */
[C---:B------:R-:W-:Y:S01]  /*25f50*/  HMMA.16816.F32 R12, R16.reuse, R14, R8 ;  /* 0x0000000e100c723c */ /* 0x040fe20000001808 */
[----:B---3--:R-:W-:Y:S04]  /*25f60*/  STL.64 [R1+0x5670], R20 ;  /* 0x0056701401007387 */ /* 0x008fe80000100a00 */
[----:B------:R0:W-:Y:S04]  /*25f70*/  STL.64 [R1+0x5690], R22 ;  /* 0x0056901601007387 */ /* 0x0001e80000100a00 */
[----:B0-----:R-:W2:Y:S04]  /*25f80*/  LDL.64 R22, [R1+0xc8] ;  /* 0x0000c80001167983 */ /* 0x001ea80000100a00 */
[----:B------:R-:W3:Y:S04]  /*25f90*/  LDL.LU.64 R10, [R1+0x5730] ;  /* 0x00573000010a7983 */ /* 0x000ee80000300a00 */
[----:B------:R-:W3:Y:S04]  /*25fa0*/  LDL.LU.64 R8, [R1+0x5728] ;  /* 0x0057280001087983 */ /* 0x000ee80000300a00 */
[----:B------:R-:W-:Y:S04]  /*25fb0*/  STL.64 [R1+0x800], R12 ;  /* 0x0008000c01007387 */ /* 0x000fe80000100a00 */
[----:B------:R0:W-:Y:S04]  /*25fc0*/  STL.64 [R1+0x808], R14 ;  /* 0x0008080e01007387 */ /* 0x0001e80000100a00 */
[----:B0-----:R-:W3:Y:S02]  /*25fd0*/  LDL.LU.64 R14, [R1+0x5720] ;  /* 0x00572000010e7983 */ /* 0x001ee40000300a00 */
[----:B---3--:R-:W-:Y:S02]  /*25fe0*/  HMMA.16816.F32 R12, R16, R14, R8 ;  /* 0x0000000e100c723c */ /* 0x008fe40000001808 */
[----:B------:R-:W3:Y:S04]  /*25ff0*/  LDL.LU.64 R10, [R1+0x5718] ;  /* 0x00571800010a7983 */ /* 0x000ee80000300a00 */
[----:B------:R-:W3:-:S13]  /*26000*/  LDL.LU.64 R8, [R1+0x5710] ;  /* 0x0057100001087983 */ /* 0x000eda0000300a00 */
        /* <DEDUP_REMOVED lines=14> */
[----:B0-----:R-:W3:Y:S04]  /*260f0*/  LDL.LU.64 R14, [R1+0x56d8] ;  /* 0x0056d800010e7983 */ /* 0x001ee80000300a00 */
[----:B------:R-:W2:Y:S01]  /*26100*/  LDL.LU.64 R12, [R1+0x56d0] ;  /* 0x0056d000010c7983 */ /* 0x000ea20000300a00 */
[----:B---3--:R-:W-:-:S15]  /*26110*/  HMMA.16816.F32 R8, R16, R14, R8 ;  /* 0x0000000e1008723c */ /* 0x008fde0000001808 */
[----:B------:R-:W-:-:S04]  /*26120*/  NOP ;  /* 0x0000000000007918 */ /* 0x000fc80000000000 */
[----:B------:R-:W-:Y:S04]  /*26130*/  STL.64 [R1+0x7c0], R8 ;  /* 0x0007c00801007387 */ /* 0x000fe80000100a00 */
[----:B------:R0:W-:Y:S04]  /*26140*/  STL.64 [R1+0x7c8], R10 ;  /* 0x0007c80a01007387 */ /* 0x0001e80000100a00 */
[----:B0-----:R-:W4:Y:S04]  /*26150*/  LDL.LU.64 R10, [R1+0x56c8] ;  /* 0x0056c800010a7983 */ /* 0x001f280000300a00 */
[----:B------:R-:W-:Y:S04]  /*26160*/  STL.64 [R1+0x55e0], R14 ;  /* 0x0055e00e01007387 */ /* 0x000fe80000100a00 */
[----:B--2---:R0:W-:Y:S04]  /*26170*/  STL.64 [R1+0x55d8], R12 ;  /* 0x0055d80c01007387 */ /* 0x0041e80000100a00 */
        /* <DEDUP_REMOVED lines=8> */
[----:B------:R-:W3:Y:S04]  /*26200*/  LDL.LU R14, [R1+0x4a8] ;  /* 0x0004a800010e7983 */ /* 0x000ee80000300800 */
[----:B------:R-:W3:Y:S01]  /*26210*/  LDL.LU R15, [R1+0x4ac] ;  /* 0x0004ac00010f7983 */ /* 0x000ee20000300800 */
[C---:B----4-:R-:W-:Y:S03]  /*26220*/  HMMA.16816.F32 R4, R16.reuse, R10, R4 ;  /* 0x0000000a1004723c */ /* 0x050fe60000001804 */
[----:B---3--:R-:W-:Y:S04]  /*26230*/  STL.64 [R1+0x56a0], R14 ;  /* 0x0056a00e01007387 */ /* 0x008fe80000100a00 */
[----:B--2---:R0:W-:Y:S04]  /*26240*/  STL.64 [R1+0x5698], R12 ;  /* 0x0056980c01007387 */ /* 0x0041e80000100a00 */
[----:B0-----:R-:W2:Y:S04]  /*26250*/  LDL.LU R12, [R1+0x4b0] ;  /* 0x0004b000010c7983 */ /* 0x001ea80000300800 */
[----:B------:R-:W2:Y:S04]  /*26260*/  LDL.LU R13, [R1+0x4b4] ;  /* 0x0004b400010d7983 */ /* 0x000ea80000300800 */
[----:B------:R-:W2:Y:S04]  /*26270*/  LDL.LU R14, [R1+0x4b8] ;  /* 0x0004b800010e7983 */ /* 0x000ea80000300800 */
[----:B------:R-:W2:Y:S04]  /*26280*/  LDL.LU R15, [R1+0x4bc] ;  /* 0x0004bc00010f7983 */ /* 0x000ea80000300800 */
[----:B------:R-:W-:Y:S04]  /*26290*/  STL.64 [R1+0x7b0], R4 ;  /* 0x0007b00401007387 */ /* 0x000fe80000100a00 */
[----:B------:R0:W-:Y:S04]  /*262a0*/  STL.64 [R1+0x7b8], R6 ;  /* 0x0007b80601007387 */ /* 0x0001e80000100a00 */
[----:B0-----:R-:W3:Y:S04]  /*262b0*/  LDL.LU.64 R6, [R1+0x56c0] ;  /* 0x0056c00001067983 */ /* 0x001ee80000300a00 */
[----:B------:R-:W4:Y:S04]  /*262c0*/  LDL.LU.64 R4, [R1+0x56b8] ;  /* 0x0056b80001047983 */ /* 0x000f280000300a00 */
[----:B------:R-:W-:Y:S04]  /*262d0*/  STL [R1+0x55bc], R10 ;  /* 0x0055bc0a01007387 */ /* 0x000fe80000100800 */
[----:B------:R0:W-:Y:S04]  /*262e0*/  STL [R1+0x55b8], R11 ;  /* 0x0055b80b01007387 */ /* 0x0001e80000100800 */
[----:B0-----:R-:W2:Y:S01]  /*262f0*/  LDL.64 R10, [R1+0x98] ;  /* 0x00009800010a7983 */ /* 0x001ea20000100a00 */
[----:B---3--:R-:W-:Y:S03]  /*26300*/  HMMA.16816.F32 R16, R16, R6, R24 ;  /* 0x000000061010723c */ /* 0x008fe60000001818 */
[----:B------:R-:W2:Y:S04]  /*26310*/  LDL.LU.64 R26, [R1+0x56b0] ;  /* 0x0056b000011a7983 */ /* 0x000ea80000300a00 */
[----:B------:R-:W2:-:S12]  /*26320*/  LDL.LU.64 R24, [R1+0x56a8] ;  /* 0x0056a80001187983 */ /* 0x000e980000300a00 */
[----:B------:R0:W-:Y:S04]  /*26330*/  STL.64 [R1+0x4c0], R16 ;  /* 0x0004c01001007387 */ /* 0x0001e80000100a00 */
[----:B------:R1:W-:Y:S04]  /*26340*/  STL.64 [R1+0x4c8], R18 ;  /* 0x0004c81201007387 */ /* 0x0003e80000100a00 */
[----:B0-----:R-:W3:Y:S04]  /*26350*/  LDL.LU R16, [R1+0x480] ;  /* 0x0004800001107983 */ /* 0x001ee80000300800 */
[----:B------:R-:W3:Y:S04]  /*26360*/  LDL.LU R17, [R1+0x484] ;  /* 0x0004840001117983 */ /* 0x000ee80000300800 */
[----:B-1----:R-:W3:Y:S04]  /*26370*/  LDL.LU R18, [R1+0x488] ;  /* 0x0004880001127983 */ /* 0x002ee80000300800 */
[----:B------:R-:W3:Y:S04]  /*26380*/  LDL.LU R19, [R1+0x48c] ;  /* 0x00048c0001137983 */ /* 0x000ee80000300800 */
[----:B------:R0:W-:Y:S04]  /*26390*/  STL.64 [R1+0x55b0], R6 ;  /* 0x0055b00601007387 */ /* 0x0001e80000100a00 */
[----:B----4-:R-:W-:Y:S01]  /*263a0*/  STL.64 [R1+0x55a8], R4 ;  /* 0x0055a80401007387 */ /* 0x010fe20000100a00 */
[----:B0-----:R-:W-:-:S02]  /*263b0*/  IMAD.MOV.U32 R6, RZ, RZ, R2 ;  /* 0x000000ffff067224 */ /* 0x001fc400078e0002 */
[----:B------:R-:W-:Y:S02]  /*263c0*/  IMAD.MOV.U32 R7, RZ, RZ, R0 ;  /* 0x000000ffff077224 */ /* 0x000fe400078e0000 */
[----:B------:R-:W-:Y:S02]  /*263d0*/  IMAD.MOV.U32 R2, RZ, RZ, R22 ;  /* 0x000000ffff027224 */ /* 0x000fe400078e0016 */
[----:B------:R-:W-:Y:S01]  /*263e0*/  IMAD.MOV.U32 R0, RZ, RZ, R23 ;  /* 0x000000ffff007224 */ /* 0x000fe200078e0017 */
[----:B--2---:R-:W-:-:S15]  /*263f0*/  HMMA.16816.F32 R12, R24, R22, R12 ;  /* 0x00000016180c723c */ /* 0x004fde000000180c */
[----:B------:R-:W-:-:S04]  /*26400*/  NOP ;  /* 0x0000000000007918 */ /* 0x000fc80000000000 */
[----:B------:R-:W-:Y:S04]  /*26410*/  STL.64 [R1+0x4b0], R12 ;  /* 0x0004b00c01007387 */ /* 0x000fe80000100a00 */
[----:B------:R0:W-:Y:S04]  /*26420*/  STL.64 [R1+0x4b8], R14 ;  /* 0x0004b80e01007387 */ /* 0x0001e80000100a00 */
[----:B0-----:R-:W2:Y:S04]  /*26430*/  LDL.LU.64 R14, [R1+0x56a0] ;  /* 0x0056a000010e7983 */ /* 0x001ea80000300a00 */
[----:B------:R-:W2:Y:S04]  /*26440*/  LDL.LU.64 R12, [R1+0x5698] ;  /* 0x00569800010c7983 */ /* 0x000ea80000300a00 */
[----:B------:R-:W2:Y:S04]  /*26450*/  LDL.LU.64 R22, [R1+0x5690] ;  /* 0x0056900001167983 */ /* 0x000ea80000300a00 */
[----:B------:R-:W-:Y:S04]  /*26460*/  STL [R1+0x55c4], R0 ;  /* 0x0055c40001007387 */ /* 0x000fe80000100800 */
[----:B------:R-:W-:Y:S01]  /*26470*/  STL [R1+0x55c0], R2 ;  /* 0x0055c00201007387 */ /* 0x000fe20000100800 */
[----:B--2---:R-:W-:Y:S03]  /*26480*/  HMMA.16816.F32 R20, R24, R22, R12 ;  /* 0x000000161814723c */ /* 0x004fe6000000180c */
[----:B------:R-:W2:Y:S04]  /*26490*/  LDL.LU.64 R14, [R1+0x5688] ;  /* 0x00568800010e7983 */ /* 0x000ea80000300a00 */
[----:B------:R-:W2:-:S12]  /*264a0*/  LDL.LU.64 R12, [R1+0x5680] ;  /* 0x00568000010c7983 */ /* 0x000e980000300a00 */
[----:B------:R-:W-:Y:S04]  /*264b0*/  STL.64 [R1+0x4a0], R20 ;  /* 0x0004a01401007387 */ /* 0x000fe80000100a00 */
[----:B------:R0:W-:Y:S04]  /*264c0*/  STL.64 [R1+0x4a8], R22 ;  /* 0x0004a81601007387 */ /* 0x0001e80000100a00 */
[----:B0-----:R-:W4:Y:S04]  /*264d0*/  LDL.LU.64 R22, [R1+0x5678] ;  /* 0x0056780001167983 */ /* 0x001f280000300a00 */
[----:B------:R-:W4:Y:S01]  /*264e0*/  LDL.LU.64 R20, [R1+0x5670] ;  /* 0x0056700001147983 */ /* 0x000f220000300a00 */
[C---:B---3--:R-:W-:Y:S08]  /*264f0*/  HMMA.16816.F32 R16, R24.reuse, R10, R16 ;  /* 0x0000000a1810723c */ /* 0x048ff00000001810 */
[----:B----4-:R-:W-:Y:S01]  /*26500*/  HMMA.16816.F32 R4, R24, R6, R20 ;  /* 0x000000061804723c */ /* 0x010fe20000001814 */
[----:B------:R-:W2:-:S15]  /*26510*/  LDL.LU.64 R22, [R1+0x5668] ;  /* 0x0056680001167983 */ /* 0x000e9e0000300a00 */
[----:B------:R-:W-:-:S03]  /*26520*/  NOP ;  /* 0x0000000000007918 */ /* 0x000fc60000000000 */
[----:B------:R0:W-:Y:S02]  /*26530*/  STL.64 [R1+0x490], R4 ;  /* 0x0004900401007387 */ /* 0x0001e40000100a00 */
[----:B0-----:R-:W-:Y:S02]  /*26540*/  IMAD.MOV.U32 R5, RZ, RZ, R10 ;  /* 0x000000ffff057224 */ /* 0x001fe400078e000a */
[----:B------:R-:W-:Y:S01]  /*26550*/  IMAD.MOV.U32 R4, RZ, RZ, R11 ;  /* 0x000000ffff047224 */ /* 0x000fe200078e000b */
[----:B------:R-:W-:Y:S04]  /*26560*/  STL.64 [R1+0x498], R6 ;  /* 0x0004980601007387 */ /* 0x000fe80000100a00 */
[----:B------:R-:W-:Y:S04]  /*26570*/  STL.64 [R1+0x480], R16 ;  /* 0x0004801001007387 */ /* 0x000fe80000100a00 */
[----:B------:R-:W-:Y:S01]  /*26580*/  STL.64 [R1+0x488], R18 ;  /* 0x0004881201007387 */ /* 0x000fe20000100a00 */
[----:B--2---:R-:W-:-:S15]  /*26590*/  HMMA.16816.F32 R8, R24, R22, R12 ;  /* 0x000000161808723c */ /* 0x004fde000000180c */
[----:B------:R-:W-:-:S04]  /*265a0*/  NOP ;  /* 0x0000000000007918 */ /* 0x000fc80000000000 */
[----:B------:R-:W-:Y:S04]  /*265b0*/  STL.64 [R1+0x470], R8 ;  /* 0x0004700801007387 */ /* 0x000fe80000100a00 */
[----:B------:R-:W-:Y:S04]  /*265c0*/  STL.64 [R1+0x478], R10 ;  /* 0x0004780a01007387 */ /* 0x000fe80000100a00 */
[----:B------:R-:W2:Y:S04]  /*265d0*/  LDL.64 R14, [R1+0x8] ;  /* 0x00000800010e7983 */ /* 0x000ea80000100a00 */
[----:B--2---:R0:W-:Y:S04]  /*265e0*/  STL.64 [R1+0x55f8], R14 ;  /* 0x0055f80e01007387 */ /* 0x0041e80000100a00 */
[----:B0-----:R-:W2:Y:S01]  /*265f0*/  LDL.64 R14, [R1+0x18] ;  /* 0x00001800010e7983 */ /* 0x001ea20000100a00 */
[----:B------:R-:W-:-:S02]  /*26600*/  IMAD.MOV.U32 R7, RZ, RZ, R22 ;  /* 0x000000ffff077224 */ /* 0x000fc400078e0016 */
[----:B------:R-:W-:Y:S01]  /*26610*/  IMAD.MOV.U32 R6, RZ, RZ, R23 ;  /* 0x000000ffff067224 */ /* 0x000fe200078e0017 */
[----:B--2---:R0:W-:Y:S04]  /*26620*/  STL.64 [R1+0x5600], R14 ;  /* 0x0056000e01007387 */ /* 0x0041e80000100a00 */
[----:B0-----:R-:W2:Y:S04]  /*26630*/  LDL.64 R14, [R1+0x28] ;  /* 0x00002800010e7983 */ /* 0x001ea80000100a00 */
[----:B--2---:R-:W-:Y:S04]  /*26640*/  STL.64 [R1+0x5618], R14 ;  /* 0x0056180e01007387 */ /* 0x004fe80000100a00 */
[----:B------:R-:W-:Y:S04]  /*26650*/  STL.64 [R1+0x55d0], R6 ;  /* 0x0055d00601007387 */ /* 0x000fe80000100a00 */
[----:B------:R0:W-:Y:S04]  /*26660*/  STL.64 [R1+0x55c8], R4 ;  /* 0x0055c80401007387 */ /* 0x0001e80000100a00 */
[----:B0-----:R-:W2:Y:S04]  /*26670*/  LDL.LU R4, [R1+0x730] ;  /* 0x0007300001047983 */ /* 0x001ea80000300800 */
[----:B------:R-:W2:Y:S04]  /*26680*/  LDL.LU R5, [R1+0x734] ;  /* 0x0007340001057983 */ /* 0x000ea80000300800 */
[----:B------:R-:W3:Y:S04]  /*26690*/  LDL.LU R6, [R1+0x738] ;  /* 0x0007380001067983 */ /* 0x000ee80000300800 */
[----:B------:R-:W3:Y:S04]  /*266a0*/  LDL.LU R7, [R1+0x73c] ;  /* 0x00073c0001077983 */ /* 0x000ee80000300800 */
[----:B------:R-:W4:Y:S04]  /*266b0*/  LDL.64 R14, [R1+0x38] ;  /* 0x00003800010e7983 */ /* 0x000f280000100a00 */
[----:B----4-:R0:W-:Y:S04]  /*266c0*/  STL.64 [R1+0x5630], R14 ;  /* 0x0056300e01007387 */ /* 0x0101e80000100a00 */
[----:B0-----:R-:W4:Y:S04]  /*266d0*/  LDL.64 R14, [R1+0x48] ;  /* 0x00004800010e7983 */ /* 0x001f280000100a00 */
[----:B----4-:R-:W-:Y:S04]  /*266e0*/  STL.64 [R1+0x5648], R14 ;  /* 0x0056480e01007387 */ /* 0x010fe80000100a00 */
[----:B---3--:R-:W-:Y:S04]  /*266f0*/  STL.64 [R1+0x55f0], R6 ;  /* 0x0055f00601007387 */ /* 0x008fe80000100a00 */
[----:B--2---:R0:W-:Y:S04]  /*26700*/  STL.64 [R1+0x55e8], R4 ;  /* 0x0055e80401007387 */ /* 0x0041e80000100a00 */
[----:B0-----:R-:W2:Y:S04]  /*26710*/  LDL.LU R4, [R1+0x740] ;  /* 0x0007400001047983 */ /* 0x001ea80000300800 */
[----:B------:R-:W2:Y:S04]  /*26720*/  LDL.LU R5, [R1+0x744] ;  /* 0x0007440001057983 */ /* 0x000ea80000300800 */
[----:B------:R-:W3:Y:S04]  /*26730*/  LDL.LU R6, [R1+0x748] ;  /* 0x0007480001067983 */ /* 0x000ee80000300800 */
[----:B------:R-:W3:Y:S04]  /*26740*/  LDL.LU R7, [R1+0x74c] ;  /* 0x00074c0001077983 */ /* 0x000ee80000300800 */
[----:B------:R-:W4:Y:S04]  /*26750*/  LDL.LU R8, [R1+0x460] ;  /* 0x0004600001087983 */ /* 0x000f280000300800 */
[----:B------:R-:W4:Y:S04]  /*26760*/  LDL.LU R9, [R1+0x464] ;  /* 0x0004640001097983 */ /* 0x000f280000300800 */
[----:B------:R-:W4:Y:S04]  /*26770*/  LDL.LU R10, [R1+0x468] ;  /* 0x00046800010a7983 */ /* 0x000f280000300800 */
[----:B------:R-:W4:Y:S04]  /*26780*/  LDL.LU R11, [R1+0x46c] ;  /* 0x00046c00010b7983 */ /* 0x000f280000300800 */
[----:B------:R-:W4:Y:S04]  /*26790*/  LDL.64 R18, [R1+0x78] ;  /* 0x0000780001127983 */ /* 0x000f280000100a00 */
[----:B------:R-:W2:Y:S04]  /*267a0*/  LDL.LU R20, [R1+0x7a0] ;  /* 0x0007a00001147983 */ /* 0x000ea80000300800 */
[----:B------:R-:W2:Y:S04]  /*267b0*/  LDL.LU R21, [R1+0x7a4] ;  /* 0x0007a40001157983 */ /* 0x000ea80000300800 */
[----:B------:R-:W2:Y:S04]  /*267c0*/  LDL.LU R22, [R1+0x7a8] ;  /* 0x0007a80001167983 */ /* 0x000ea80000300800 */
[----:B------:R-:W2:Y:S04]  /*267d0*/  LDL.LU R23, [R1+0x7ac] ;  /* 0x0007ac0001177983 */ /* 0x000ea80000300800 */
[----:B------:R-:W2:Y:S04]  /*267e0*/  LDL.64 R14, [R1+0x58] ;  /* 0x00005800010e7983 */ /* 0x000ea80000100a00 */
[----:B--2---:R0:W-:Y:S04]  /*267f0*/  STL.64 [R1+0x5660], R14 ;  /* 0x0056600e01007387 */ /* 0x0041e80000100a00 */
[----:B0-----:R-:W2:Y:S04]  /*26800*/  LDL.64 R14, [R1+0x68] ;  /* 0x00006800010e7983 */ /* 0x001ea80000100a00 */
[----:B---3--:R-:W-:Y:S04]  /*26810*/  STL.64 [R1+0x5610], R6 ;  /* 0x0056100601007387 */ /* 0x008fe80000100a00 */
[----:B------:R0:W-:Y:S04]  /*26820*/  STL.64 [R1+0x5608], R4 ;  /* 0x0056080401007387 */ /* 0x0001e80000100a00 */
[----:B0-----:R-:W3:Y:S04]  /*26830*/  LDL.LU R4, [R1+0x760] ;  /* 0x0007600001047983 */ /* 0x001ee80000300800 */
[----:B------:R-:W3:Y:S04]  /*26840*/  LDL.LU R5, [R1+0x764] ;  /* 0x0007640001057983 */ /* 0x000ee80000300800 */
[----:B------:R-:W2:Y:S04]  /*26850*/  LDL.LU R6, [R1+0x768] ;  /* 0x0007680001067983 */ /* 0x000ea80000300800 */
[----:B------:R-:W2:Y:S04]  /*26860*/  LDL.LU R7, [R1+0x76c] ;  /* 0x00076c0001077983 */ /* 0x000ea80000300800 */
[----:B--2---:R-:W-:Y:S04]  /*26870*/  STL.64 [R1+0x5628], R6 ;  /* 0x0056280601007387 */ /* 0x004fe80000100a00 */
[----:B---3--:R0:W-:Y:S04]  /*26880*/  STL.64 [R1+0x5620], R4 ;  /* 0x0056200401007387 */ /* 0x0081e80000100a00 */
        /* <DEDUP_REMOVED lines=9> */
[----:B------:R-:W3:Y:S04]  /*26920*/  LDL.LU R6, [R1+0x788] ;  /* 0x0007880001067983 */ /* 0x000ee80000300800 */
[----:B------:R-:W3:Y:S01]  /*26930*/  LDL.LU R7, [R1+0x78c] ;  /* 0x00078c0001077983 */ /* 0x000ee20000300800 */
[----:B------:R-:W-:Y:S03]  /*26940*/  HMMA.16816.F32 R20, R24, R14, R20 ;  /* 0x0000000e1814723c */ /* 0x000fe60000001814 */
[----:B---3--:R-:W-:Y:S04]  /*26950*/  STL.64 [R1+0x5658], R6 ;  /* 0x0056580601007387 */ /* 0x008fe80000100a00 */
[----:B--2---:R0:W-:Y:S04]  /*26960*/  STL.64 [R1+0x5650], R4 ;  /* 0x0056500401007387 */ /* 0x0041e80000100a00 */
[----:B0-----:R-:W2:Y:S04]  /*26970*/  LDL.LU R4, [R1+0x790] ;  /* 0x0007900001047983 */ /* 0x001ea80000300800 */
[----:B------:R-:W2:Y:S04]  /*26980*/  LDL.LU R5, [R1+0x794] ;  /* 0x0007940001057983 */ /* 0x000ea80000300800 */
[----:B------:R-:W2:Y:S04]  /*26990*/  LDL.LU R6, [R1+0x798] ;  /* 0x0007980001067983 */ /* 0x000ea80000300800 */
[----:B------:R-:W2:Y:S04]  /*269a0*/  LDL.LU R7, [R1+0x79c] ;  /* 0x00079c0001077983 */ /* 0x000ea80000300800 */
[----:B------:R0:W-:Y:S02]  /*269b0*/  STL.64 [R1+0x460], R8 ;  /* 0x0004600801007387 */ /* 0x0001e40000100a00 */
[----:B0-----:R-:W-:-:S02]  /*269c0*/  IMAD.MOV.U32 R9, RZ, RZ, R18 ;  /* 0x000000ffff097224 */ /* 0x001fc400078e0012 */
[----:B------:R-:W-:Y:S02]  /*269d0*/  IMAD.MOV.U32 R8, RZ, RZ, R19 ;  /* 0x000000ffff087224 */ /* 0x000fe400078e0013 */
[----:B------:R-:W0:Y:S04]  /*269e0*/  LDSM.16.MT88.4 R16, [R3+0x4200] ;  /* 0x004200000310783b */ /* 0x000e280000004200 */
[----:B------:R-:W-:Y:S04]  /*269f0*/  STL.64 [R1+0x468], R10 ;  /* 0x0004680a01007387 */ /* 0x000fe80000100a00 */
[----:B0-----:R-:W-:Y:S04]  /*26a00*/  STL.64 [R1+0x5450], R18 ;  /* 0x0054501201007387 */ /* 0x001fe80000100a00 */
[----:B------:R0:W-:Y:S04]  /*26a10*/  STL.64 [R1+0x5448], R16 ;  /* 0x0054481001007387 */ /* 0x0001e80000100a00 */
[----:B0-----:R-:W3:Y:S04]  /*26a20*/  LDL.LU R16, [R1+0x750] ;  /* 0x0007500001107983 */ /* 0x001ee80000300800 */
[----:B------:R-:W3:Y:S04]  /*26a30*/  LDL.LU R17, [R1+0x754] ;  /* 0x0007540001117983 */ /* 0x000ee80000300800 */
[----:B------:R-:W3:Y:S04]  /*26a40*/  LDL.LU R18, [R1+0x758] ;  /* 0x0007580001127983 */ /* 0x000ee80000300800 */
[----:B------:R-:W3:Y:S04]  /*26a50*/  LDL.LU R19, [R1+0x75c] ;  /* 0x00075c0001137983 */ /* 0x000ee80000300800 */
[----:B------:R0:W-:Y:S04]  /*26a60*/  STL.64 [R1+0x7a0], R20 ;  /* 0x0007a01401007387 */ /* 0x0001e80000100a00 */
[----:B------:R1:W-:Y:S01]  /*26a70*/  STL.64 [R1+0x7a8], R22 ;  /* 0x0007a81601007387 */ /* 0x0003e20000100a00 */
[----:B0-----:R-:W-:-:S02]  /*26a80*/  IMAD.MOV.U32 R21, RZ, RZ, R14 ;  /* 0x000000ffff157224 */ /* 0x001fc400078e000e */
[----:B------:R-:W-:Y:S02]  /*26a90*/  IMAD.MOV.U32 R20, RZ, RZ, R15 ;  /* 0x000000ffff147224 */ /* 0x000fe400078e000f */
[----:B------:R-:W2:Y:S02]  /*26aa0*/  LDL.LU.64 R14, [R1+0x5660] ;  /* 0x00566000010e7983 */ /* 0x000ea40000300a00 */
[----:B--2---:R-:W-:Y:S01]  /*26ab0*/  HMMA.16816.F32 R4, R24, R14, R4 ;  /* 0x0000000e1804723c */ /* 0x004fe20000001804 */
[----:B-1----:R-:W-:Y:S02]  /*26ac0*/  IMAD.MOV.U32 R23, RZ, RZ, R14 ;  /* 0x000000ffff177224 */ /* 0x002fe400078e000e */
        /* <DEDUP_REMOVED lines=37> */
[----:B------:R1:W-:Y:S01]  /*26d20*/  STL.64 [R1+0x758], R18 ;  /* 0x0007581201007387 */ /* 0x0003e20000100a00 */
[----:B0-----:R-:W-:Y:S02]  /*26d30*/  IMAD.MOV.U32 R17, RZ, RZ, R14 ;  /* 0x000000ffff117224 */ /* 0x001fe400078e000e */
[----:B------:R-:W-:Y:S02]  /*26d40*/  IMAD.MOV.U32 R16, RZ, RZ, R15 ;  /* 0x000000ffff107224 */ /* 0x000fe400078e000f */
[----:B------:R-:W2:Y:S02]  /*26d50*/  LDL.LU.64 R14, [R1+0x55f8] ;  /* 0x0055f800010e7983 */ /* 0x000ea40000300a00 */
[----:B--2---:R-:W-:Y:S01]  /*26d60*/  HMMA.16816.F32 R4, R24, R14, R4 ;  /* 0x0000000e1804723c */ /* 0x004fe20000001804 */
[----:B-1----:R-:W-:-:S02]  /*26d70*/  IMAD.MOV.U32 R19, RZ, RZ, R14 ;  /* 0x000000ffff137224 */ /* 0x002fc400078e000e */
[----:B------:R-:W-:-:S15]  /*26d80*/  IMAD.MOV.U32 R18, RZ, RZ, R15 ;  /* 0x000000ffff127224 */ /* 0x000fde00078e000f */
[----:B------:R-:W-:Y:S01]  /*26d90*/  NOP ;  /* 0x0000000000007918 */ /* 0x000fe20000000000 */
[----:B------:R-:W-:Y:S04]  /*26da0*/  STL.64 [R1+0x740], R4 ;  /* 0x0007400401007387 */ /* 0x000fe80000100a00 */
[----:B------:R0:W-:Y:S04]  /*26db0*/  STL.64 [R1+0x748], R6 ;  /* 0x0007480601007387 */ /* 0x0001e80000100a00 */
[----:B0-----:R-:W2:Y:S04]  /*26dc0*/  LDL.LU.64 R6, [R1+0x55f0] ;  /* 0x0055f00001067983 */ /* 0x001ea80000300a00 */
[----:B------:R-:W2:Y:S04]  /*26dd0*/  LDL.LU.64 R4, [R1+0x55e8] ;  /* 0x0055e80001047983 */ /* 0x000ea80000300a00 */
[----:B------:R-:W2:Y:S04]  /*26de0*/  LDL.LU.64 R14, [R1+0x55e0] ;  /* 0x0055e000010e7983 */ /* 0x000ea80000300a00 */
[----:B------:R-:W3:Y:S01]  /*26df0*/  LDL.LU.64 R12, [R1+0x55d8] ;  /* 0x0055d800010c7983 */ /* 0x000ee20000300a00 */
[----:B--2---:R-:W-:-:S15]  /*26e00*/  HMMA.16816.F32 R4, R24, R14, R4 ;  /* 0x0000000e1804723c */ /* 0x004fde0000001804 */
[----:B------:R-:W-:-:S04]  /*26e10*/  NOP ;  /* 0x0000000000007918 */ /* 0x000fc80000000000 */
[----:B------:R-:W-:Y:S04]  /*26e20*/  STL.64 [R1+0x730], R4 ;  /* 0x0007300401007387 */ /* 0x000fe80000100a00 */
[----:B------:R0:W-:Y:S04]  /*26e30*/  STL.64 [R1+0x738], R6 ;  /* 0x0007380601007387 */ /* 0x0001e80000100a00 */
[----:B0-----:R-:W2:Y:S04]  /*26e40*/  LDL.LU.64 R6, [R1+0x55d0] ;  /* 0x0055d00001067983 */ /* 0x001ea80000300a00 */
[----:B------:R-:W4:Y:S04]  /*26e50*/  LDL.LU.64 R4, [R1+0x55c8] ;  /* 0x0055c80001047983 */ /* 0x000f280000300a00 */
[----:B------:R0:W-:Y:S04]  /*26e60*/  STL.64 [R1+0x5460], R14 ;  /* 0x0054600e01007387 */ /* 0x0001e80000100a00 */
[----:B---3--:R-:W-:Y:S01]  /*26e70*/  STL.64 [R1+0x5458], R12 ;  /* 0x0054580c01007387 */ /* 0x008fe20000100a00 */
[----:B0-----:R-:W-:-:S02]  /*26e80*/  IMAD.MOV.U32 R14, RZ, RZ, R19 ;  /* 0x000000ffff0e7224 */ /* 0x001fc400078e0013 */
[----:B------:R-:W-:-:S05]  /*26e90*/  IMAD.MOV.U32 R15, RZ, RZ, R18 ;  /* 0x000000ffff0f7224 */ /* 0x000fca00078e0012 */
[----:B------:R0:W-:Y:S02]  /*26ea0*/  STL.64 [R1+0x5478], R14 ;  /* 0x0054780e01007387 */ /* 0x0001e40000100a00 */
[----:B0-----:R-:W-:Y:S02]  /*26eb0*/  IMAD.MOV.U32 R14, RZ, RZ, R17 ;  /* 0x000000ffff0e7224 */ /* 0x001fe400078e0011 */
[----:B------:R-:W-:-:S05]  /*26ec0*/  IMAD.MOV.U32 R15, RZ, RZ, R16 ;  /* 0x000000ffff0f7224 */ /* 0x000fca00078e0010 */
[----:B------:R0:W-:Y:S04]  /*26ed0*/  STL.64 [R1+0x5490], R14 ;  /* 0x0054900e01007387 */ /* 0x0001e80000100a00 */
[----:B------:R-:W3:Y:S04]  /*26ee0*/  LDL.LU R16, [R1+0x710] ;  /* 0x0007100001107983 */ /* 0x000ee80000300800 */
[----:B------:R-:W3:Y:S04]  /*26ef0*/  LDL.LU R17, [R1+0x714] ;  /* 0x0007140001117983 */ /* 0x000ee80000300800 */
[----:B------:R-:W2:Y:S04]  /*26f00*/  LDL.LU R18, [R1+0x718] ;  /* 0x0007180001127983 */ /* 0x000ea80000300800 */
[----:B------:R-:W2:Y:S01]  /*26f10*/  LDL.LU R19, [R1+0x71c] ;  /* 0x00071c0001137983 */ /* 0x000ea20000300800 */
[----:B0-----:R-:W-:-:S02]  /*26f20*/  IMAD.MOV.U32 R14, RZ, RZ, R0 ;  /* 0x000000ffff0e7224 */ /* 0x001fc400078e0000 */
[----:B------:R-:W-:Y:S01]  /*26f30*/  IMAD.MOV.U32 R15, RZ, RZ, R2 ;  /* 0x000000ffff0f7224 */ /* 0x000fe200078e0002 */
[----:B------:R-:W3:Y:S04]  /*26f40*/  LDL.LU R0, [R1+0x55c4] ;  /* 0x0055c40001007983 */ /* 0x000ee80000300800 */
[----:B------:R-:W4:Y:S04]  /*26f50*/  LDL.LU R2, [R1+0x55c0] ;  /* 0x0055c00001027983 */ /* 0x000f280000300800 */
[----:B------:R-:W-:Y:S04]  /*26f60*/  STL.64 [R1+0x54a8], R14 ;  /* 0x0054a80e01007387 */ /* 0x000fe80000100a00 */
[----:B--2---:R-:W-:Y:S04]  /*26f70*/  STL.64 [R1+0x5470], R18 ;  /* 0x0054701201007387 */ /* 0x004fe80000100a00 */
[----:B---3--:R0:W-:Y:S04]  /*26f80*/  STL.64 [R1+0x5468], R16 ;  /* 0x0054681001007387 */ /* 0x0081e80000100a00 */
[----:B0-----:R-:W2:Y:S04]  /*26f90*/  LDL.LU R16, [R1+0x380] ;  /* 0x0003800001107983 */ /* 0x001ea80000300800 */
[----:B------:R-:W2:Y:S04]  /*26fa0*/  LDL.LU R17, [R1+0x384] ;  /* 0x0003840001117983 */ /* 0x000ea80000300800 */
[----:B------:R-:W3:Y:S04]  /*26fb0*/  LDL.LU R18, [R1+0x388] ;  /* 0x0003880001127983 */ /* 0x000ee80000300800 */
[----:B------:R-:W3:Y:S01]  /*26fc0*/  LDL.LU R19, [R1+0x38c] ;  /* 0x00038c0001137983 */ /* 0x000ee20000300800 */
[----:B------:R-:W-:-:S02]  /*26fd0*/  IMAD.MOV.U32 R14, RZ, RZ, R10 ;  /* 0x000000ffff0e7224 */ /* 0x000fc400078e000a */
[----:B------:R-:W-:Y:S01]  /*26fe0*/  IMAD.MOV.U32 R15, RZ, RZ, R11 ;  /* 0x000000ffff0f7224 */ /* 0x000fe200078e000b */
[----:B------:R-:W2:Y:S04]  /*26ff0*/  LDL.LU R10, [R1+0x55bc] ;  /* 0x0055bc00010a7983 */ /* 0x000ea80000300800 */
[----:B------:R-:W4:Y:S04]  /*27000*/  LDL.LU R11, [R1+0x55b8] ;  /* 0x0055b800010b7983 */ /* 0x000f280000300800 */
[----:B------:R-:W-:Y:S04]  /*27010*/  STL.64 [R1+0x54c0], R14 ;  /* 0x0054c00e01007387 */ /* 0x000fe80000100a00 */
[----:B---3--:R-:W-:Y:S04]  /*27020*/  STL.64 [R1+0x5488], R18 ;  /* 0x0054881201007387 */ /* 0x008fe80000100a00 */
[----:B--2---:R0:W-:Y:S04]  /*27030*/  STL.64 [R1+0x5480], R16 ;  /* 0x0054801001007387 */ /* 0x0041e80000100a00 */
[----:B0-----:R-:W2:Y:S04]  /*27040*/  LDL.LU R16, [R1+0x390] ;  /* 0x0003900001107983 */ /* 0x001ea80000300800 */
[----:B------:R-:W2:Y:S04]  /*27050*/  LDL.LU R17, [R1+0x394] ;  /* 0x0003940001117983 */ /* 0x000ea80000300800 */
[----:B------:R-:W3:Y:S04]  /*27060*/  LDL.LU R18, [R1+0x398] ;  /* 0x0003980001127983 */ /* 0x000ee80000300800 */
[----:B------:R-:W3:Y:S01]  /*27070*/  LDL.LU R19, [R1+0x39c] ;  /* 0x00039c0001137983 */ /* 0x000ee20000300800 */
[----:B------:R-:W-:-:S02]  /*27080*/  IMAD.MOV.U32 R14, RZ, RZ, R29 ;  /* 0x000000ffff0e7224 */ /* 0x000fc400078e001d */
[----:B------:R-:W-:-:S05]  /*27090*/  IMAD.MOV.U32 R15, RZ, RZ, R28 ;  /* 0x000000ffff0f7224 */ /* 0x000fca00078e001c */
[----:B------:R0:W-:Y:S02]  /*270a0*/  STL.64 [R1+0x54d8], R14 ;  /* 0x0054d80e01007387 */ /* 0x0001e40000100a00 */
[----:B0-----:R-:W-:Y:S02]  /*270b0*/  IMAD.MOV.U32 R14, RZ, RZ, R23 ;  /* 0x000000ffff0e7224 */ /* 0x001fe400078e0017 */
[----:B------:R-:W-:-:S05]  /*270c0*/  IMAD.MOV.U32 R15, RZ, RZ, R22 ;  /* 0x000000ffff0f7224 */ /* 0x000fca00078e0016 */
        /* <DEDUP_REMOVED lines=28> */
[----:B----4-:R-:W-:Y:S02]  /*27290*/  IMAD.MOV.U32 R14, RZ, RZ, R5 ;  /* 0x000000ffff0e7224 */ /* 0x010fe400078e0005 */
[----:B------:R-:W-:Y:S01]  /*272a0*/  IMAD.MOV.U32 R15, RZ, RZ, R4 ;  /* 0x000000ffff0f7224 */ /* 0x000fe200078e0004 */
[----:B---3--:R-:W-:Y:S04]  /*272b0*/  STL.64 [R1+0x54e8], R18 ;  /* 0x0054e81201007387 */ /* 0x008fe80000100a00 */
[----:B--2---:R0:W-:Y:S04]  /*272c0*/  STL.64 [R1+0x54e0], R16 ;  /* 0x0054e01001007387 */ /* 0x0041e80000100a00 */
[----:B0-----:R-:W2:Y:S04]  /*272d0*/  LDL.LU R16, [R1+0x3d0] ;  /* 0x0003d00001107983 */ /* 0x001ea80000300800 */
[----:B------:R-:W2:Y:S04]  /*272e0*/  LDL.LU R17, [R1+0x3d4] ;  /* 0x0003d40001117983 */ /* 0x000ea80000300800 */
[----:B------:R-:W3:Y:S04]  /*272f0*/  LDL.LU R18, [R1+0x3d8] ;  /* 0x0003d80001127983 */ /* 0x000ee80000300800 */
[----:B------:R-:W3:Y:S04]  /*27300*/  LDL.LU R19, [R1+0x3dc] ;  /* 0x0003dc0001137983 */ /* 0x000ee80000300800 */
[----:B------:R0:W-:Y:S04]  /*27310*/  STL.64 [R1+0x5550], R14 ;  /* 0x0055500e01007387 */ /* 0x0001e80000100a00 */
        /* <DEDUP_REMOVED lines=8> */
[----:B------:R-:W4:Y:S04]  /*273a0*/  LDL.64 R14, [R1+0xb8] ;  /* 0x0000b800010e7983 */ /* 0x000f280000100a00 */
        /* <DEDUP_REMOVED lines=15> */
[----:B---3--:R-:W-:Y:S04]  /*274a0*/  STL.64 [R1+0x5530], R18 ;  /* 0x0055301201007387 */ /* 0x008fe80000100a00 */
        /* <DEDUP_REMOVED lines=17> */
[----:B----4-:R-:W-:Y:S03]  /*275c0*/  HMMA.16816.F32 R4, R24, R10, R4 ;  /* 0x0000000a1804723c */ /* 0x010fe60000001804 */
        /* <DEDUP_REMOVED lines=15> */
[----:B------:R-:W4:Y:S01]  /*276c0*/  LDL.LU.64 R4, [R1+0x55a8] ;  /* 0x0055a80001047983 */ /* 0x000f220000300a00 */
[----:B------:R-:W-:-:S02]  /*276d0*/  IMAD.MOV.U32 R14, RZ, RZ, R2 ;  /* 0x000000ffff0e7224 */ /* 0x000fc400078e0002 */
[----:B------:R-:W-:Y:S01]  /*276e0*/  IMAD.MOV.U32 R15, RZ, RZ, R0 ;  /* 0x000000ffff0f7224 */ /* 0x000fe200078e0000 */
[----:B---3--:R-:W-:Y:S01]  /*276f0*/  HMMA.16816.F32 R24, R24, R6, R20 ;  /* 0x000000061818723c */ /* 0x008fe20000001814 */
[----:B------:R-:W2:Y:S04]  /*27700*/  LDL.LU.64 R22, [R1+0x55a0] ;  /* 0x0055a00001167983 */ /* 0x000ea80000300a00 */
[----:B------:R-:W2:-:S14]  /*27710*/  LDL.LU.64 R20, [R1+0x5598] ;  /* 0x0055980001147983 */ /* 0x000e9c0000300a00 */
[----:B------:R0:W-:Y:S04]  /*27720*/  STL.64 [R1+0x450], R24 ;  /* 0x0004501801007387 */ /* 0x0001e80000100a00 */
[----:B------:R1:W-:Y:S04]  /*27730*/  STL.64 [R1+0x458], R26 ;  /* 0x0004581a01007387 */ /* 0x0003e80000100a00 */
[----:B0-----:R-:W3:Y:S04]  /*27740*/  LDL.LU R24, [R1+0x370] ;  /* 0x0003700001187983 */ /* 0x001ee80000300800 */
[----:B------:R-:W3:Y:S04]  /*27750*/  LDL.LU R25, [R1+0x374] ;  /* 0x0003740001197983 */ /* 0x000ee80000300800 */
[----:B-1----:R-:W3:Y:S04]  /*27760*/  LDL.LU R26, [R1+0x378] ;  /* 0x00037800011a7983 */ /* 0x002ee80000300800 */
[----:B------:R-:W3:Y:S01]  /*27770*/  LDL.LU R27, [R1+0x37c] ;  /* 0x00037c00011b7983 */ /* 0x000ee20000300800 */
[----:B--2---:R-:W-:Y:S03]  /*27780*/  HMMA.16816.F32 R12, R20, R14, R16 ;  /* 0x0000000e140c723c */ /* 0x004fe60000001810 */
[----:B------:R-:W2:Y:S04]  /*27790*/  LDL.LU.64 R18, [R1+0x5590] ;  /* 0x0055900001127983 */ /* 0x000ea80000300a00 */
[----:B------:R-:W2:-:S12]  /*277a0*/  LDL.LU.64 R16, [R1+0x5588] ;  /* 0x0055880001107983 */ /* 0x000e980000300a00 */
[----:B------:R-:W-:Y:S04]  /*277b0*/  STL.64 [R1+0x440], R12 ;  /* 0x0004400c01007387 */ /* 0x000fe80000100a00 */
[----:B------:R0:W-:Y:S04]  /*277c0*/  STL.64 [R1+0x448], R14 ;  /* 0x0004480e01007387 */ /* 0x0001e80000100a00 */
        /* <DEDUP_REMOVED lines=24> */
[----:B0-----:R-:W2:Y:S02]  /*27950*/  LDL.LU.64 R14, [R1+0x5538] ;  /* 0x00553800010e7983 */ /* 0x001ea40000300a00 */
        /* <DEDUP_REMOVED lines=53> */
[----:B0-----:R-:W3:Y:S04]  /*27cb0*/  LDL.LU.64 R14, [R1+0x5460] ;  /* 0x00546000010e7983 */ /* 0x001ee80000300a00 */
[----:B------:R-:W2:Y:S01]  /*27cc0*/  LDL.LU.64 R12, [R1+0x5458] ;  /* 0x00545800010c7983 */ /* 0x000ea20000300a00 */
[----:B---3--:R-:W-:Y:S03]  /*27cd0*/  HMMA.16816.F32 R24, R20, R14, R24 ;  /* 0x0000000e1418723c */ /* 0x008fe60000001818 */
[----:B------:R-:W-:Y:S04]  /*27ce0*/  STL.64 [R1+0x5388], R14 ;  /* 0x0053880e01007387 */ /* 0x000fe80000100a00 */
[----:B--2---:R0:W-:-:S12]  /*27cf0*/  STL.64 [R1+0x5380], R12 ;  /* 0x0053800c01007387 */ /* 0x0041d80000100a00 */
[----:B------:R-:W-:Y:S04]  /*27d00*/  STL.64 [R1+0x370], R24 ;  /* 0x0003701801007387 */ /* 0x000fe80000100a00 */
[----:B------:R-:W-:Y:S04]  /*27d10*/  STL.64 [R1+0x378], R26 ;  /* 0x0003781a01007387 */ /* 0x000fe80000100a00 */
[----:B------:R-:W1:Y:S01]  /*27d20*/  LDSM.16.MT88.4 R24, [R3+0x4280] ;  /* 0x004280000318783b */ /* 0x000e620000004200 */
[C---:B------:R-:W-:Y:S03]  /*27d30*/  HMMA.16816.F32 R16, R20.reuse, R10, R16 ;  /* 0x0000000a1410723c */ /* 0x040fe60000001810 */
[----:B0-----:R-:W2:Y:S04]  /*27d40*/  LDL.LU R12, [R1+0x350] ;  /* 0x00035000010c7983 */ /* 0x001ea80000300800 */
[----:B------:R-:W2:Y:S04]  /*27d50*/  LDL.LU R13, [R1+0x354] ;  /* 0x00035400010d7983 */ /* 0x000ea80000300800 */
[----:B------:R-:W2:Y:S04]  /*27d60*/  LDL.LU R14, [R1+0x358] ;  /* 0x00035800010e7983 */ /* 0x000ea80000300800 */
[----:B------:R-:W2:Y:S04]  /*27d70*/  LDL.LU R15, [R1+0x35c] ;  /* 0x00035c00010f7983 */ /* 0x000ea80000300800 */
[----:B-1----:R0:W-:Y:S04]  /*27d80*/  STL.64 [R1+0x5350], R26 ;  /* 0x0053501a01007387 */ /* 0x0021e80000100a00 */
[----:B------:R-:W-:Y:S04]  /*27d90*/  STL.64 [R1+0x5348], R24 ;  /* 0x0053481801007387 */ /* 0x000fe80000100a00 */
[----:B0-----:R-:W2:Y:S04]  /*27da0*/  LDL.64 R26, [R1+0xc8] ;  /* 0x0000c800011a7983 */ /* 0x001ea80000100a00 */
[----:B------:R-:W-:Y:S04]  /*27db0*/  STL.64 [R1+0x710], R16 ;  /* 0x0007101001007387 */ /* 0x000fe80000100a00 */
[----:B------:R0:W-:Y:S04]  /*27dc0*/  STL.64 [R1+0x718], R18 ;  /* 0x0007181201007387 */ /* 0x0001e80000100a00 */
[----:B0-----:R-:W2:Y:S04]  /*27dd0*/  LDL.LU.64 R18, [R1+0x5450] ;  /* 0x0054500001127983 */ /* 0x001ea80000300a00 */
[----:B------:R-:W2:Y:S04]  /*27de0*/  LDL.LU.64 R16, [R1+0x5448] ;  /* 0x0054480001107983 */ /* 0x000ea80000300a00 */
[----:B------:R0:W-:Y:S04]  /*27df0*/  STL [R1+0x536c], R10 ;  /* 0x00536c0a01007387 */ /* 0x0001e80000100800 */
[----:B------:R1:W-:Y:S04]  /*27e00*/  STL [R1+0x5368], R11 ;  /* 0x0053680b01007387 */ /* 0x0003e80000100800 */
[----:B------:R-:W3:Y:S04]  /*27e10*/  LDL.LU R8, [R1+0x360] ;  /* 0x0003600001087983 */ /* 0x000ee80000300800 */
[----:B------:R-:W3:Y:S04]  /*27e20*/  LDL.LU R9, [R1+0x364] ;  /* 0x0003640001097983 */ /* 0x000ee80000300800 */
[----:B0-----:R-:W3:Y:S04]  /*27e30*/  LDL.LU R10, [R1+0x368] ;  /* 0x00036800010a7983 */ /* 0x001ee80000300800 */
[----:B-1----:R-:W3:Y:S04]  /*27e40*/  LDL.LU R11, [R1+0x36c] ;  /* 0x00036c00010b7983 */ /* 0x002ee80000300800 */
[----:B------:R-:W-:Y:S04]  /*27e50*/  STL.64 [R1+0x5360], R6 ;  /* 0x0053600601007387 */ /* 0x000fe80000100a00 */
[----:B----4-:R2:W-:Y:S01]  /*27e60*/  STL.64 [R1+0x5358], R4 ;  /* 0x0053580401007387 */ /* 0x0105e20000100a00 */
[----:B---3--:R-:W-:Y:S08]  /*27e70*/  HMMA.16816.F32 R8, R20, R6, R8 ;  /* 0x000000061408723c */ /* 0x008ff00000001808 */
[----:B--2---:R-:W-:Y:S11]  /*27e80*/  HMMA.16816.F32 R4, R16, R26, R12 ;  /* 0x0000001a1004723c */ /* 0x004ff6000000180c */
[----:B------:R0:W-:Y:S04]  /*27e90*/  STL.64 [R1+0x360], R8 ;  /* 0x0003600801007387 */ /* 0x0001e80000100a00 */
[----:B------:R1:W-:Y:S04]  /*27ea0*/  STL.64 [R1+0x368], R10 ;  /* 0x0003680a01007387 */ /* 0x0003e80000100a00 */
[----:B------:R-:W-:Y:S04]  /*27eb0*/  STL.64 [R1+0x350], R4 ;  /* 0x0003500401007387 */ /* 0x000fe80000100a00 */
[----:B------:R-:W-:Y:S04]  /*27ec0*/  STL.64 [R1+0x358], R6 ;  /* 0x0003580601007387 */ /* 0x000fe80000100a00 */
[----:B0-----:R-:W2:Y:S04]  /*27ed0*/  LDL.LU R8, [R1+0x320] ;  /* 0x0003200001087983 */ /* 0x001ea80000300800 */
[----:B------:R-:W2:Y:S04]  /*27ee0*/  LDL.LU R9, [R1+0x324] ;  /* 0x0003240001097983 */ /* 0x000ea80000300800 */
[----:B-1----:R-:W3:Y:S04]  /*27ef0*/  LDL.LU R10, [R1+0x328] ;  /* 0x00032800010a7983 */ /* 0x002ee80000300800 */
[----:B------:R-:W3:Y:S04]  /*27f00*/  LDL.LU R11, [R1+0x32c] ;  /* 0x00032c00010b7983 */ /* 0x000ee80000300800 */
[----:B---3--:R0:W-:Y:S04]  /*27f10*/  STL.64 [R1+0x5420], R10 ;  /* 0x0054200a01007387 */ /* 0x0081e80000100a00 */
[----:B--2---:R-:W-:Y:S01]  /*27f20*/  STL.64 [R1+0x5418], R8 ;  /* 0x0054180801007387 */ /* 0x004fe20000100a00 */
[----:B0-----:R-:W-:-:S02]  /*27f30*/  IMAD.MOV.U32 R10, RZ, RZ, R29 ;  /* 0x000000ffff0a7224 */ /* 0x001fc400078e001d */
[----:B------:R-:W-:-:S05]  /*27f40*/  IMAD.MOV.U32 R11, RZ, RZ, R28 ;  /* 0x000000ffff0b7224 */ /* 0x000fca00078e001c */
[----:B------:R-:W-:Y:S04]  /*27f50*/  STL.64 [R1+0x5430], R10 ;  /* 0x0054300a01007387 */ /* 0x000fe80000100a00 */
[----:B------:R-:W2:Y:S04]  /*27f60*/  LDL.64 R22, [R1+0x68] ;  /* 0x0000680001167983 */ /* 0x000ea80000100a00 */
[----:B--2---:R0:W-:Y:S04]  /*27f70*/  STL.64 [R1+0x53e0], R22 ;  /* 0x0053e01601007387 */ /* 0x0041e80000100a00 */
[----:B0-----:R-:W2:Y:S04]  /*27f80*/  LDL.64 R22, [R1+0x78] ;  /* 0x0000780001167983 */ /* 0x001ea80000100a00 */
[----:B--2---:R0:W-:Y:S04]  /*27f90*/  STL.64 [R1+0x53f8], R22 ;  /* 0x0053f81601007387 */ /* 0x0041e80000100a00 */
[----:B0-----:R-:W2:Y:S04]  /*27fa0*/  LDL.64 R22, [R1+0x88] ;  /* 0x0000880001167983 */ /* 0x001ea80000100a00 */
[----:B--2---:R0:W-:Y:S04]  /*27fb0*/  STL.64 [R1+0x5410], R22 ;  /* 0x0054101601007387 */ /* 0x0041e80000100a00 */
[----:B0-----:R-:W2:Y:S04]  /*27fc0*/  LDL.64 R22, [R1+0x98] ;  /* 0x0000980001167983 */ /* 0x001ea80000100a00 */
[----:B--2---:R0:W-:Y:S04]  /*27fd0*/  STL.64 [R1+0x5428], R22 ;  /* 0x0054281601007387 */ /* 0x0041e80000100a00 */
[----:B------:R-:W2:Y:S04]  /*27fe0*/  LDL.LU R20, [R1+0x330] ;  /* 0x0003300001147983 */ /* 0x000ea80000300800 */
[----:B------:R-:W2:Y:S04]  /*27ff0*/  LDL.LU R21, [R1+0x334] ;  /* 0x0003340001157983 */ /* 0x000ea80000300800 */
[----:B0-----:R-:W3:Y:S04]  /*28000*/  LDL.LU R22, [R1+0x338] ;  /* 0x0003380001167983 */ /* 0x001ee80000300800 */
[----:B------:R-:W3:Y:S01]  /*28010*/  LDL.LU R23, [R1+0x33c] ;  /* 0x00033c0001177983 */ /* 0x000ee20000300800 */
[----:B------:R-:W-:-:S02]  /*28020*/  IMAD.MOV.U32 R13, RZ, RZ, R26 ;  /* 0x000000ffff0d7224 */ /* 0x000fc400078e001a */
[----:B------:R-:W-:Y:S01]  /*28030*/  IMAD.MOV.U32 R12, RZ, RZ, R27 ;  /* 0x000000ffff0c7224 */ /* 0x000fe200078e001b */
[----:B---3--:R-:W-:Y:S04]  /*28040*/  STL.64 [R1+0x5440], R22 ;  /* 0x0054401601007387 */ /* 0x008fe80000100a00 */
[----:B--2---:R0:W-:Y:S04]  /*28050*/  STL.64 [R1+0x5438], R20 ;  /* 0x0054381401007387 */ /* 0x0041e80000100a00 */
[----:B0-----:R-:W2:Y:S04]  /*28060*/  LDL.LU R20, [R1+0x340] ;  /* 0x0003400001147983 */ /* 0x001ea80000300800 */
[----:B------:R-:W2:Y:S04]  /*28070*/  LDL.LU R21, [R1+0x344] ;  /* 0x0003440001157983 */ /* 0x000ea80000300800 */
[----:B------:R-:W2:Y:S04]  /*28080*/  LDL.LU R22, [R1+0x348] ;  /* 0x0003480001167983 */ /* 0x000ea80000300800 */
[----:B------:R-:W2:Y:S04]  /*28090*/  LDL.LU R23, [R1+0x34c] ;  /* 0x00034c0001177983 */ /* 0x000ea80000300800 */
[----:B------:R0:W-:Y:S04]  /*280a0*/  STL.64 [R1+0x53c0], R12 ;  /* 0x0053c00c01007387 */ /* 0x0001e80000100a00 */
[----:B0-----:R-:W3:Y:S04]  /*280b0*/  LDL.LU R12, [R1+0x6f0] ;  /* 0x0006f000010c7983 */ /* 0x001ee80000300800 */
[----:B------:R-:W3:Y:S04]  /*280c0*/  LDL.LU R13, [R1+0x6f4] ;  /* 0x0006f400010d7983 */ /* 0x000ee80000300800 */
[----:B------:R-:W4:Y:S04]  /*280d0*/  LDL.LU R14, [R1+0x6f8] ;  /* 0x0006f800010e7983 */ /* 0x000f280000300800 */
[----:B------:R-:W4:Y:S04]  /*280e0*/  LDL.LU R15, [R1+0x6fc] ;  /* 0x0006fc00010f7983 */ /* 0x000f280000300800 */
[----:B----4-:R0:W-:Y:S04]  /*280f0*/  STL.64 [R1+0x53d0], R14 ;  /* 0x0053d00e01007387 */ /* 0x0101e80000100a00 */
[----:B---3--:R1:W-:Y:S04]  /*28100*/  STL.64 [R1+0x53c8], R12 ;  /* 0x0053c80c01007387 */ /* 0x0083e80000100a00 */
[----:B0-----:R-:W3:Y:S04]  /*28110*/  LDL.64 R14, [R1+0x58] ;  /* 0x00005800010e7983 */ /* 0x001ee80000100a00 */
[----:B---3--:R0:W-:Y:S04]  /*28120*/  STL.64 [R1+0x53d8], R14 ;  /* 0x0053d80e01007387 */ /* 0x0081e80000100a00 */
[----:B-1----:R-:W3:Y:S04]  /*28130*/  LDL.LU R12, [R1+0x2f0] ;  /* 0x0002f000010c7983 */ /* 0x002ee80000300800 */
[----:B------:R-:W3:Y:S04]  /*28140*/  LDL.LU R13, [R1+0x2f4] ;  /* 0x0002f400010d7983 */ /* 0x000ee80000300800 */
[----:B0-----:R-:W4:Y:S04]  /*28150*/  LDL.LU R14, [R1+0x2f8] ;  /* 0x0002f800010e7983 */ /* 0x001f280000300800 */
[----:B------:R-:W4:Y:S01]  /*28160*/  LDL.LU R15, [R1+0x2fc] ;  /* 0x0002fc00010f7983 */ /* 0x000f220000300800 */
[----:B------:R-:W-:-:S02]  /*28170*/  IMAD.MOV.U32 R10, RZ, RZ, R2 ;  /* 0x000000ffff0a7224 */ /* 0x000fc400078e0002 */
[----:B------:R-:W-:Y:S01]  /*28180*/  IMAD.MOV.U32 R11, RZ, RZ, R0 ;  /* 0x000000ffff0b7224 */ /* 0x000fe200078e0000 */
[----:B----4-:R-:W-:Y:S04]  /*28190*/  STL.64 [R1+0x53f0], R14 ;  /* 0x0053f00e01007387 */ /* 0x010fe80000100a00 */
[----:B---3--:R0:W-:Y:S04]  /*281a0*/  STL.64 [R1+0x53e8], R12 ;  /* 0x0053e80c01007387 */ /* 0x0081e80000100a00 */
[----:B0-----:R-:W3:Y:S04]  /*281b0*/  LDL.LU R12, [R1+0x300] ;  /* 0x00030000010c7983 */ /* 0x001ee80000300800 */
[----:B------:R-:W3:Y:S04]  /*281c0*/  LDL.LU R13, [R1+0x304] ;  /* 0x00030400010d7983 */ /* 0x000ee80000300800 */
[----:B------:R-:W4:Y:S04]  /*281d0*/  LDL.LU R14, [R1+0x308] ;  /* 0x00030800010e7983 */ /* 0x000f280000300800 */
[----:B------:R-:W4:Y:S01]  /*281e0*/  LDL.LU R15, [R1+0x30c] ;  /* 0x00030c00010f7983 */ /* 0x000f220000300800 */
[C---:B--2---:R-:W-:Y:S03]  /*281f0*/  HMMA.16816.F32 R8, R16.reuse, R10, R20 ;  /* 0x0000000a1008723c */ /* 0x044fe60000001814 */
[----:B----4-:R-:W-:Y:S04]  /*28200*/  STL.64 [R1+0x5408], R14 ;  /* 0x0054080e01007387 */ /* 0x010fe80000100a00 */
[----:B---3--:R0:W-:Y:S04]  /*28210*/  STL.64 [R1+0x5400], R12 ;  /* 0x0054000c01007387 */ /* 0x0081e80000100a00 */
[----:B0-----:R-:W2:Y:S04]  /*28220*/  LDL.LU R12, [R1+0x310] ;  /* 0x00031000010c7983 */ /* 0x001ea80000300800 */
[----:B------:R-:W2:Y:S04]  /*28230*/  LDL.LU R13, [R1+0x314] ;  /* 0x00031400010d7983 */ /* 0x000ea80000300800 */
[----:B------:R-:W2:Y:S04]  /*28240*/  LDL.LU R14, [R1+0x318] ;  /* 0x00031800010e7983 */ /* 0x000ea80000300800 */
[----:B------:R-:W2:Y:S04]  /*28250*/  LDL.LU R15, [R1+0x31c] ;  /* 0x00031c00010f7983 */ /* 0x000ea80000300800 */
[----:B------:R-:W3:Y:S04]  /*28260*/  LDL.LU R4, [R1+0x6e0] ;  /* 0x0006e00001047983 */ /* 0x000ee80000300800 */
[----:B------:R-:W3:Y:S04]  /*28270*/  LDL.LU R5, [R1+0x6e4] ;  /* 0x0006e40001057983 */ /* 0x000ee80000300800 */
[----:B------:R-:W3:Y:S04]  /*28280*/  LDL.LU R6, [R1+0x6e8] ;  /* 0x0006e80001067983 */ /* 0x000ee80000300800 */
[----:B------:R-:W3:Y:S04]  /*28290*/  LDL.LU R7, [R1+0x6ec] ;  /* 0x0006ec0001077983 */ /* 0x000ee80000300800 */
[----:B------:R-:W3:Y:S04]  /*282a0*/  LDL.64 R26, [R1+0x38] ;  /* 0x00003800011a7983 */ /* 0x000ee80000100a00 */
[----:B------:R-:W4:Y:S04]  /*282b0*/  LDL.LU.64 R22, [R1+0x5440] ;  /* 0x0054400001167983 */ /* 0x000f280000300a00 */
[----:B------:R-:W4:Y:S04]  /*282c0*/  LDL.LU.64 R20, [R1+0x5438] ;  /* 0x0054380001147983 */ /* 0x000f280000300a00 */
[----:B------:R-:W-:Y:S04]  /*282d0*/  STL.64 [R1+0x340], R8 ;  /* 0x0003400801007387 */ /* 0x000fe80000100a00 */
[----:B------:R0:W-:Y:S04]  /*282e0*/  STL.64 [R1+0x348], R10 ;  /* 0x0003480a01007387 */ /* 0x0001e80000100a00 */
[----:B0-----:R-:W4:Y:S02]  /*282f0*/  LDL.LU.64 R10, [R1+0x5430] ;  /* 0x00543000010a7983 */ /* 0x001f240000300a00 */
[----:B----4-:R-:W-:Y:S02]  /*28300*/  HMMA.16816.F32 R8, R16, R10, R20 ;  /* 0x0000000a1008723c */ /* 0x010fe40000001814 */
[----:B------:R-:W4:-:S15]  /*28310*/  LDL.LU.64 R22, [R1+0x5428] ;  /* 0x0054280001167983 */ /* 0x000f1e0000300a00 */
[----:B------:R-:W-:Y:S02]  /*28320*/  NOP ;  /* 0x0000000000007918 */ /* 0x000fe40000000000 */
[----:B------:R-:W-:Y:S04]  /*28330*/  STL.64 [R1+0x330], R8 ;  /* 0x0003300801007387 */ /* 0x000fe80000100a00 */
[----:B------:R0:W-:Y:S04]  /*28340*/  STL.64 [R1+0x338], R10 ;  /* 0x0003380a01007387 */ /* 0x0001e80000100a00 */
[----:B0-----:R-:W4:Y:S04]  /*28350*/  LDL.LU.64 R10, [R1+0x5420] ;  /* 0x00542000010a7983 */ /* 0x001f280000300a00 */
[----:B------:R-:W4:Y:S02]  /*28360*/  LDL.LU.64 R8, [R1+0x5418] ;  /* 0x0054180001087983 */ /* 0x000f240000300a00 */
[----:B----4-:R-:W-:-:S15]  /*28370*/  HMMA.16816.F32 R8, R16, R22, R8 ;  /* 0x000000161008723c */ /* 0x010fde0000001808 */
        /* <DEDUP_REMOVED lines=14> */
[----:B------:R-:W2:Y:S04]  /*28460*/  LDL.LU.64 R22, [R1+0x53f8] ;  /* 0x0053f80001167983 */ /* 0x000ea80000300a00 */
[----:B------:R-:W-:Y:S04]  /*28470*/  STL [R1+0x52fc], R0 ;  /* 0x0052fc0001007387 */ /* 0x000fe80000100800 */
[----:B------:R-:W-:Y:S01]  /*28480*/  STL [R1+0x52f8], R2 ;  /* 0x0052f80201007387 */ /* 0x000fe20000100800 */
        /* <DEDUP_REMOVED lines=10> */
[----:B------:R-:W-:Y:S04]  /*28530*/  STL [R1+0x5300], R9 ;  /* 0x0053000901007387 */ /* 0x000fe80000100800 */
[----:B------:R0:W-:Y:S04]  /*28540*/  STL.64 [R1+0x53b8], R10 ;  /* 0x0053b80a01007387 */ /* 0x0001e80000100a00 */
[----:B0-----:R-:W4:Y:S01]  /*28550*/  LDL.64 R10, [R1+0x48] ;  /* 0x00004800010a7983 */ /* 0x001f220000100a00 */
[----:B--2---:R-:W-:Y:S01]  /*28560*/  HMMA.16816.F32 R12, R16, R22, R12 ;  /* 0x00000016100c723c */ /* 0x004fe2000000180c */
[----:B------:R-:W-:-:S02]  /*28570*/  IMAD.MOV.U32 R28, RZ, RZ, R22 ;  /* 0x000000ffff1c7224 */ /* 0x000fc400078e0016 */
[----:B------:R-:W-:Y:S02]  /*28580*/  IMAD.MOV.U32 R29, RZ, RZ, R23 ;  /* 0x000000ffff1d7224 */ /* 0x000fe400078e0017 */
[----:B------:R-:W0:-:S14]  /*28590*/  LDSM.16.MT88.4 R20, [R3+0x4300] ;  /* 0x004300000314783b */ /* 0x000e1c0000004200 */
[----:B------:R-:W-:Y:S04]  /*285a0*/  STL.64 [R1+0x2f0], R12 ;  /* 0x0002f00c01007387 */ /* 0x000fe80000100a00 */
[----:B------:R1:W-:Y:S04]  /*285b0*/  STL.64 [R1+0x2f8], R14 ;  /* 0x0002f80e01007387 */ /* 0x0003e80000100a00 */
[----:B-1----:R-:W2:Y:S04]  /*285c0*/  LDL.LU.64 R14, [R1+0x53d8] ;  /* 0x0053d800010e7983 */ /* 0x002ea80000300a00 */
[----:B0-----:R-:W-:Y:S04]  /*285d0*/  STL.64 [R1+0x5200], R22 ;  /* 0x0052001601007387 */ /* 0x001fe80000100a00 */
[----:B------:R0:W-:Y:S04]  /*285e0*/  STL.64 [R1+0x51f8], R20 ;  /* 0x0051f81401007387 */ /* 0x0001e80000100a00 */
[----:B0-----:R-:W2:Y:S04]  /*285f0*/  LDL.LU R20, [R1+0x700] ;  /* 0x0007000001147983 */ /* 0x001ea80000300800 */
[----:B------:R-:W2:Y:S04]  /*28600*/  LDL.LU R21, [R1+0x704] ;  /* 0x0007040001157983 */ /* 0x000ea80000300800 */
[----:B------:R-:W2:Y:S04]  /*28610*/  LDL.LU R22, [R1+0x708] ;  /* 0x0007080001167983 */ /* 0x000ea80000300800 */
[----:B------:R-:W2:Y:S02]  /*28620*/  LDL.LU R23, [R1+0x70c] ;  /* 0x00070c0001177983 */ /* 0x000ea40000300800 */
[----:B--2---:R-:W-:-:S15]  /*28630*/  HMMA.16816.F32 R20, R16, R14, R20 ;  /* 0x0000000e1014723c */ /* 0x004fde0000001814 */
[----:B------:R-:W-:-:S04]  /*28640*/  NOP ;  /* 0x0000000000007918 */ /* 0x000fc80000000000 */
[----:B------:R0:W-:Y:S04]  /*28650*/  STL.64 [R1+0x700], R20 ;  /* 0x0007001401007387 */ /* 0x0001e80000100a00 */
[----:B------:R4:W-:Y:S01]  /*28660*/  STL.64 [R1+0x708], R22 ;  /* 0x0007081601007387 */ /* 0x0009e20000100a00 */
[----:B0-----:R-:W-:Y:S02]  /*28670*/  IMAD.MOV.U32 R21, RZ, RZ, R14 ;  /* 0x000000ffff157224 */ /* 0x001fe400078e000e */
[----:B------:R-:W-:Y:S02]  /*28680*/  IMAD.MOV.U32 R20, RZ, RZ, R15 ;  /* 0x000000ffff147224 */ /* 0x000fe400078e000f */
[----:B------:R-:W2:Y:S04]  /*28690*/  LDL.LU.64 R14, [R1+0x53d0] ;  /* 0x0053d000010e7983 */ /* 0x000ea80000300a00 */
[----:B------:R-:W2:Y:S01]  /*286a0*/  LDL.LU.64 R12, [R1+0x53c8] ;  /* 0x0053c800010c7983 */ /* 0x000ea20000300a00 */
[----:B---3--:R-:W-:Y:S01]  /*286b0*/  HMMA.16816.F32 R4, R16, R26, R4 ;  /* 0x0000001a1004723c */ /* 0x008fe20000001804 */
[----:B----4-:R-:W-:-:S02]  /*286c0*/  IMAD.MOV.U32 R23, RZ, RZ, R10 ;  /* 0x000000ffff177224 */ /* 0x010fc400078e000a */
[----:B------:R-:W-:-:S05]  /*286d0*/  IMAD.MOV.U32 R22, RZ, RZ, R11 ;  /* 0x000000ffff167224 */ /* 0x000fca00078e000b */
[----:B--2---:R-:W-:-:S15]  /*286e0*/  HMMA.16816.F32 R12, R16, R10, R12 ;  /* 0x0000000a100c723c */ /* 0x004fde000000180c */
[----:B------:R-:W-:-:S04]  /*286f0*/  NOP ;  /* 0x0000000000007918 */ /* 0x000fc80000000000 */
[----:B------:R0:W-:Y:S04]  /*28700*/  STL.64 [R1+0x6f0], R12 ;  /* 0x0006f00c01007387 */ /* 0x0001e80000100a00 */
[----:B------:R1:W-:Y:S04]  /*28710*/  STL.64 [R1+0x6f8], R14 ;  /* 0x0006f80e01007387 */ /* 0x0003e80000100a00 */
[----:B0-----:R-:W2:Y:S04]  /*28720*/  LDL.LU.64 R12, [R1+0x53c0] ;  /* 0x0053c000010c7983 */ /* 0x001ea80000300a00 */
[----:B------:R-:W-:Y:S04]  /*28730*/  STL.64 [R1+0x5310], R22 ;  /* 0x0053101601007387 */ /* 0x000fe80000100a00 */
[----:B------:R0:W-:Y:S04]  /*28740*/  STL.64 [R1+0x5308], R20 ;  /* 0x0053081401007387 */ /* 0x0001e80000100a00 */
[----:B------:R-:W-:Y:S04]  /*28750*/  STL.64 [R1+0x6e0], R4 ;  /* 0x0006e00401007387 */ /* 0x000fe80000100a00 */
[----:B------:R-:W-:Y:S04]  /*28760*/  STL.64 [R1+0x6e8], R6 ;  /* 0x0006e80601007387 */ /* 0x000fe80000100a00 */
[----:B-1----:R-:W3:Y:S04]  /*28770*/  LDL R14, [R1+0x8] ;  /* 0x00000800010e7983 */ /* 0x002ee80000100800 */
[----:B------:R-:W3:Y:S01]  /*28780*/  LDL R15, [R1+0xc] ;  /* 0x00000c00010f7983 */ /* 0x000ee20000100800 */
[----:B------:R-:W-:-:S02]  /*28790*/  IMAD.MOV.U32 R0, RZ, RZ, R26 ;  /* 0x000000ffff007224 */ /* 0x000fc400078e001a */
[----:B------:R-:W-:Y:S01]  /*287a0*/  IMAD.MOV.U32 R2, RZ, RZ, R27 ;  /* 0x000000ffff027224 */ /* 0x000fe200078e001b */
[----:B---3--:R1:W-:Y:S04]  /*287b0*/  STL.64 [R1+0x53a0], R14 ;  /* 0x0053a00e01007387 */ /* 0x0083e80000100a00 */
[----:B0-----:R-:W3:Y:S04]  /*287c0*/  LDL.LU R20, [R1+0x660] ;  /* 0x0006600001147983 */ /* 0x001ee80000300800 */
[----:B------:R-:W3:Y:S04]  /*287d0*/  LDL.LU R21, [R1+0x664] ;  /* 0x0006640001157983 */ /* 0x000ee80000300800 */
[----:B------:R-:W4:Y:S04]  /*287e0*/  LDL.LU R22, [R1+0x668] ;  /* 0x0006680001167983 */ /* 0x000f280000300800 */
[----:B------:R-:W4:Y:S04]  /*287f0*/  LDL.LU R23, [R1+0x66c] ;  /* 0x00066c0001177983 */ /* 0x000f280000300800 */
[----:B------:R-:W2:Y:S04]  /*28800*/  LDL.LU R8, [R1+0x6d0] ;  /* 0x0006d00001087983 */ /* 0x000ea80000300800 */
[----:B------:R-:W2:Y:S04]  /*28810*/  LDL.LU R9, [R1+0x6d4] ;  /* 0x0006d40001097983 */ /* 0x000ea80000300800 */
[----:B------:R-:W2:Y:S04]  /*28820*/  LDL.LU R10, [R1+0x6d8] ;  /* 0x0006d800010a7983 */ /* 0x000ea80000300800 */
[----:B------:R-:W2:Y:S04]  /*28830*/  LDL.LU R11, [R1+0x6dc] ;  /* 0x0006dc00010b7983 */ /* 0x000ea80000300800 */
[----:B-1----:R-:W2:Y:S04]  /*28840*/  LDL.64 R14, [R1+0x18] ;  /* 0x00001800010e7983 */ /* 0x002ea80000100a00 */
[----:B------:R-:W2:Y:S04]  /*28850*/  LDL.LU R24, [R1+0x2e0] ;  /* 0x0002e00001187983 */ /* 0x000ea80000300800 */
[----:B------:R-:W2:Y:S04]  /*28860*/  LDL.LU R25, [R1+0x2e4] ;  /* 0x0002e40001197983 */ /* 0x000ea80000300800 */
[----:B------:R-:W2:Y:S04]  /*28870*/  LDL.LU R26, [R1+0x2e8] ;  /* 0x0002e800011a7983 */ /* 0x000ea80000300800 */
[----:B------:R-:W2:Y:S04]  /*28880*/  LDL.LU R27, [R1+0x2ec] ;  /* 0x0002ec00011b7983 */ /* 0x000ea80000300800 */
[----:B--2---:R-:W-:Y:S04]  /*28890*/  STL.64 [R1+0x5378], R26 ;  /* 0x0053781a01007387 */ /* 0x004fe80000100a00 */
        /* <DEDUP_REMOVED lines=17> */
[----:B------:R-:W2:Y:S04]  /*289b0*/  LDL.LU R4, [R1+0x690] ;  /* 0x0006900001047983 */ /* 0x000ea80000300800 */
[----:B------:R-:W2:Y:S04]  /*289c0*/  LDL.LU R5, [R1+0x694] ;  /* 0x0006940001057983 */ /* 0x000ea80000300800 */
[----:B------:R-:W2:Y:S04]  /*289d0*/  LDL.LU R6, [R1+0x698] ;  /* 0x0006980001067983 */ /* 0x000ea80000300800 */
[----:B------:R-:W2:Y:S04]  /*289e0*/  LDL.LU R7, [R1+0x69c] ;  /* 0x00069c0001077983 */ /* 0x000ea80000300800 */
[----:B----4-:R0:W-:Y:S04]  /*289f0*/  STL.64 [R1+0x5320], R22 ;  /* 0x0053201601007387 */ /* 0x0101e80000100a00 */
[----:B---3--:R-:W-:Y:S04]  /*28a00*/  STL.64 [R1+0x5318], R20 ;  /* 0x0053181401007387 */ /* 0x008fe80000100a00 */
[----:B0-----:R-:W3:Y:S04]  /*28a10*/  LDL R22, [R1+0xb8] ;  /* 0x0000b80001167983 */ /* 0x001ee80000100800 */
[----:B------:R-:W3:Y:S04]  /*28a20*/  LDL R23, [R1+0xbc] ;  /* 0x0000bc0001177983 */ /* 0x000ee80000100800 */
[----:B---3--:R0:W-:Y:S04]  /*28a30*/  STL.64 [R1+0x5330], R22 ;  /* 0x0053301601007387 */ /* 0x0081e80000100a00 */
[----:B0-----:R-:W3:Y:S01]  /*28a40*/  LDL.64 R22, [R1+0x28] ;  /* 0x0000280001167983 */ /* 0x001ee20000100a00 */
[----:B--2---:R-:W-:Y:S01]  /*28a50*/  HMMA.16816.F32 R24, R16, R14, R24 ;  /* 0x0000000e1018723c */ /* 0x004fe20000001818 */
[----:B------:R-:W-:-:S02]  /*28a60*/  IMAD.MOV.U32 R21, RZ, RZ, R14 ;  /* 0x000000ffff157224 */ /* 0x000fc400078e000e */
[----:B------:R-:W-:-:S05]  /*28a70*/  IMAD.MOV.U32 R20, RZ, RZ, R15 ;  /* 0x000000ffff147224 */ /* 0x000fca00078e000f */
[----:B---3--:R-:W-:-:S15]  /*28a80*/  HMMA.16816.F32 R8, R16, R22, R8 ;  /* 0x000000161008723c */ /* 0x008fde0000001808 */
[----:B------:R-:W-:-:S04]  /*28a90*/  NOP ;  /* 0x0000000000007918 */ /* 0x000fc80000000000 */
[----:B------:R-:W-:Y:S04]  /*28aa0*/  STL.64 [R1+0x6d0], R8 ;  /* 0x0006d00801007387 */ /* 0x000fe80000100a00 */
[----:B------:R0:W-:Y:S04]  /*28ab0*/  STL.64 [R1+0x6d8], R10 ;  /* 0x0006d80a01007387 */ /* 0x0001e80000100a00 */
[----:B0-----:R-:W2:Y:S04]  /*28ac0*/  LDL.LU.64 R10, [R1+0x53b8] ;  /* 0x0053b800010a7983 */ /* 0x001ea80000300a00 */
[----:B------:R-:W-:Y:S04]  /*28ad0*/  STL.64 [R1+0x6c0], R24 ;  /* 0x0006c01801007387 */ /* 0x000fe80000100a00 */
[----:B------:R0:W-:Y:S04]  /*28ae0*/  STL.64 [R1+0x6c8], R26 ;  /* 0x0006c81a01007387 */ /* 0x0001e80000100a00 */
[----:B0-----:R-:W3:Y:S04]  /*28af0*/  LDL.LU.64 R26, [R1+0x53b0] ;  /* 0x0053b000011a7983 */ /* 0x001ee80000300a00 */
[----:B------:R-:W3:Y:S04]  /*28b00*/  LDL.LU.64 R24, [R1+0x53a8] ;  /* 0x0053a80001187983 */ /* 0x000ee80000300a00 */
[----:B------:R-:W3:Y:S01]  /*28b10*/  LDL.LU.64 R14, [R1+0x53a0] ;  /* 0x0053a000010e7983 */ /* 0x000ee20000300a00 */
[----:B------:R-:W-:-:S02]  /*28b20*/  IMAD.MOV.U32 R8, RZ, RZ, R22 ;  /* 0x000000ffff087224 */ /* 0x000fc400078e0016 */
[----:B------:R-:W-:Y:S02]  /*28b30*/  IMAD.MOV.U32 R9, RZ, RZ, R23 ;  /* 0x000000ffff097224 */ /* 0x000fe400078e0017 */
[----:B------:R-:W-:Y:S02]  /*28b40*/  IMAD.MOV.U32 R22, RZ, RZ, R13 ;  /* 0x000000ffff167224 */ /* 0x000fe400078e000d */
[----:B------:R-:W-:Y:S02]  /*28b50*/  IMAD.MOV.U32 R23, RZ, RZ, R12 ;  /* 0x000000ffff177224 */ /* 0x000fe400078e000c */
[----:B---3--:R-:W-:Y:S01]  /*28b60*/  HMMA.16816.F32 R12, R16, R14, R24 ;  /* 0x0000000e100c723c */ /* 0x008fe20000001818 */
[----:B------:R-:W3:Y:S04]  /*28b70*/  LDL.LU.64 R26, [R1+0x5398] ;  /* 0x00539800011a7983 */ /* 0x000ee80000300a00 */
[----:B------:R-:W3:-:S14]  /*28b80*/  LDL.LU.64 R24, [R1+0x5390] ;  /* 0x0053900001187983 */ /* 0x000edc0000300a00 */
[----:B------:R-:W-:Y:S04]  /*28b90*/  STL.64 [R1+0x6b0], R12 ;  /* 0x0006b00c01007387 */ /* 0x000fe80000100a00 */
[----:B------:R0:W-:Y:S04]  /*28ba0*/  STL.64 [R1+0x6b8], R14 ;  /* 0x0006b80e01007387 */ /* 0x0001e80000100a00 */
[----:B0-----:R-:W3:Y:S04]  /*28bb0*/  LDL.LU.64 R14, [R1+0x5388] ;  /* 0x00538800010e7983 */ /* 0x001ee80000300a00 */
[----:B------:R-:W4:Y:S01]  /*28bc0*/  LDL.LU.64 R12, [R1+0x5380] ;  /* 0x00538000010c7983 */ /* 0x000f220000300a00 */
[----:B---3--:R-:W-:-:S15]  /*28bd0*/  HMMA.16816.F32 R24, R16, R14, R24 ;  /* 0x0000000e1018723c */ /* 0x008fde0000001818 */
[----:B------:R-:W-:-:S04]  /*28be0*/  NOP ;  /* 0x0000000000007918 */ /* 0x000fc80000000000 */
[----:B------:R-:W-:Y:S04]  /*28bf0*/  STL.64 [R1+0x6a0], R24 ;  /* 0x0006a01801007387 */ /* 0x000fe80000100a00 */
[----:B------:R0:W-:Y:S04]  /*28c00*/  STL.64 [R1+0x6a8], R26 ;  /* 0x0006a81a01007387 */ /* 0x0001e80000100a00 */
[----:B0-----:R-:W3:Y:S04]  /*28c10*/  LDL.LU.64 R26, [R1+0x5378] ;  /* 0x00537800011a7983 */ /* 0x001ee80000300a00 */
[----:B------:R-:W3:Y:S04]  /*28c20*/  LDL.LU.64 R24, [R1+0x5370] ;  /* 0x0053700001187983 */ /* 0x000ee80000300a00 */
[----:B------:R2:W-:Y:S04]  /*28c30*/  STL.64 [R1+0x5228], R14 ;  /* 0x0052280e01007387 */ /* 0x0005e80000100a00 */
[----:B----4-:R0:W-:Y:S01]  /*28c40*/  STL.64 [R1+0x5220], R12 ;  /* 0x0052200c01007387 */ /* 0x0101e20000100a00 */
[----:B--2---:R-:W-:-:S02]  /*28c50*/  IMAD.MOV.U32 R14, RZ, RZ, R10 ;  /* 0x000000ffff0e7224 */ /* 0x004fc400078e000a */
[----:B------:R-:W-:Y:S01]  /*28c60*/  IMAD.MOV.U32 R15, RZ, RZ, R11 ;  /* 0x000000ffff0f7224 */ /* 0x000fe200078e000b */
[----:B------:R-:W2:Y:S04]  /*28c70*/  LDL.LU R10, [R1+0x536c] ;  /* 0x00536c00010a7983 */ /* 0x000ea80000300800 */
[----:B------:R-:W2:Y:S04]  /*28c80*/  LDL.LU R11, [R1+0x5368] ;  /* 0x00536800010b7983 */ /* 0x000ea80000300800 */
[----:B------:R1:W-:Y:S04]  /*28c90*/  STL.64 [R1+0x5328], R14 ;  /* 0x0053280e01007387 */ /* 0x0003e80000100a00 */
[----:B0-----:R-:W4:Y:S04]  /*28ca0*/  LDL.LU R12, [R1+0x670] ;  /* 0x00067000010c7983 */ /* 0x001f280000300800 */
[----:B------:R-:W4:Y:S04]  /*28cb0*/  LDL.LU R13, [R1+0x674] ;  /* 0x00067400010d7983 */ /* 0x000f280000300800 */
[----:B-1----:R-:W3:Y:S04]  /*28cc0*/  LDL.LU R14, [R1+0x678] ;  /* 0x00067800010e7983 */ /* 0x002ee80000300800 */
[----:B------:R-:W3:Y:S01]  /*28cd0*/  LDL.LU R15, [R1+0x67c] ;  /* 0x00067c00010f7983 */ /* 0x000ee20000300800 */
[C---:B--2---:R-:W-:Y:S03]  /*28ce0*/  HMMA.16816.F32 R4, R16.reuse, R10, R4 ;  /* 0x0000000a1004723c */ /* 0x044fe60000001804 */
[----:B---3--:R-:W-:Y:S04]  /*28cf0*/  STL.64 [R1+0x5340], R14 ;  /* 0x0053400e01007387 */ /* 0x008fe80000100a00 */
[----:B----4-:R0:W-:Y:S04]  /*28d00*/  STL.64 [R1+0x5338], R12 ;  /* 0x0053380c01007387 */ /* 0x0101e80000100a00 */
        /* <DEDUP_REMOVED lines=8> */
[----:B------:R-:W-:Y:S01]  /*28d90*/  STL.64 [R1+0x5218], R10 ;  /* 0x0052180a01007387 */ /* 0x000fe20000100a00 */
[----:B---3--:R-:W-:Y:S03]  /*28da0*/  HMMA.16816.F32 R16, R16, R6, R24 ;  /* 0x000000061010723c */ /* 0x008fe60000001818 */
[----:B------:R-:W2:Y:S04]  /*28db0*/  LDL.LU.64 R26, [R1+0x5350] ;  /* 0x00535000011a7983 */ /* 0x000ea80000300a00 */
[----:B------:R-:W2:Y:S04]  /*28dc0*/  LDL.LU.64 R24, [R1+0x5348] ;  /* 0x0053480001187983 */ /* 0x000ea80000300a00 */
[----:B------:R-:W-:Y:S04]  /*28dd0*/  STL.64 [R1+0x5210], R6 ;  /* 0x0052100601007387 */ /* 0x000fe80000100a00 */
[----:B----4-:R0:W-:Y:S04]  /*28de0*/  STL.64 [R1+0x5208], R4 ;  /* 0x0052080401007387 */ /* 0x0101e80000100a00 */
[----:B------:R-:W-:Y:S04]  /*28df0*/  STL.64 [R1+0x2e0], R16 ;  /* 0x0002e01001007387 */ /* 0x000fe80000100a00 */
[----:B------:R-:W-:Y:S04]  /*28e00*/  STL.64 [R1+0x2e8], R18 ;  /* 0x0002e81201007387 */ /* 0x000fe80000100a00 */
[----:B------:R-:W1:Y:S04]  /*28e10*/  LDSM.16.MT88.4 R16, [R3+0x4380] ;  /* 0x004380000310783b */ /* 0x000e680000004200 */
[----:B0-----:R-:W3:Y:S04]  /*28e20*/  LDL.LU R4, [R1+0x650] ;  /* 0x0006500001047983 */ /* 0x001ee80000300800 */
[----:B------:R-:W3:Y:S04]  /*28e30*/  LDL.LU R5, [R1+0x654] ;  /* 0x0006540001057983 */ /* 0x000ee80000300800 */
[----:B------:R-:W3:Y:S04]  /*28e40*/  LDL.LU R6, [R1+0x658] ;  /* 0x0006580001067983 */ /* 0x000ee80000300800 */
[----:B------:R-:W3:Y:S04]  /*28e50*/  LDL.LU R7, [R1+0x65c] ;  /* 0x00065c0001077983 */ /* 0x000ee80000300800 */
[----:B------:R-:W-:Y:S04]  /*28e60*/  STL [R1+0x50e8], R3 ;  /* 0x0050e80301007387 */ /* 0x000fe80000100800 */
[----:B-1----:R0:W-:Y:S02]  /*28e70*/  STL.64 [R1+0x50b8], R18 ;  /* 0x0050b81201007387 */ /* 0x0021e40000100a00 */
[----:B0-----:R-:W-:-:S02]  /*28e80*/  IMAD.MOV.U32 R18, RZ, RZ, R21 ;  /* 0x000000ffff127224 */ /* 0x001fc400078e0015 */
[----:B------:R-:W-:Y:S01]  /*28e90*/  IMAD.MOV.U32 R19, RZ, RZ, R20 ;  /* 0x000000ffff137224 */ /* 0x000fe200078e0014 */
[----:B------:R-:W-:Y:S04]  /*28ea0*/  STL.64 [R1+0x50b0], R16 ;  /* 0x0050b01001007387 */ /* 0x000fe80000100a00 */
[----:B------:R0:W-:Y:S04]  /*28eb0*/  STL.64 [R1+0x5248], R18 ;  /* 0x0052481201007387 */ /* 0x0001e80000100a00 */
[----:B0-----:R-:W4:Y:S04]  /*28ec0*/  LDL R18, [R1+0xa8] ;  /* 0x0000a80001127983 */ /* 0x001f280000100800 */
[----:B------:R-:W4:Y:S01]  /*28ed0*/  LDL R19, [R1+0xac] ;  /* 0x0000ac0001137983 */ /* 0x000f220000100800 */
[----:B--2---:R-:W-:Y:S03]  /*28ee0*/  HMMA.16816.F32 R20, R24, R22, R12 ;  /* 0x000000161814723c */ /* 0x004fe6000000180c */
[----:B------:R-:W2:Y:S04]  /*28ef0*/  LDL.LU.64 R14, [R1+0x5340] ;  /* 0x00534000010e7983 */ /* 0x000ea80000300a00 */
[----:B------:R-:W2:-:S12]  /*28f00*/  LDL.LU.64 R12, [R1+0x5338] ;  /* 0x00533800010c7983 */ /* 0x000e980000300a00 */
[----:B------:R-:W-:Y:S04]  /*28f10*/  STL.64 [R1+0x680], R20 ;  /* 0x0006801401007387 */ /* 0x000fe80000100a00 */
[----:B------:R0:W-:Y:S04]  /*28f20*/  STL.64 [R1+0x688], R22 ;  /* 0x0006881601007387 */ /* 0x0001e80000100a00 */
[----:B0-----:R-:W2:Y:S02]  /*28f30*/  LDL.LU.64 R22, [R1+0x5330] ;  /* 0x0053300001167983 */ /* 0x001ea40000300a00 */
[----:B--2---:R-:W-:Y:S02]  /*28f40*/  HMMA.16816.F32 R20, R24, R22, R12 ;  /* 0x000000161814723c */ /* 0x004fe4000000180c */
[----:B------:R-:W3:-:S15]  /*28f50*/  LDL.LU.64 R14, [R1+0x5328] ;  /* 0x00532800010e7983 */ /* 0x000ede0000300a00 */
[----:B------:R-:W-:Y:S02]  /*28f60*/  NOP ;  /* 0x0000000000007918 */ /* 0x000fe40000000000 */
[----:B------:R-:W-:Y:S04]  /*28f70*/  STL.64 [R1+0x670], R20 ;  /* 0x0006701401007387 */ /* 0x000fe80000100a00 */
[----:B------:R0:W-:Y:S04]  /*28f80*/  STL.64 [R1+0x678], R22 ;  /* 0x0006781601007387 */ /* 0x0001e80000100a00 */
[----:B0-----:R-:W4:Y:S04]  /*28f90*/  LDL.LU.64 R22, [R1+0x5320] ;  /* 0x0053200001167983 */ /* 0x001f280000300a00 */
[----:B------:R-:W4:Y:S01]  /*28fa0*/  LDL.LU.64 R20, [R1+0x5318] ;  /* 0x0053180001147983 */ /* 0x000f220000300a00 */
[C---:B---3--:R-:W-:Y:S08]  /*28fb0*/  HMMA.16816.F32 R4, R24.reuse, R14, R4 ;  /* 0x0000000e1804723c */ /* 0x048ff00000001804 */
[----:B----4-:R-:W-:Y:S01]  /*28fc0*/  HMMA.16816.F32 R16, R24, R18, R20 ;  /* 0x000000121810723c */ /* 0x010fe20000001814 */
[----:B------:R-:W2:Y:S04]  /*28fd0*/  LDL.LU.64 R22, [R1+0x5310] ;  /* 0x0053100001167983 */ /* 0x000ea80000300a00 */
[----:B------:R-:W3:-:S14]  /*28fe0*/  LDL.LU.64 R20, [R1+0x5308] ;  /* 0x0053080001147983 */ /* 0x000edc0000300a00 */
[----:B------:R-:W-:Y:S04]  /*28ff0*/  STL.64 [R1+0x660], R16 ;  /* 0x0006601001007387 */ /* 0x000fe80000100a00 */
[----:B------:R0:W-:Y:S02]  /*29000*/  STL.64 [R1+0x668], R18 ;  /* 0x0006681201007387 */ /* 0x0001e40000100a00 */
[----:B0-----:R-:W-:Y:S02]  /*29010*/  IMAD.MOV.U32 R18, RZ, RZ, R8 ;  /* 0x000000ffff127224 */ /* 0x001fe400078e0008 */
[----:B------:R-:W-:Y:S01]  /*29020*/  IMAD.MOV.U32 R19, RZ, RZ, R9 ;  /* 0x000000ffff137224 */ /* 0x000fe200078e0009 */
[----:B------:R-:W4:Y:S04]  /*29030*/  LDL.LU R8, [R1+0x5304] ;  /* 0x0053040001087983 */ /* 0x000f280000300800 */
[----:B------:R-:W-:Y:S04]  /*29040*/  STL.64 [R1+0x650], R4 ;  /* 0x0006500401007387 */ /* 0x000fe80000100a00 */
[----:B------:R-:W-:Y:S04]  /*29050*/  STL.64 [R1+0x658], R6 ;  /* 0x0006580601007387 */ /* 0x000fe80000100a00 */
[----:B------:R-:W2:Y:S04]  /*29060*/  LDL.LU R9, [R1+0x5300] ;  /* 0x0053000001097983 */ /* 0x000ea80000300800 */
[----:B------:R0:W-:Y:S02]  /*29070*/  STL.64 [R1+0x5260], R18 ;  /* 0x0052601201007387 */ /* 0x0001e40000100a00 */
[----:B0-----:R-:W-:-:S02]  /*29080*/  IMAD.MOV.U32 R18, RZ, RZ, R0 ;  /* 0x000000ffff127224 */ /* 0x001fc400078e0000 */
[----:B------:R-:W-:Y:S01]  /*29090*/  IMAD.MOV.U32 R19, RZ, RZ, R2 ;  /* 0x000000ffff137224 */ /* 0x000fe200078e0002 */
[----:B------:R-:W2:Y:S04]  /*290a0*/  LDL.LU R0, [R1+0x52fc] ;  /* 0x0052fc0001007983 */ /* 0x000ea80000300800 */
[----:B------:R-:W2:Y:S04]  /*290b0*/  LDL.LU R2, [R1+0x52f8] ;  /* 0x0052f80001027983 */ /* 0x000ea80000300800 */
[----:B------:R-:W-:Y:S04]  /*290c0*/  STL.64 [R1+0x5278], R18 ;  /* 0x0052781201007387 */ /* 0x000fe80000100a00 */
[----:B------:R-:W2:Y:S04]  /*290d0*/  LDL.LU.64 R14, [R1+0x8] ;  /* 0x00000800010e7983 */ /* 0x000ea80000300a00 */
[----:B--2---:R0:W-:Y:S04]  /*290e0*/  STL.64 [R1+0x5240], R14 ;  /* 0x0052400e01007387 */ /* 0x0041e80000100a00 */
[----:B------:R-:W2:Y:S04]  /*290f0*/  LDL.LU R12, [R1+0x5d0] ;  /* 0x0005d000010c7983 */ /* 0x000ea80000300800 */
[----:B------:R-:W2:Y:S04]  /*29100*/  LDL.LU R13, [R1+0x5d4] ;  /* 0x0005d400010d7983 */ /* 0x000ea80000300800 */
[----:B0-----:R-:W2:Y:S04]  /*29110*/  LDL.LU R14, [R1+0x5d8] ;  /* 0x0005d800010e7983 */ /* 0x001ea80000300800 */
[----:B------:R-:W2:Y:S01]  /*29120*/  LDL.LU R15, [R1+0x5dc] ;  /* 0x0005dc00010f7983 */ /* 0x000ea20000300800 */
[----:B------:R-:W-:-:S02]  /*29130*/  IMAD.MOV.U32 R18, RZ, RZ, R23 ;  /* 0x000000ffff127224 */ /* 0x000fc400078e0017 */
[----:B------:R-:W-:-:S05]  /*29140*/  IMAD.MOV.U32 R19, RZ, RZ, R22 ;  /* 0x000000ffff137224 */ /* 0x000fca00078e0016 */
[----:B------:R-:W-:Y:S04]  /*29150*/  STL.64 [R1+0x5290], R18 ;  /* 0x0052901201007387 */ /* 0x000fe80000100a00 */
[----:B--2---:R-:W-:Y:S04]  /*29160*/  STL.64 [R1+0x5258], R14 ;  /* 0x0052580e01007387 */ /* 0x004fe80000100a00 */
[----:B------:R0:W-:Y:S04]  /*29170*/  STL.64 [R1+0x5250], R12 ;  /* 0x0052500c01007387 */ /* 0x0001e80000100a00 */
[----:B0-----:R-:W2:Y:S04]  /*29180*/  LDL.LU R12, [R1+0x5e0] ;  /* 0x0005e000010c7983 */ /* 0x001ea80000300800 */
[----:B------:R-:W2:Y:S04]  /*29190*/  LDL.LU R13, [R1+0x5e4] ;  /* 0x0005e400010d7983 */ /* 0x000ea80000300800 */
[----:B------:R-:W2:Y:S04]  /*291a0*/  LDL.LU R14, [R1+0x5e8] ;  /* 0x0005e800010e7983 */ /* 0x000ea80000300800 */
[----:B------:R-:W2:Y:S01]  /*291b0*/  LDL.LU R15, [R1+0x5ec] ;  /* 0x0005ec00010f7983 */ /* 0x000ea20000300800 */
[----:B---3--:R-:W-:-:S02]  /*291c0*/  IMAD.MOV.U32 R18, RZ, RZ, R21 ;  /* 0x000000ffff127224 */ /* 0x008fc400078e0015 */
[----:B------:R-:W-:-:S05]  /*291d0*/  IMAD.MOV.U32 R19, RZ, RZ, R20 ;  /* 0x000000ffff137224 */ /* 0x000fca00078e0014 */
[----:B------:R-:W-:Y:S04]  /*291e0*/  STL.64 [R1+0x52a8], R18 ;  /* 0x0052a81201007387 */ /* 0x000fe80000100a00 */
[----:B--2---:R-:W-:Y:S04]  /*291f0*/  STL.64 [R1+0x5270], R14 ;  /* 0x0052700e01007387 */ /* 0x004fe80000100a00 */
[----:B------:R0:W-:Y:S04]  /*29200*/  STL.64 [R1+0x5268], R12 ;  /* 0x0052680c01007387 */ /* 0x0001e80000100a00 */
        /* <DEDUP_REMOVED lines=16> */
[----:B----4-:R-:W-:-:S05]  /*29310*/  IMAD.MOV.U32 R19, RZ, RZ, R8 ;  /* 0x000000ffff137224 */ /* 0x010fca00078e0008 */
[----:B------:R-:W-:Y:S04]  /*29320*/  STL.64 [R1+0x52d8], R18 ;  /* 0x0052d81201007387 */ /* 0x000fe80000100a00 */
        /* <DEDUP_REMOVED lines=18> */
[----:B------:R-:W-:-:S03]  /*29450*/  IMAD.MOV.U32 R18, RZ, RZ, R2 ;  /* 0x000000ffff127224 */ /* 0x000fc600078e0002 */
[----:B---3--:R-:W-:Y:S04]  /*29460*/  STL.64 [R1+0x52e8], R14 ;  /* 0x0052e80e01007387 */ /* 0x008fe80000100a00 */
[----:B--2---:R0:W-:Y:S04]  /*29470*/  STL.64 [R1+0x52e0], R12 ;  /* 0x0052e00c01007387 */ /* 0x0041e80000100a00 */
[----:B0-----:R-:W2:Y:S04]  /*29480*/  LDL.LU R12, [R1+0x640] ;  /* 0x00064000010c7983 */ /* 0x001ea80000300800 */
[----:B------:R-:W2:Y:S04]  /*29490*/  LDL.LU R13, [R1+0x644] ;  /* 0x00064400010d7983 */ /* 0x000ea80000300800 */
[----:B------:R-:W2:Y:S04]  /*294a0*/  LDL.LU R14, [R1+0x648] ;  /* 0x00064800010e7983 */ /* 0x000ea80000300800 */
[----:B------:R-:W2:Y:S04]  /*294b0*/  LDL.LU R15, [R1+0x64c] ;  /* 0x00064c00010f7983 */ /* 0x000ea80000300800 */
[----:B------:R-:W3:Y:S04]  /*294c0*/  LDL.LU R8, [R1+0x5b0] ;  /* 0x0005b00001087983 */ /* 0x000ee80000300800 */
[----:B------:R-:W3:Y:S04]  /*294d0*/  LDL.LU R9, [R1+0x5b4] ;  /* 0x0005b40001097983 */ /* 0x000ee80000300800 */
[----:B------:R-:W4:Y:S04]  /*294e0*/  LDL.LU R10, [R1+0x5b8] ;  /* 0x0005b800010a7983 */ /* 0x000f280000300800 */
[----:B------:R-:W4:Y:S01]  /*294f0*/  LDL.LU R11, [R1+0x5bc] ;  /* 0x0005bc00010b7983 */ /* 0x000f220000300800 */
[----:B------:R-:W-:-:S07]  /*29500*/  IMAD.MOV.U32 R19, RZ, RZ, R0 ;  /* 0x000000ffff137224 */ /* 0x000fce00078e0000 */
[C---:B--2---:R-:W-:Y:S01]  /*29510*/  HMMA.16816.F32 R16, R24.reuse, R18, R12 ;  /* 0x000000121810723c */ /* 0x044fe2000000180c */
        /* <DEDUP_REMOVED lines=10> */
[----:B------:R-:W4:Y:S04]  /*295c0*/  LDL.LU R20, [R1+0x2d0] ;  /* 0x0002d00001147983 */ /* 0x000f280000300800 */
[----:B------:R-:W4:Y:S04]  /*295d0*/  LDL.LU R21, [R1+0x2d4] ;  /* 0x0002d40001157983 */ /* 0x000f280000300800 */
[----:B------:R-:W4:Y:S04]  /*295e0*/  LDL.LU R22, [R1+0x2d8] ;  /* 0x0002d80001167983 */ /* 0x000f280000300800 */
[----:B------:R-:W4:Y:S04]  /*295f0*/  LDL.LU R23, [R1+0x2dc] ;  /* 0x0002dc0001177983 */ /* 0x000f280000300800 */
[----:B------:R-:W2:Y:S04]  /*29600*/  LDL.LU.64 R14, [R1+0x52e8] ;  /* 0x0052e800010e7983 */ /* 0x000ea80000300a00 */
[----:B------:R-:W2:Y:S04]  /*29610*/  LDL.LU.64 R12, [R1+0x52e0] ;  /* 0x0052e000010c7983 */ /* 0x000ea80000300a00 */
        /* <DEDUP_REMOVED lines=40> */
[----:B------:R-:W2:-:S15]  /*298a0*/  LDL.LU.64 R14, [R1+0x5240] ;  /* 0x00524000010e7983 */ /* 0x000e9e0000300a00 */
[----:B------:R-:W-:Y:S02]  /*298b0*/  NOP ;  /* 0x0000000000007918 */ /* 0x000fe40000000000 */
[----:B------:R0:W-:Y:S04]  /*298c0*/  STL.64 [R1+0x5d0], R16 ;  /* 0x0005d01001007387 */ /* 0x0001e80000100a00 */
[----:B------:R1:W-:Y:S04]  /*298d0*/  STL.64 [R1+0x5d8], R18 ;  /* 0x0005d81201007387 */ /* 0x0003e80000100a00 */
[----:B0-----:R-:W2:Y:S04]  /*298e0*/  LDL.LU R16, [R1+0x2a0] ;  /* 0x0002a00001107983 */ /* 0x001ea80000300800 */
[----:B------:R-:W2:Y:S04]  /*298f0*/  LDL.LU R17, [R1+0x2a4] ;  /* 0x0002a40001117983 */ /* 0x000ea80000300800 */
[----:B-1----:R-:W2:Y:S04]  /*29900*/  LDL.LU R18, [R1+0x2a8] ;  /* 0x0002a80001127983 */ /* 0x002ea80000300800 */
[----:B------:R-:W2:Y:S04]  /*29910*/  LDL.LU R19, [R1+0x2ac] ;  /* 0x0002ac0001137983 */ /* 0x000ea80000300800 */
[----:B--2---:R-:W-:Y:S04]  /*29920*/  STL.64 [R1+0x51e0], R18 ;  /* 0x0051e01201007387 */ /* 0x004fe80000100a00 */
[----:B------:R0:W-:Y:S04]  /*29930*/  STL.64 [R1+0x51d8], R16 ;  /* 0x0051d81001007387 */ /* 0x0001e80000100a00 */
[----:B0-----:R-:W2:Y:S04]  /*29940*/  LDL.LU R16, [R1+0x2b0] ;  /* 0x0002b00001107983 */ /* 0x001ea80000300800 */
[----:B------:R-:W2:Y:S04]  /*29950*/  LDL.LU R17, [R1+0x2b4] ;  /* 0x0002b40001117983 */ /* 0x000ea80000300800 */
[----:B------:R-:W2:Y:S04]  /*29960*/  LDL.LU R18, [R1+0x2b8] ;  /* 0x0002b80001127983 */ /* 0x000ea80000300800 */
[----:B------:R-:W2:Y:S01]  /*29970*/  LDL.LU R19, [R1+0x2bc] ;  /* 0x0002bc0001137983 */ /* 0x000ea20000300800 */
[----:B------:R-:W-:Y:S01]  /*29980*/  HMMA.16816.F32 R8, R24, R14, R8 ;  /* 0x0000000e1808723c */ /* 0x000fe20000001808 */
[----:B------:R-:W-:-:S02]  /*29990*/  IMAD.MOV.U32 R2, RZ, RZ, R14 ;  /* 0x000000ffff027224 */ /* 0x000fc400078e000e */
[----:B------:R-:W-:Y:S01]  /*299a0*/  IMAD.MOV.U32 R0, RZ, RZ, R15 ;  /* 0x000000ffff007224 */ /* 0x000fe200078e000f */
[----:B--2---:R0:W-:Y:S04]  /*299b0*/  STL.64 [R1+0x51f0], R18 ;  /* 0x0051f01201007387 */ /* 0x0041e80000100a00 */
[----:B------:R-:W-:Y:S04]  /*299c0*/  STL.64 [R1+0x51e8], R16 ;  /* 0x0051e81001007387 */ /* 0x000fe80000100a00 */
[----:B0-----:R-:W2:Y:S07]  /*299d0*/  LDL.LU.64 R18, [R1+0xc8] ;  /* 0x0000c80001127983 */ /* 0x001eae0000300a00 */
        /* <DEDUP_REMOVED lines=10> */
[----:B0-----:R-:W3:Y:S04]  /*29a80*/  LDL.LU.64 R10, [R1+0x5218] ;  /* 0x00521800010a7983 */ /* 0x001ee80000300a00 */
[----:B------:R-:W-:Y:S01]  /*29a90*/  STL.64 [R1+0x5158], R14 ;  /* 0x0051580e01007387 */ /* 0x000fe20000100a00 */
[----:B---3--:R-:W-:-:S15]  /*29aa0*/  HMMA.16816.F32 R4, R24, R10, R4 ;  /* 0x0000000a1804723c */ /* 0x008fde0000001804 */
[----:B------:R-:W-:-:S04]  /*29ab0*/  NOP ;  /* 0x0000000000007918 */ /* 0x000fc80000000000 */
[----:B------:R-:W-:Y:S04]  /*29ac0*/  STL.64 [R1+0x5a0], R4 ;  /* 0x0005a00401007387 */ /* 0x000fe80000100a00 */
[----:B------:R0:W-:Y:S04]  /*29ad0*/  STL.64 [R1+0x5a8], R6 ;  /* 0x0005a80601007387 */ /* 0x0001e80000100a00 */
[----:B0-----:R-:W4:Y:S04]  /*29ae0*/  LDL.LU.64 R6, [R1+0x5210] ;  /* 0x0052100001067983 */ /* 0x001f280000300a00 */
[----:B------:R-:W2:Y:S04]  /*29af0*/  LDL.LU.64 R4, [R1+0x5208] ;  /* 0x0052080001047983 */ /* 0x000ea80000300a00 */
[----:B------:R-:W-:Y:S04]  /*29b00*/  STL [R1+0x5100], R10 ;  /* 0x0051000a01007387 */ /* 0x000fe80000100800 */
[----:B------:R0:W-:Y:S04]  /*29b10*/  STL [R1+0x50ec], R11 ;  /* 0x0050ec0b01007387 */ /* 0x0001e80000100800 */
[----:B0-----:R-:W3:Y:S01]  /*29b20*/  LDL.LU.64 R10, [R1+0xa8] ;  /* 0x0000a800010a7983 */ /* 0x001ee20000300a00 */
[----:B----4-:R-:W-:Y:S03]  /*29b30*/  HMMA.16816.F32 R24, R24, R6, R20 ;  /* 0x000000061818723c */ /* 0x010fe60000001814 */
[----:B------:R-:W4:Y:S04]  /*29b40*/  LDL.LU.64 R22, [R1+0x5200] ;  /* 0x0052000001167983 */ /* 0x000f280000300a00 */
[----:B------:R-:W4:Y:S04]  /*29b50*/  LDL.LU.64 R20, [R1+0x51f8] ;  /* 0x0051f80001147983 */ /* 0x000f280000300a00 */
[----:B------:R-:W-:Y:S04]  /*29b60*/  STL.64 [R1+0x50c8], R6 ;  /* 0x0050c80601007387 */ /* 0x000fe80000100a00 */
[----:B--2---:R0:W-:Y:S04]  /*29b70*/  STL.64 [R1+0x50c0], R4 ;  /* 0x0050c00401007387 */ /* 0x0041e80000100a00 */
[----:B0-----:R-:W4:Y:S04]  /*29b80*/  LDL.LU R4, [R1+0x2c0] ;  /* 0x0002c00001047983 */ /* 0x001f280000300800 */
[----:B------:R-:W4:Y:S04]  /*29b90*/  LDL.LU R5, [R1+0x2c4] ;  /* 0x0002c40001057983 */ /* 0x000f280000300800 */
[----:B------:R-:W4:Y:S04]  /*29ba0*/  LDL.LU R6, [R1+0x2c8] ;  /* 0x0002c80001067983 */ /* 0x000f280000300800 */
[----:B------:R-:W4:Y:S04]  /*29bb0*/  LDL.LU R7, [R1+0x2cc] ;  /* 0x0002cc0001077983 */ /* 0x000f280000300800 */
[----:B------:R-:W-:Y:S04]  /*29bc0*/  STL [R1+0x48ac], R24 ;  /* 0x0048ac1801007387 */ /* 0x000fe80000100800 */
[----:B------:R-:W-:Y:S04]  /*29bd0*/  STL [R1+0x48a8], R25 ;  /* 0x0048a81901007387 */ /* 0x000fe80000100800 */
[----:B------:R-:W-:Y:S04]  /*29be0*/  STL [R1+0x48a4], R26 ;  /* 0x0048a41a01007387 */ /* 0x000fe80000100800 */
[----:B------:R0:W-:Y:S04]  /*29bf0*/  STL [R1+0x48a0], R27 ;  /* 0x0048a01b01007387 */ /* 0x0001e80000100800 */
[----:B0-----:R-:W2:Y:S01]  /*29c00*/  LDL.LU.64 R26, [R1+0xb8] ;  /* 0x0000b800011a7983 */ /* 0x001ea20000300a00 */
[----:B----4-:R-:W-:-:S15]  /*29c10*/  HMMA.16816.F32 R4, R20, R18, R4 ;  /* 0x000000121404723c */ /* 0x010fde0000001804 */
[----:B------:R-:W-:-:S04]  /*29c20*/  NOP ;  /* 0x0000000000007918 */ /* 0x000fc80000000000 */
[----:B------:R0:W-:Y:S04]  /*29c30*/  STL.64 [R1+0x2c0], R4 ;  /* 0x0002c00401007387 */ /* 0x0001e80000100a00 */
[----:B------:R2:W-:Y:S01]  /*29c40*/  STL.64 [R1+0x2c8], R6 ;  /* 0x0002c80601007387 */ /* 0x0005e20000100a00 */
[----:B0-----:R-:W-:Y:S02]  /*29c50*/  IMAD.MOV.U32 R5, RZ, RZ, R18 ;  /* 0x000000ffff057224 */ /* 0x001fe400078e0012 */
[----:B------:R-:W-:Y:S02]  /*29c60*/  IMAD.MOV.U32 R4, RZ, RZ, R19 ;  /* 0x000000ffff047224 */ /* 0x000fe400078e0013 */
[----:B------:R-:W4:Y:S04]  /*29c70*/  LDL.LU.64 R18, [R1+0x51f0] ;  /* 0x0051f00001127983 */ /* 0x000f280000300a00 */
[----:B------:R-:W4:Y:S01]  /*29c80*/  LDL.LU.64 R16, [R1+0x51e8] ;  /* 0x0051e80001107983 */ /* 0x000f220000300a00 */
[----:B--2---:R-:W-:-:S02]  /*29c90*/  IMAD.MOV.U32 R7, RZ, RZ, R26 ;  /* 0x000000ffff077224 */ /* 0x004fc400078e001a */
[----:B------:R-:W-:Y:S01]  /*29ca0*/  IMAD.MOV.U32 R6, RZ, RZ, R27 ;  /* 0x000000ffff067224 */ /* 0x000fe200078e001b */
[----:B----4-:R-:W-:-:S15]  /*29cb0*/  HMMA.16816.F32 R16, R20, R26, R16 ;  /* 0x0000001a1410723c */ /* 0x010fde0000001810 */
[----:B------:R-:W-:-:S04]  /*29cc0*/  NOP ;  /* 0x0000000000007918 */ /* 0x000fc80000000000 */
[----:B------:R-:W-:Y:S02]  /*29cd0*/  IMAD.MOV.U32 R26, RZ, RZ, R18 ;  /* 0x000000ffff1a7224 */ /* 0x000fe400078e0012 */
[----:B------:R-:W-:Y:S02]  /*29ce0*/  IMAD.MOV.U32 R27, RZ, RZ, R19 ;  /* 0x000000ffff1b7224 */ /* 0x000fe400078e0013 */
[----:B------:R-:W-:Y:S02]  /*29cf0*/  IMAD.MOV.U32 R24, RZ, RZ, R16 ;  /* 0x000000ffff187224 */ /* 0x000fe400078e0010 */
[----:B------:R-:W-:Y:S01]  /*29d00*/  IMAD.MOV.U32 R25, RZ, RZ, R17 ;  /* 0x000000ffff197224 */ /* 0x000fe200078e0011 */
[----:B------:R-:W3:Y:S04]  /*29d10*/  LDL.LU.64 R18, [R1+0x51e0] ;  /* 0x0051e00001127983 */ /* 0x000ee80000300a00 */
[----:B------:R-:W3:Y:S04]  /*29d20*/  LDL.LU.64 R16, [R1+0x51d8] ;  /* 0x0051d80001107983 */ /* 0x000ee80000300a00 */
[----:B------:R-:W-:Y:S04]  /*29d30*/  STL.64 [R1+0x50f8], R6 ;  /* 0x0050f80601007387 */ /* 0x000fe80000100a00 */
[----:B------:R-:W-:Y:S04]  /*29d40*/  STL.64 [R1+0x50f0], R4 ;  /* 0x0050f00401007387 */ /* 0x000fe80000100a00 */
[----:B------:R-:W-:Y:S04]  /*29d50*/  STL.64 [R1+0x48b8], R26 ;  /* 0x0048b81a01007387 */ /* 0x000fe80000100a00 */
[----:B------:R0:W-:Y:S02]  /*29d60*/  STL.64 [R1+0x48b0], R24 ;  /* 0x0048b01801007387 */ /* 0x0001e40000100a00 */
[----:B0-----:R-:W-:Y:S01]  /*29d70*/  IMAD.MOV.U32 R24, RZ, RZ, R13 ;  /* 0x000000ffff187224 */ /* 0x001fe200078e000d */
[----:B---3--:R-:W-:Y:S01]  /*29d80*/  HMMA.16816.F32 R4, R20, R10, R16 ;  /* 0x0000000a1404723c */ /* 0x008fe20000001810 */
[----:B------:R-:W-:-:S02]  /*29d90*/  IMAD.MOV.U32 R16, RZ, RZ, R11 ;  /* 0x000000ffff107224 */ /* 0x000fc400078e000b */
[----:B------:R-:W-:-:S15]  /*29da0*/  IMAD.MOV.U32 R17, RZ, RZ, R10 ;  /* 0x000000ffff117224 */ /* 0x000fde00078e000a */
[----:B------:R-:W-:Y:S01]  /*29db0*/  NOP ;  /* 0x0000000000007918 */ /* 0x000fe20000000000 */
[----:B------:R-:W-:Y:S04]  /*29dc0*/  STL.64 [R1+0x2a0], R4 ;  /* 0x0002a00401007387 */ /* 0x000fe80000100a00 */
[----:B------:R-:W-:Y:S04]  /*29dd0*/  STL.64 [R1+0x2a8], R6 ;  /* 0x0002a80601007387 */ /* 0x000fe80000100a00 */
[----:B------:R-:W-:Y:S04]  /*29de0*/  STL [R1+0x5108], R16 ;  /* 0x0051081001007387 */ /* 0x000fe80000100800 */
[----:B------:R-:W-:Y:S04]  /*29df0*/  STL [R1+0x5104], R17 ;  /* 0x0051041101007387 */ /* 0x000fe80000100800 */
[----:B------:R-:W2:Y:S04]  /*29e00*/  LDL.LU R13, [R1+0x51d0] ;  /* 0x0051d000010d7983 */ /* 0x000ea80000300800 */
[----:B------:R-:W3:Y:S01]  /*29e10*/  LDL.LU R25, [R1+0xd4] ;  /* 0x0000d40001197983 */ /* 0x000ee20000300800 */
[----:B------:R-:W-:-:S02]  /*29e20*/  IMAD.MOV.U32 R26, RZ, RZ, R29 ;  /* 0x000000ffff1a7224 */ /* 0x000fc400078e001d */
[----:B------:R-:W-:-:S05]  /*29e30*/  IMAD.MOV.U32 R27, RZ, RZ, R28 ;  /* 0x000000ffff1b7224 */ /* 0x000fca00078e001c */
[----:B------:R-:W-:Y:S04]  /*29e40*/  STL.64 [R1+0x4f68], R26 ;  /* 0x004f681a01007387 */ /* 0x000fe80000100a00 */
[----:B---3--:R0:W-:Y:S04]  /*29e50*/  STL.64 [R1+0x4f60], R24 ;  /* 0x004f601801007387 */ /* 0x0081e80000100a00 */
[----:B0-----:R-:W3:Y:S04]  /*29e60*/  LDL.LU R24, [R1+0xf0] ;  /* 0x0000f00001187983 */ /* 0x001ee80000300800 */
[----:B------:R-:W3:Y:S01]  /*29e70*/  LDL.LU R25, [R1+0xf4] ;  /* 0x0000f40001197983 */ /* 0x000ee20000300800 */
[----:B--2---:R-:W-:-:S02]  /*29e80*/  IMAD.MOV.U32 R26, RZ, RZ, R13 ;  /* 0x000000ffff1a7224 */ /* 0x004fc400078e000d */
[----:B------:R-:W-:-:S05]  /*29e90*/  IMAD.MOV.U32 R27, RZ, RZ, R12 ;  /* 0x000000ffff1b7224 */ /* 0x000fca00078e000c */
[----:B------:R0:W-:Y:S02]  /*29ea0*/  STL.64 [R1+0x4f78], R26 ;  /* 0x004f781a01007387 */ /* 0x0001e40000100a00 */
[----:B0-----:R-:W-:Y:S02]  /*29eb0*/  IMAD.MOV.U32 R26, RZ, RZ, R2 ;  /* 0x000000ffff1a7224 */ /* 0x001fe400078e0002 */
[----:B------:R-:W-:Y:S01]  /*29ec0*/  IMAD.MOV.U32 R27, RZ, RZ, R0 ;  /* 0x000000ffff1b7224 */ /* 0x000fe200078e0000 */
[----:B---3--:R-:W-:Y:S04]  /*29ed0*/  STL.64 [R1+0x4f70], R24 ;  /* 0x004f701801007387 */ /* 0x008fe80000100a00 */
[----:B------:R-:W-:Y:S04]  /*29ee0*/  STL.64 [R1+0x51b8], R26 ;  /* 0x0051b81a01007387 */ /* 0x000fe80000100a00 */
[----:B------:R-:W2:Y:S04]  /*29ef0*/  LDL.LU R4, [R1+0x1f0] ;  /* 0x0001f00001047983 */ /* 0x000ea80000300800 */
        /* <DEDUP_REMOVED lines=24> */
[----:B------:R-:W3:Y:S04]  /*2a080*/  LDL.LU R19, [R1+0x29c] ;  /* 0x00029c0001137983 */ /* 0x000ee80000300800 */
[----:B--2---:R0:W-:Y:S04]  /*2a090*/  STL.64 [R1+0x51c8], R26 ;  /* 0x0051c81a01007387 */ /* 0x0041e80000100a00 */
[----:B------:R-:W-:Y:S04]  /*2a0a0*/  STL.64 [R1+0x51c0], R24 ;  /* 0x0051c01801007387 */ /* 0x000fe80000100a00 */
[----:B0-----:R-:W2:Y:S04]  /*2a0b0*/  LDL.LU.64 R26, [R1+0x98] ;  /* 0x00009800011a7983 */ /* 0x001ea80000300a00 */
[----:B------:R0:W-:Y:S04]  /*2a0c0*/  STL.64 [R1+0x51a0], R10 ;  /* 0x0051a00a01007387 */ /* 0x0001e80000100a00 */
[----:B------:R-:W-:Y:S04]  /*2a0d0*/  STL.64 [R1+0x5198], R8 ;  /* 0x0051980801007387 */ /* 0x000fe80000100a00 */
[----:B0-----:R-:W2:Y:S04]  /*2a0e0*/  LDL.LU.64 R10, [R1+0x78] ;  /* 0x00007800010a7983 */ /* 0x001ea80000300a00 */
[----:B--2---:R0:W-:Y:S04]  /*2a0f0*/  STL.64 [R1+0x51b0], R10 ;  /* 0x0051b00a01007387 */ /* 0x0041e80000100a00 */
[----:B0-----:R-:W2:Y:S04]  /*2a100*/  LDL.LU.64 R10, [R1+0x88] ;  /* 0x00008800010a7983 */ /* 0x001ea80000300a00 */
[----:B------:R0:W-:Y:S04]  /*2a110*/  STL.64 [R1+0x5168], R14 ;  /* 0x0051680e01007387 */ /* 0x0001e80000100a00 */
[----:B----4-:R-:W-:Y:S04]  /*2a120*/  STL.64 [R1+0x5160], R12 ;  /* 0x0051600c01007387 */ /* 0x010fe80000100a00 */
[----:B0-----:R-:W4:Y:S04]  /*2a130*/  LDL.LU.64 R14, [R1+0x48] ;  /* 0x00004800010e7983 */ /* 0x001f280000300a00 */
[----:B----4-:R0:W-:Y:S04]  /*2a140*/  STL.64 [R1+0x5178], R14 ;  /* 0x0051780e01007387 */ /* 0x0101e80000100a00 */
[----:B0-----:R-:W4:Y:S04]  /*2a150*/  LDL.LU.64 R14, [R1+0x58] ;  /* 0x00005800010e7983 */ /* 0x001f280000300a00 */
[----:B----4-:R0:W-:Y:S04]  /*2a160*/  STL.64 [R1+0x5190], R14 ;  /* 0x0051900e01007387 */ /* 0x0101e80000100a00 */
[----:B0-----:R-:W4:Y:S04]  /*2a170*/  LDL.LU.64 R14, [R1+0x68] ;  /* 0x00006800010e7983 */ /* 0x001f280000300a00 */
[----:B----4-:R0:W-:Y:S04]  /*2a180*/  STL.64 [R1+0x51a8], R14 ;  /* 0x0051a80e01007387 */ /* 0x0101e80000100a00 */
[----:B------:R-:W4:Y:S04]  /*2a190*/  LDL.LU R12, [R1+0x270] ;  /* 0x00027000010c7983 */ /* 0x000f280000300800 */
[----:B------:R-:W4:Y:S04]  /*2a1a0*/  LDL.LU R13, [R1+0x274] ;  /* 0x00027400010d7983 */ /* 0x000f280000300800 */
[----:B0-----:R-:W4:Y:S04]  /*2a1b0*/  LDL.LU R14, [R1+0x278] ;  /* 0x00027800010e7983 */ /* 0x001f280000300800 */
[----:B------:R-:W4:Y:S04]  /*2a1c0*/  LDL.LU R15, [R1+0x27c] ;  /* 0x00027c00010f7983 */ /* 0x000f280000300800 */
[----:B---3--:R0:W-:Y:S04]  /*2a1d0*/  STL.64 [R1+0x5128], R6 ;  /* 0x0051280601007387 */ /* 0x0081e80000100a00 */
[----:B------:R-:W-:Y:S04]  /*2a1e0*/  STL.64 [R1+0x5120], R4 ;  /* 0x0051200401007387 */ /* 0x000fe80000100a00 */
[----:B0-----:R-:W3:Y:S04]  /*2a1f0*/  LDL.LU.64 R6, [R1+0x18] ;  /* 0x0000180001067983 */ /* 0x001ee80000300a00 */
[----:B---3--:R0:W-:Y:S04]  /*2a200*/  STL.64 [R1+0x5140], R6 ;  /* 0x0051400601007387 */ /* 0x0081e80000100a00 */
[----:B0-----:R-:W3:Y:S04]  /*2a210*/  LDL.LU.64 R6, [R1+0x28] ;  /* 0x0000280001067983 */ /* 0x001ee80000300a00 */
[----:B---3--:R0:W-:Y:S04]  /*2a220*/  STL.64 [R1+0x5150], R6 ;  /* 0x0051500601007387 */ /* 0x0081e80000100a00 */
[----:B0-----:R-:W3:Y:S01]  /*2a230*/  LDL.LU.64 R6, [R1+0x38] ;  /* 0x0000380001067983 */ /* 0x001ee20000300a00 */
[----:B------:R-:W-:Y:S03]  /*2a240*/  HMMA.16816.F32 R16, R20, R26, R16 ;  /* 0x0000001a1410723c */ /* 0x000fe60000001810 */
[----:B---3--:R0:W-:Y:S04]  /*2a250*/  STL.64 [R1+0x5170], R6 ;  /* 0x0051700601007387 */ /* 0x0081e80000100a00 */
[----:B------:R-:W3:Y:S04]  /*2a260*/  LDL.LU R4, [R1+0x240] ;  /* 0x0002400001047983 */ /* 0x000ee80000300800 */
[----:B------:R-:W3:Y:S04]  /*2a270*/  LDL.LU R5, [R1+0x244] ;  /* 0x0002440001057983 */ /* 0x000ee80000300800 */
[----:B0-----:R-:W2:Y:S04]  /*2a280*/  LDL.LU R6, [R1+0x248] ;  /* 0x0002480001067983 */ /* 0x001ea80000300800 */
[----:B------:R-:W2:Y:S04]  /*2a290*/  LDL.LU R7, [R1+0x24c] ;  /* 0x00024c0001077983 */ /* 0x000ea80000300800 */
[----:B--2---:R-:W-:Y:S04]  /*2a2a0*/  STL.64 [R1+0x5188], R6 ;  /* 0x0051880601007387 */ /* 0x004fe80000100a00 */
[----:B---3--:R0:W-:Y:S04]  /*2a2b0*/  STL.64 [R1+0x5180], R4 ;  /* 0x0051800401007387 */ /* 0x0081e80000100a00 */
[----:B0-----:R-:W2:Y:S04]  /*2a2c0*/  LDL.LU R4, [R1+0x250] ;  /* 0x0002500001047983 */ /* 0x001ea80000300800 */
[----:B------:R-:W2:Y:S04]  /*2a2d0*/  LDL.LU R5, [R1+0x254] ;  /* 0x0002540001057983 */ /* 0x000ea80000300800 */
[----:B------:R-:W2:Y:S04]  /*2a2e0*/  LDL.LU R6, [R1+0x258] ;  /* 0x0002580001067983 */ /* 0x000ea80000300800 */
[----:B------:R-:W2:Y:S04]  /*2a2f0*/  LDL.LU R7, [R1+0x25c] ;  /* 0x00025c0001077983 */ /* 0x000ea80000300800 */
[----:B------:R-:W-:Y:S04]  /*2a300*/  STL.64 [R1+0x290], R16 ;  /* 0x0002901001007387 */ /* 0x000fe80000100a00 */
[----:B------:R0:W-:Y:S02]  /*2a310*/  STL.64 [R1+0x298], R18 ;  /* 0x0002981201007387 */ /* 0x0001e40000100a00 */
[----:B0-----:R-:W-:-:S02]  /*2a320*/  IMAD.MOV.U32 R19, RZ, RZ, R26 ;  /* 0x000000ffff137224 */ /* 0x001fc400078e001a */
[----:B------:R-:W-:Y:S02]  /*2a330*/  IMAD.MOV.U32 R18, RZ, RZ, R27 ;  /* 0x000000ffff127224 */ /* 0x000fe400078e001b */
[----:B------:R-:W3:Y:S04]  /*2a340*/  LDL.LU.64 R26, [R1+0x51c8] ;  /* 0x0051c800011a7983 */ /* 0x000ee80000300a00 */
[----:B------:R-:W3:Y:S04]  /*2a350*/  LDL.LU.64 R24, [R1+0x51c0] ;  /* 0x0051c00001187983 */ /* 0x000ee80000300a00 */
[----:B------:R-:W-:Y:S04]  /*2a360*/  STL [R1+0x510c], R19 ;  /* 0x00510c1301007387 */ /* 0x000fe80000100800 */
[----:B------:R0:W-:Y:S04]  /*2a370*/  STL [R1+0x5148], R18 ;  /* 0x0051481201007387 */ /* 0x0001e80000100800 */
[----:B------:R-:W2:Y:S04]  /*2a380*/  LDL.LU R16, [R1+0x220] ;  /* 0x0002200001107983 */ /* 0x000ea80000300800 */
[----:B------:R-:W2:Y:S04]  /*2a390*/  LDL.LU R17, [R1+0x224] ;  /* 0x0002240001117983 */ /* 0x000ea80000300800 */
[----:B0-----:R-:W2:Y:S04]  /*2a3a0*/  LDL.LU R18, [R1+0x228] ;  /* 0x0002280001127983 */ /* 0x001ea80000300800 */
[----:B------:R-:W2:Y:S01]  /*2a3b0*/  LDL.LU R19, [R1+0x22c] ;  /* 0x00022c0001137983 */ /* 0x000ea20000300800 */
[----:B---3--:R-:W-:-:S15]  /*2a3c0*/  HMMA.16816.F32 R24, R20, R10, R24 ;  /* 0x0000000a1418723c */ /* 0x008fde0000001818 */
[----:B------:R-:W-:-:S04]  /*2a3d0*/  NOP ;  /* 0x0000000000007918 */ /* 0x000fc80000000000 */
[----:B------:R0:W-:Y:S04]  /*2a3e0*/  STL.64 [R1+0x280], R24 ;  /* 0x0002801801007387 */ /* 0x0001e80000100a00 */
[----:B------:R1:W-:Y:S01]  /*2a3f0*/  STL.64 [R1+0x288], R26 ;  /* 0x0002881a01007387 */ /* 0x0003e20000100a00 */
[----:B0-----:R-:W-:-:S03]  /*2a400*/  IMAD.MOV.U32 R25, RZ, RZ, R10 ;  /* 0x000000ffff197224 */ /* 0x001fc600078e000a */
[----:B-1----:R-:W3:Y:S01]  /*2a410*/  LDL.LU.64 R26, [R1+0x51b8] ;  /* 0x0051b800011a7983 */ /* 0x002ee20000300a00 */
[----:B------:R-:W-:-:S03]  /*2a420*/  IMAD.MOV.U32 R24, RZ, RZ, R11 ;  /* 0x000000ffff187224 */ /* 0x000fc600078e000b */
[----:B------:R-:W4:Y:S02]  /*2a430*/  LDL.LU.64 R10, [R1+0x51b0] ;  /* 0x0051b000010a7983 */ /* 0x000f240000300a00 */
[C---:B----4-:R-:W-:Y:S02]  /*2a440*/  HMMA.16816.F32 R12, R20.reuse, R10, R12 ;  /* 0x0000000a140c723c */ /* 0x050fe4000000180c */
[----:B---3--:R-:W-:Y:S04]  /*2a450*/  STL.64 [R1+0x5138], R26 ;  /* 0x0051381a01007387 */ /* 0x008fe80000100a00 */
[----:B------:R0:W-:Y:S01]  /*2a460*/  STL.64 [R1+0x5130], R24 ;  /* 0x0051301801007387 */ /* 0x0001e20000100a00 */
[----:B------:R-:W-:Y:S02]  /*2a470*/  IMAD.MOV.U32 R28, RZ, RZ, R10 ;  /* 0x000000ffff1c7224 */ /* 0x000fe400078e000a */
[----:B------:R-:W-:Y:S01]  /*2a480*/  IMAD.MOV.U32 R29, RZ, RZ, R11 ;  /* 0x000000ffff1d7224 */ /* 0x000fe200078e000b */
[----:B0-----:R-:W3:Y:S04]  /*2a490*/  LDL.LU R24, [R1+0x210] ;  /* 0x0002100001187983 */ /* 0x001ee80000300800 */
[----:B------:R-:W3:Y:S04]  /*2a4a0*/  LDL.LU R25, [R1+0x214] ;  /* 0x0002140001197983 */ /* 0x000ee80000300800 */
[----:B------:R-:W3:Y:S04]  /*2a4b0*/  LDL.LU R26, [R1+0x218] ;  /* 0x00021800011a7983 */ /* 0x000ee80000300800 */
[----:B------:R-:W3:Y:S04]  /*2a4c0*/  LDL.LU R27, [R1+0x21c] ;  /* 0x00021c00011b7983 */ /* 0x000ee80000300800 */
        /* <DEDUP_REMOVED lines=30> */
[----:B--2---:R-:W-:-:S15]  /*2a6b0*/  HMMA.16816.F32 R12, R20, R6, R12 ;  /* 0x00000006140c723c */ /* 0x004fde000000180c */
[----:B------:R-:W-:-:S04]  /*2a6c0*/  NOP ;  /* 0x0000000000007918 */ /* 0x000fc80000000000 */
[----:B------:R0:W-:Y:S04]  /*2a6d0*/  STL.64 [R1+0x230], R12 ;  /* 0x0002300c01007387 */ /* 0x0001e80000100a00 */
[----:B------:R1:W-:Y:S01]  /*2a6e0*/  STL.64 [R1+0x238], R14 ;  /* 0x0002380e01007387 */ /* 0x0003e20000100a00 */
[----:B0-----:R-:W-:-:S03]  /*2a6f0*/  IMAD.MOV.U32 R13, RZ, RZ, R6 ;  /* 0x000000ffff0d7224 */ /* 0x001fc600078e0006 */
[----:B-1----:R-:W2:Y:S01]  /*2a700*/  LDL.LU.64 R14, [R1+0x5158] ;  /* 0x00515800010e7983 */ /* 0x002ea20000300a00 */
[----:B------:R-:W-:-:S03]  /*2a710*/  IMAD.MOV.U32 R12, RZ, RZ, R7 ;  /* 0x000000ffff0c7224 */ /* 0x000fc600078e0007 */
[----:B------:R-:W4:Y:S02]  /*2a720*/  LDL.LU.64 R6, [R1+0x5150] ;  /* 0x0051500001067983 */ /* 0x000f240000300a00 */
[----:B----4-:R-:W-:Y:S01]  /*2a730*/  HMMA.16816.F32 R16, R20, R6, R16 ;  /* 0x000000061410723c */ /* 0x010fe20000001810 */
[----:B------:R-:W-:-:S15]  /*2a740*/  IMAD.MOV.U32 R10, RZ, RZ, R7 ;  /* 0x000000ffff0a7224 */ /* 0x000fde00078e0007 */
[----:B------:R-:W-:-:S03]  /*2a750*/  NOP ;  /* 0x0000000000007918 */ /* 0x000fc60000000000 */
[----:B------:R0:W-:Y:S04]  /*2a760*/  STL.64 [R1+0x220], R16 ;  /* 0x0002201001007387 */ /* 0x0001e80000100a00 */
[----:B------:R1:W-:Y:S01]  /*2a770*/  STL.64 [R1+0x228], R18 ;  /* 0x0002281201007387 */ /* 0x0003e20000100a00 */
[----:B0-----:R-:W-:-:S03]  /*2a780*/  IMAD.MOV.U32 R17, RZ, RZ, R6 ;  /* 0x000000ffff117224 */ /* 0x001fc600078e0006 */
[----:B-1----:R-:W4:Y:S04]  /*2a790*/  LDL.LU R18, [R1+0x5148] ;  /* 0x0051480001127983 */ /* 0x002f280000300800 */
[----:B------:R-:W3:Y:S02]  /*2a7a0*/  LDL.LU.64 R6, [R1+0x5140] ;  /* 0x0051400001067983 */ /* 0x000ee40000300a00 */
[----:B---3--:R-:W-:Y:S01]  /*2a7b0*/  HMMA.16816.F32 R24, R20, R6, R24 ;  /* 0x000000061418723c */ /* 0x008fe20000001818 */
[----:B------:R-:W-:Y:S02]  /*2a7c0*/  IMAD.MOV.U32 R19, RZ, RZ, R6 ;  /* 0x000000ffff137224 */ /* 0x000fe400078e0006 */
[----:B------:R-:W-:-:S15]  /*2a7d0*/  IMAD.MOV.U32 R16, RZ, RZ, R7 ;  /* 0x000000ffff107224 */ /* 0x000fde00078e0007 */
[----:B------:R-:W-:Y:S01]  /*2a7e0*/  NOP ;  /* 0x0000000000007918 */ /* 0x000fe20000000000 */
[----:B------:R-:W-:Y:S04]  /*2a7f0*/  STL.64 [R1+0x210], R24 ;  /* 0x0002101801007387 */ /* 0x000fe80000100a00 */
[----:B------:R0:W-:Y:S04]  /*2a800*/  STL.64 [R1+0x218], R26 ;  /* 0x0002181a01007387 */ /* 0x0001e80000100a00 */
[----:B0-----:R-:W3:Y:S04]  /*2a810*/  LDL.LU.64 R26, [R1+0x5138] ;  /* 0x00513800011a7983 */ /* 0x001ee80000300a00 */
[----:B------:R-:W2:Y:S04]  /*2a820*/  LDL.LU.64 R24, [R1+0x5130] ;  /* 0x0051300001187983 */ /* 0x000ea80000300a00 */
[----:B------:R-:W3:Y:S04]  /*2a830*/  LDL.LU.64 R6, [R1+0x5128] ;  /* 0x0051280001067983 */ /* 0x000ee80000300a00 */
[----:B------:R-:W3:Y:S02]  /*2a840*/  LDL.LU.64 R4, [R1+0x5120] ;  /* 0x0051200001047983 */ /* 0x000ee40000300a00 */
[----:B---3--:R-:W-:-:S15]  /*2a850*/  HMMA.16816.F32 R4, R20, R26, R4 ;  /* 0x0000001a1404723c */ /* 0x008fde0000001804 */
[----:B------:R-:W-:-:S04]  /*2a860*/  NOP ;  /* 0x0000000000007918 */ /* 0x000fc80000000000 */
[----:B------:R-:W-:Y:S04]  /*2a870*/  STL.64 [R1+0x200], R4 ;  /* 0x0002000401007387 */ /* 0x000fe80000100a00 */
[----:B------:R0:W-:Y:S04]  /*2a880*/  STL.64 [R1+0x208], R6 ;  /* 0x0002080601007387 */ /* 0x0001e80000100a00 */
[----:B0-----:R-:W2:Y:S04]  /*2a890*/  LDL.LU.64 R6, [R1+0x5118] ;  /* 0x0051180001067983 */ /* 0x001ea80000300a00 */
[----:B------:R-:W2:Y:S04]  /*2a8a0*/  LDL.LU.64 R4, [R1+0x5110] ;  /* 0x0051100001047983 */ /* 0x000ea80000300a00 */
[----:B------:R0:W-:Y:S02]  /*2a8b0*/  STL.64 [R1+0x4f88], R26 ;  /* 0x004f881a01007387 */ /* 0x0001e40000100a00 */
[----:B0-----:R-:W-:-:S02]  /*2a8c0*/  IMAD.MOV.U32 R26, RZ, RZ, R19 ;  /* 0x000000ffff1a7224 */ /* 0x001fc400078e0013 */
[----:B------:R-:W-:Y:S01]  /*2a8d0*/  IMAD.MOV.U32 R27, RZ, RZ, R16 ;  /* 0x000000ffff1b7224 */ /* 0x000fe200078e0010 */
[----:B------:R-:W3:Y:S04]  /*2a8e0*/  LDL.LU R19, [R1+0x510c] ;  /* 0x00510c0001137983 */ /* 0x000ee80000300800 */
[----:B------:R-:W3:Y:S04]  /*2a8f0*/  LDL.LU R16, [R1+0x5108] ;  /* 0x0051080001107983 */ /* 0x000ee80000300800 */
        /* <DEDUP_REMOVED lines=16> */
[----:B------:R-:W2:Y:S04]  /*2aa00*/  LDL.LU R12, [R1+0x100] ;  /* 0x00010000010c7983 */ /* 0x000ea80000300800 */
[----:B------:R-:W2:Y:S04]  /*2aa10*/  LDL.LU R13, [R1+0x104] ;  /* 0x00010400010d7983 */ /* 0x000ea80000300800 */
[----:B0-----:R-:W2:Y:S04]  /*2aa20*/  LDL.LU R14, [R1+0x108] ;  /* 0x00010800010e7983 */ /* 0x001ea80000300800 */
[----:B------:R-:W2:Y:S01]  /*2aa30*/  LDL.LU R15, [R1+0x10c] ;  /* 0x00010c00010f7983 */ /* 0x000ea20000300800 */
[----:B------:R-:W-:-:S02]  /*2aa40*/  IMAD.MOV.U32 R26, RZ, RZ, R11 ;  /* 0x000000ffff1a7224 */ /* 0x000fc400078e000b */
[----:B------:R-:W-:Y:S01]  /*2aa50*/  IMAD.MOV.U32 R27, RZ, RZ, R3 ;  /* 0x000000ffff1b7224 */ /* 0x000fe200078e0003 */
[----:B------:R-:W3:Y:S04]  /*2aa60*/  LDL.LU R11, [R1+0x50ec] ;  /* 0x0050ec00010b7983 */ /* 0x000ee80000300800 */
[----:B------:R-:W3:Y:S04]  /*2aa70*/  LDL.LU R3, [R1+0x50e8] ;  /* 0x0050e80001037983 */ /* 0x000ee80000300800 */
[----:B------:R-:W-:Y:S04]  /*2aa80*/  STL.64 [R1+0x4fe8], R26 ;  /* 0x004fe81a01007387 */ /* 0x000fe80000100a00 */
[----:B--2---:R-:W-:Y:S04]  /*2aa90*/  STL.64 [R1+0x4f98], R14 ;  /* 0x004f980e01007387 */ /* 0x004fe80000100a00 */
[----:B------:R0:W-:Y:S04]  /*2aaa0*/  STL.64 [R1+0x4f90], R12 ;  /* 0x004f900c01007387 */ /* 0x0001e80000100a00 */
[----:B0-----:R-:W2:Y:S04]  /*2aab0*/  LDL.LU R12, [R1+0x110] ;  /* 0x00011000010c7983 */ /* 0x001ea80000300800 */
[----:B------:R-:W2:Y:S04]  /*2aac0*/  LDL.LU R13, [R1+0x114] ;  /* 0x00011400010d7983 */ /* 0x000ea80000300800 */
[----:B------:R-:W2:Y:S04]  /*2aad0*/  LDL.LU R14, [R1+0x118] ;  /* 0x00011800010e7983 */ /* 0x000ea80000300800 */
        /* <DEDUP_REMOVED lines=38> */
[----:B----4-:R-:W-:-:S05]  /*2ad40*/  IMAD.MOV.U32 R27, RZ, RZ, R18 ;  /* 0x000000ffff1b7224 */ /* 0x010fca00078e0012 */
        /* <DEDUP_REMOVED lines=27> */
[----:B------:R-:W4:Y:S01]  /*2af00*/  LDL.LU R18, [R1+0x1d8] ;  /* 0x0001d80001127983 */ /* 0x000f220000300800 */
[----:B------:R-:W-:-:S03]  /*2af10*/  IMAD.MOV.U32 R27, RZ, RZ, R4 ;  /* 0x000000ffff1b7224 */ /* 0x000fc600078e0004 */
[----:B------:R-:W4:Y:S01]  /*2af20*/  LDL.LU R19, [R1+0x1dc] ;  /* 0x0001dc0001137983 */ /* 0x000f220000300800 */
[----:B------:R-:W-:-:S03]  /*2af30*/  IMAD.MOV.U32 R26, RZ, RZ, R5 ;  /* 0x000000ffff1a7224 */ /* 0x000fc600078e0005 */
        /* <DEDUP_REMOVED lines=39> */
[----:B---3--:R-:W-:Y:S03]  /*2b1b0*/  HMMA.16816.F32 R20, R20, R6, R16 ;  /* 0x000000061414723c */ /* 0x008fe60000001810 */
[----:B------:R-:W2:Y:S04]  /*2b1c0*/  LDL.LU.64 R18, [R1+0x50b8] ;  /* 0x0050b80001127983 */ /* 0x000ea80000300a00 */
[----:B------:R-:W2:-:S12]  /*2b1d0*/  LDL.LU.64 R16, [R1+0x50b0] ;  /* 0x0050b00001107983 */ /* 0x000e980000300a00 */
[----:B------:R0:W-:Y:S04]  /*2b1e0*/  STL.64 [R1+0x1d0], R20 ;  /* 0x0001d01401007387 */ /* 0x0001e80000100a00 */
[----:B------:R1:W-:Y:S04]  /*2b1f0*/  STL.64 [R1+0x1d8], R22 ;  /* 0x0001d81601007387 */ /* 0x0003e80000100a00 */
[----:B0-----:R-:W3:Y:S04]  /*2b200*/  LDL.LU R20, [R1+0xe0] ;  /* 0x0000e00001147983 */ /* 0x001ee80000300800 */
[----:B------:R-:W3:Y:S01]  /*2b210*/  LDL.LU R21, [R1+0xe4] ;  /* 0x0000e40001157983 */ /* 0x000ee20000300800 */
[----:B-1----:R-:W-:-:S03]  /*2b220*/  IMAD.MOV.U32 R22, RZ, RZ, R29 ;  /* 0x000000ffff167224 */ /* 0x002fc600078e001d */
[----:B------:R-:W3:Y:S01]  /*2b230*/  LDL.LU R29, [R1+0x50a8] ;  /* 0x0050a800011d7983 */ /* 0x000ee20000300800 */
[----:B--2---:R-:W-:Y:S03]  /*2b240*/  HMMA.16816.F32 R24, R16, R26, R12 ;  /* 0x0000001a1018723c */ /* 0x004fe6000000180c */
[----:B------:R-:W2:Y:S04]  /*2b250*/  LDL.LU.64 R14, [R1+0x50a0] ;  /* 0x0050a000010e7983 */ /* 0x000ea80000300a00 */
[----:B------:R-:W2:-:S12]  /*2b260*/  LDL.LU.64 R12, [R1+0x5098] ;  /* 0x00509800010c7983 */ /* 0x000e980000300a00 */
        /* <DEDUP_REMOVED lines=72> */
[----:B------:R-:W-:Y:S04]  /*2b6f0*/  STL.64 [R1+0x100], R24 ;  /* 0x0001001801007387 */ /* 0x000fe80000100a00 */
[----:B------:R0:W-:Y:S04]  /*2b700*/  STL.64 [R1+0x108], R26 ;  /* 0x0001081a01007387 */ /* 0x0001e80000100a00 */
[----:B0-----:R-:W2:Y:S04]  /*2b710*/  LDL.LU.64 R26, [R1+0x4f78] ;  /* 0x004f7800011a7983 */ /* 0x001ea80000300a00 */
[----:B------:R-:W2:Y:S01]  /*2b720*/  LDL.LU.64 R24, [R1+0x4f70] ;  /* 0x004f700001187983 */ /* 0x000ea20000300a00 */
[----:B------:R-:W-:-:S07]  /*2b730*/  IMAD.MOV.U32 R23, RZ, RZ, R28 ;  /* 0x000000ffff177224 */ /* 0x000fce00078e001c */
[C---:B---3--:R-:W-:Y:S08]  /*2b740*/  HMMA.16816.F32 R20, R16.reuse, R10, R20 ;  /* 0x0000000a1014723c */ /* 0x048ff00000001814 */
[----:B--2---:R-:W-:Y:S01]  /*2b750*/  HMMA.16816.F32 R12, R16, R14, R24 ;  /* 0x0000000e100c723c */ /* 0x004fe20000001818 */
[----:B------:R-:W2:Y:S04]  /*2b760*/  LDL.LU.64 R26, [R1+0x4f68] ;  /* 0x004f6800011a7983 */ /* 0x000ea80000300a00 */
[----:B------:R-:W2:Y:S06]  /*2b770*/  LDL.LU.64 R24, [R1+0x4f60] ;  /* 0x004f600001187983 */ /* 0x000eac0000300a00 */
[----:B------:R-:W-:Y:S08]  /*2b780*/  STL.64 [R1+0xe0], R20 ;  /* 0x0000e01401007387 */ /* 0x000ff00000100a00 */
[----:B------:R-:W-:Y:S04]  /*2b790*/  STL.64 [R1+0xf0], R12 ;  /* 0x0000f00c01007387 */ /* 0x000fe80000100a00 */
[----:B------:R-:W-:Y:S04]  /*2b7a0*/  STL.64 [R1+0xf8], R14 ;  /* 0x0000f80e01007387 */ /* 0x000fe80000100a00 */
[----:B------:R-:W0:Y:S04]  /*2b7b0*/  LDSM.16.M88.4 R12, [R29+UR5+0x20000] ;  /* 0x020000051d0c783b */ /* 0x000e280008000200 */
[----:B------:R2:W-:Y:S01]  /*2b7c0*/  STL [R1+0xe8], R22 ;  /* 0x0000e81601007387 */ /* 0x0005e20000100800 */
[----:B------:R-:W-:-:S05]  /*2b7d0*/  IMAD.MOV.U32 R28, RZ, RZ, R23 ;  /* 0x000000ffff1c7224 */ /* 0x000fca00078e0017 */
[----:B------:R-:W-:Y:S01]  /*2b7e0*/  STL [R1+0x46e0], R28 ;  /* 0x0046e01c01007387 */ /* 0x000fe20000100800 */
[----:B0-----:R-:W-:Y:S02]  /*2b7f0*/  IMAD.MOV.U32 R11, RZ, RZ, R12 ;  /* 0x000000ffff0b7224 */ /* 0x001fe400078e000c */
[----:B------:R-:W-:Y:S01]  /*2b800*/  IMAD.MOV.U32 R10, RZ, RZ, R13 ;  /* 0x000000ffff0a7224 */ /* 0x000fe200078e000d */
[----:B--2---:R-:W-:Y:S01]  /*2b810*/  HMMA.16816.F32 R20, R16, R6, R24 ;  /* 0x000000061014723c */ /* 0x004fe20000001818 */
[----:B------:R-:W-:Y:S04]  /*2b820*/  LDSM.16.M88.4 R24, [R29+UR5+0x28000] ;  /* 0x028000051d18783b */ /* 0x000fe80008000200 */
[----:B------:R-:W-:-:S14]  /*2b830*/  LDSM.16.MT88.4 R16, [R3+0x8000] ;  /* 0x008000000310783b */ /* 0x000fdc0000004200 */
[----:B------:R-:W-:Y:S04]  /*2b840*/  STL.64 [R1+0xd0], R20 ;  /* 0x0000d01401007387 */ /* 0x000fe80000100a00 */
[----:B------:R-:W-:Y:S04]  /*2b850*/  STL.64 [R1+0xd8], R22 ;  /* 0x0000d81601007387 */ /* 0x000fe80000100a00 */
[----:B------:R-:W-:Y:S04]  /*2b860*/  STL.64 [R1+0xc0], R12 ;  /* 0x0000c00c01007387 */ /* 0x000fe80000100a00 */
[----:B------:R-:W-:Y:S04]  /*2b870*/  STL.64 [R1+0xc8], R14 ;  /* 0x0000c80e01007387 */ /* 0x000fe80000100a00 */
[----:B------:R-:W0:Y:S04]  /*2b880*/  LDSM.16.M88.4 R12, [R29+UR5+0x22000] ;  /* 0x022000051d0c783b */ /* 0x000e280008000200 */
[----:B------:R-:W-:Y:S04]  /*2b890*/  LDSM.16.M88.4 R20, [R29+UR5+0x26000] ;  /* 0x026000051d14783b */ /* 0x000fe80008000200 */
[----:B0-----:R-:W-:Y:S01]  /*2b8a0*/  STL.64 [R1+0xb0], R12 ;  /* 0x0000b00c01007387 */ /* 0x001fe20000100a00 */
[----:B------:R-:W-:-:S03]  /*2b8b0*/  IMAD.MOV.U32 R7, RZ, RZ, R12 ;  /* 0x000000ffff077224 */ /* 0x000fc600078e000c */
[----:B------:R-:W-:Y:S01]  /*2b8c0*/  STL.64 [R1+0xb8], R14 ;  /* 0x0000b80e01007387 */ /* 0x000fe20000100a00 */
[----:B------:R-:W-:-:S03]  /*2b8d0*/  IMAD.MOV.U32 R6, RZ, RZ, R13 ;  /* 0x000000ffff067224 */ /* 0x000fc600078e000d */
[----:B------:R-:W0:Y:S04]  /*2b8e0*/  LDSM.16.M88.4 R12, [R29+UR5+0x24000] ;  /* 0x024000051d0c783b */ /* 0x000e280008000200 */
[----:B0-----:R-:W-:Y:S04]  /*2b8f0*/  STL.64 [R1+0xa0], R12 ;  /* 0x0000a00c01007387 */ /* 0x001fe80000100a00 */
[----:B------:R-:W-:Y:S04]  /*2b900*/  STL.64 [R1+0xa8], R14 ;  /* 0x0000a80e01007387 */ /* 0x000fe80000100a00 */
[----:B------:R-:W0:Y:S04]  /*2b910*/  LDSM.16.M88.4 R12, [R29+UR5+0x2a000] ;  /* 0x02a000051d0c783b */ /* 0x000e280008000200 */
[----:B------:R-:W-:Y:S04]  /*2b920*/  STL.64 [R1+0x90], R20 ;  /* 0x0000901401007387 */ /* 0x000fe80000100a00 */
[----:B------:R-:W-:Y:S04]  /*2b930*/  STL.64 [R1+0x98], R22 ;  /* 0x0000981601007387 */ /* 0x000fe80000100a00 */
[----:B------:R-:W1:Y:S04]  /*2b940*/  LDSM.16.M88.4 R20, [R29+UR5+0x2c000] ;  /* 0x02c000051d14783b */ /* 0x000e680008000200 */
[----:B0-----:R-:W-:Y:S04]  /*2b950*/  STL.64 [R1+0x70], R12 ;  /* 0x0000700c01007387 */ /* 0x001fe80000100a00 */
[----:B------:R-:W-:Y:S04]  /*2b960*/  STL.64 [R1+0x78], R14 ;  /* 0x0000780e01007387 */ /* 0x000fe80000100a00 */
[----:B------:R-:W0:Y:S04]  /*2b970*/  LDSM.16.M88.4 R12, [R29+UR5+0x2e000] ;  /* 0x02e000051d0c783b */ /* 0x000e280008000200 */
[----:B------:R-:W-:Y:S04]  /*2b980*/  STL.64 [R1+0x80], R24 ;  /* 0x0000801801007387 */ /* 0x000fe80000100a00 */
[----:B-1----:R-:W-:Y:S04]  /*2b990*/  STL.64 [R1+0x60], R20 ;  /* 0x0000601401007387 */ /* 0x002fe80000100a00 */
[----:B------:R-:W-:Y:S04]  /*2b9a0*/  STL.64 [R1+0x68], R22 ;  /* 0x0000681601007387 */ /* 0x000fe80000100a00 */
[----:B------:R-:W-:Y:S04]  /*2b9b0*/  STL.64 [R1+0x88], R26 ;  /* 0x0000881a01007387 */ /* 0x000fe80000100a00 */
[----:B------:R-:W-:Y:S04]  /*2b9c0*/  LDSM.16.M88.4 R20, [R29+UR5+0x32000] ;  /* 0x032000051d14783b */ /* 0x000fe80008000200 */
[----:B0-----:R-:W-:Y:S04]  /*2b9d0*/  STL.64 [R1+0x50], R12 ;  /* 0x0000500c01007387 */ /* 0x001fe80000100a00 */
[----:B------:R-:W-:Y:S04]  /*2b9e0*/  STL.64 [R1+0x58], R14 ;  /* 0x0000580e01007387 */ /* 0x000fe80000100a00 */
        /* <DEDUP_REMOVED lines=10> */
[----:B-1----:R-:W-:Y:S04]  /*2ba90*/  STL.64 [R1+0x10], R20 ;  /* 0x0000101401007387 */ /* 0x002fe80000100a00 */
[----:B------:R-:W-:Y:S04]  /*2baa0*/  STL.64 [R1+0x18], R22 ;  /* 0x0000181601007387 */ /* 0x000fe80000100a00 */
[----:B------:R-:W-:Y:S04]  /*2bab0*/  LDSM.16.MT88.4 R20, [R3+0x8080] ;  /* 0x008080000314783b */ /* 0x000fe80000004200 */
[----:B0-----:R-:W-:Y:S01]  /*2bac0*/  STL.64 [R1], R12 ;  /* 0x0000000c01007387 */ /* 0x001fe20000100a00 */
[----:B------:R-:W-:-:S03]  /*2bad0*/  IMAD.MOV.U32 R27, RZ, RZ, R12 ;  /* 0x000000ffff1b7224 */ /* 0x000fc600078e000c */
[----:B------:R-:W-:Y:S01]  /*2bae0*/  STL.64 [R1+0x8], R14 ;  /* 0x0000080e01007387 */ /* 0x000fe20000100a00 */
[----:B------:R-:W-:-:S03]  /*2baf0*/  IMAD.MOV.U32 R26, RZ, RZ, R13 ;  /* 0x000000ffff1a7224 */ /* 0x000fc600078e000d */
[----:B------:R-:W0:Y:S04]  /*2bb00*/  LDSM.16.M88.4 R12, [R29+UR5+0x3a000] ;  /* 0x03a000051d0c783b */ /* 0x000e280008000200 */
[----:B------:R-:W-:Y:S04]  /*2bb10*/  STL.64 [R1+0x4f38], R26 ;  /* 0x004f381a01007387 */ /* 0x000fe80000100a00 */
[----:B------:R-:W-:Y:S04]  /*2bb20*/  STL.64 [R1+0x4f30], R24 ;  /* 0x004f301801007387 */ /* 0x000fe80000100a00 */
[----:B0-----:R-:W-:Y:S04]  /*2bb30*/  STL [R1+0x455c], R14 ;  /* 0x00455c0e01007387 */ /* 0x001fe80000100800 */
[----:B------:R-:W-:Y:S04]  /*2bb40*/  STL [R1+0x4558], R15 ;  /* 0x0045580f01007387 */ /* 0x000fe80000100800 */
[----:B------:R0:W-:Y:S02]  /*2bb50*/  STL.64 [R1+0x4f00], R12 ;  /* 0x004f000c01007387 */ /* 0x0001e40000100a00 */
[----:B0-----:R-:W-:-:S02]  /*2bb60*/  IMAD.MOV.U32 R12, RZ, RZ, R7 ;  /* 0x000000ffff0c7224 */ /* 0x001fc400078e0007 */
[----:B------:R-:W-:-:S05]  /*2bb70*/  IMAD.MOV.U32 R13, RZ, RZ, R6 ;  /* 0x000000ffff0d7224 */ /* 0x000fca00078e0006 */
[----:B------:R0:W-:Y:S04]  /*2bb80*/  STL.64 [R1+0x4f58], R12 ;  /* 0x004f580c01007387 */ /* 0x0001e80000100a00 */
[----:B0-----:R-:W2:Y:S04]  /*2bb90*/  LDL.LU R12, [R1+0x590] ;  /* 0x00059000010c7983 */ /* 0x001ea80000300800 */
[----:B------:R-:W2:Y:S01]  /*2bba0*/  LDL.LU R13, [R1+0x594] ;  /* 0x00059400010d7983 */ /* 0x000ea20000300800 */
[----:B------:R-:W-:Y:S02]  /*2bbb0*/  IMAD.MOV.U32 R24, RZ, RZ, R11 ;  /* 0x000000ffff187224 */ /* 0x000fe400078e000b */
[----:B------:R-:W-:-:S02]  /*2bbc0*/  IMAD.MOV.U32 R25, RZ, RZ, R10 ;  /* 0x000000ffff197224 */ /* 0x000fc400078e000a */
[----:B------:R-:W-:Y:S02]  /*2bbd0*/  IMAD.MOV.U32 R14, RZ, RZ, R9 ;  /* 0x000000ffff0e7224 */ /* 0x000fe400078e0009 */
[----:B------:R-:W-:Y:S02]  /*2bbe0*/  IMAD.MOV.U32 R15, RZ, RZ, R8 ;  /* 0x000000ffff0f7224 */ /* 0x000fe400078e0008 */
[----:B------:R-:W0:Y:S04]  /*2bbf0*/  LDSM.16.M88.4 R8, [R29+UR5+0x3c000] ;  /* 0x03c000051d08783b */ /* 0x000e280008000200 */
[----:B0-----:R4:W-:Y:S04]  /*2bc00*/  STL [R1+0x4524], R10 ;  /* 0x0045240a01007387 */ /* 0x0019e80000100800 */
[----:B------:R0:W-:Y:S01]  /*2bc10*/  STL [R1+0x4520], R11 ;  /* 0x0045200b01007387 */ /* 0x0001e20000100800 */
[----:B----4-:R-:W-:-:S02]  /*2bc20*/  IMAD.MOV.U32 R10, RZ, RZ, R5 ;  /* 0x000000ffff0a7224 */ /* 0x010fc400078e0005 */
[----:B0-----:R-:W-:Y:S02]  /*2bc30*/  IMAD.MOV.U32 R11, RZ, RZ, R4 ;  /* 0x000000ffff0b7224 */ /* 0x001fe400078e0004 */
[----:B------:R-:W0:Y:S04]  /*2bc40*/  LDSM.16.M88.4 R4, [R29+UR5+0x3e000] ;  /* 0x03e000051d04783b */ /* 0x000e280008000200 */
[----:B------:R1:W-:Y:S04]  /*2bc50*/  STL.64 [R1+0x4ea8], R8 ;  /* 0x004ea80801007387 */ /* 0x0003e80000100a00 */
[----:B-1----:R-:W3:Y:S04]  /*2bc60*/  LDL.LU R8, [R1+0x570] ;  /* 0x0005700001087983 */ /* 0x002ee80000300800 */
[----:B------:R-:W3:Y:S04]  /*2bc70*/  LDL.LU R9, [R1+0x574] ;  /* 0x0005740001097983 */ /* 0x000ee80000300800 */
[----:B0-----:R-:W-:Y:S04]  /*2bc80*/  STL [R1+0x4638], R6 ;  /* 0x0046380601007387 */ /* 0x001fe80000100800 */
[----:B------:R-:W-:Y:S04]  /*2bc90*/  STL [R1+0x4620], R7 ;  /* 0x0046200701007387 */ /* 0x000fe80000100800 */
[----:B------:R0:W-:Y:S04]  /*2bca0*/  STL.64 [R1+0x4f50], R4 ;  /* 0x004f500401007387 */ /* 0x0001e80000100a00 */
[----:B0-----:R-:W3:Y:S04]  /*2bcb0*/  LDL.64 R4, [R1+0xa0] ;  /* 0x0000a00001047983 */ /* 0x001ee80000100a00 */
[----:B------:R-:W-:Y:S04]  /*2bcc0*/  STL [R1+0x2aa0], R29 ;  /* 0x002aa01d01007387 */ /* 0x000fe80000100800 */
[----:B------:R-:W-:Y:S04]  /*2bcd0*/  STL.64 [R1+0x4e90], R22 ;  /* 0x004e901601007387 */ /* 0x000fe80000100a00 */
[----:B------:R0:W-:Y:S04]  /*2bce0*/  STL.64 [R1+0x4e88], R20 ;  /* 0x004e881401007387 */ /* 0x0001e80000100a00 */
[----:B0-----:R-:W4:Y:S04]  /*2bcf0*/  LDL.LU R20, [R1+0x580] ;  /* 0x0005800001147983 */ /* 0x001f280000300800 */
[----:B------:R-:W4:Y:S04]  /*2bd00*/  LDL.LU R21, [R1+0x584] ;  /* 0x0005840001157983 */ /* 0x000f280000300800 */
[----:B------:R-:W4:Y:S04]  /*2bd10*/  LDL.LU R22, [R1+0x588] ;  /* 0x0005880001167983 */ /* 0x000f280000300800 */
[----:B------:R-:W4:Y:S04]  /*2bd20*/  LDL.LU R23, [R1+0x58c] ;  /* 0x00058c0001177983 */ /* 0x000f280000300800 */
[----:B------:R-:W-:Y:S01]  /*2bd30*/  STL [R1+0x4e48], R3 ;  /* 0x004e480301007387 */ /* 0x000fe20000100800 */
[----:B--2---:R-:W-:Y:S03]  /*2bd40*/  HMMA.16816.F32 R24, R16, R24, R12 ;  /* 0x000000181018723c */ /* 0x004fe6000000180c */
[----:B------:R-:W4:-:S15]  /*2bd50*/  LDL.LU.64 R12, [R1+0x4f58] ;  /* 0x004f5800010c7983 */ /* 0x000f1e0000300a00 */
[----:B------:R-:W-:Y:S01]  /*2bd60*/  NOP ;  /* 0x0000000000007918 */ /* 0x000fe20000000000 */
[----:B------:R0:W-:Y:S01]  /*2bd70*/  STL.64 [R1+0x590], R24 ;  /* 0x0005901801007387 */ /* 0x0001e20000100a00 */
[----:B------:R-:W-:Y:S02]  /*2bd80*/  IMAD.MOV.U32 R29, RZ, RZ, R27 ;  /* 0x000000ffff1d7224 */ /* 0x000fe400078e001b */
[----:B------:R-:W-:Y:S01]  /*2bd90*/  IMAD.MOV.U32 R28, RZ, RZ, R26 ;  /* 0x000000ffff1c7224 */ /* 0x000fe200078e001a */
[----:B0-----:R-:W2:Y:S04]  /*2bda0*/  LDL.LU R24, [R1+0x560] ;  /* 0x0005600001187983 */ /* 0x001ea80000300800 */
[----:B------:R-:W2:Y:S04]  /*2bdb0*/  LDL.LU R25, [R1+0x564] ;  /* 0x0005640001197983 */ /* 0x000ea80000300800 */
[----:B------:R-:W2:Y:S04]  /*2bdc0*/  LDL.LU R26, [R1+0x568] ;  /* 0x00056800011a7983 */ /* 0x000ea80000300800 */
[----:B------:R-:W2:Y:S04]  /*2bdd0*/  LDL.LU R27, [R1+0x56c] ;  /* 0x00056c00011b7983 */ /* 0x000ea80000300800 */
[----:B------:R-:W-:Y:S04]  /*2bde0*/  STL [R1+0x4754], R29 ;  /* 0x0047541d01007387 */ /* 0x000fe80000100800 */
[----:B------:R-:W-:Y:S01]  /*2bdf0*/  STL [R1+0x4750], R28 ;  /* 0x0047501c01007387 */ /* 0x000fe20000100800 */
[----:B----4-:R-:W-:Y:S03]  /*2be00*/  HMMA.16816.F32 R12, R16, R12, R20 ;  /* 0x0000000c100c723c */ /* 0x010fe60000001814 */
[----:B------:R-:W4:-:S15]  /*2be10*/  LDL.LU R20, [R1+0x8c0] ;  /* 0x0008c00001147983 */ /* 0x000f1e0000300800 */
[----:B------:R-:W-:Y:S01]  /*2be20*/  NOP ;  /* 0x0000000000007918 */ /* 0x000fe20000000000 */
[----:B------:R-:W-:Y:S04]  /*2be30*/  STL.64 [R1+0x580], R12 ;  /* 0x0005800c01007387 */ /* 0x000fe80000100a00 */
[----:B------:R-:W-:Y:S04]  /*2be40*/  STL.64 [R1+0x588], R14 ;  /* 0x0005880e01007387 */ /* 0x000fe80000100a00 */
[----:B------:R-:W4:Y:S04]  /*2be50*/  LDL.LU R21, [R1+0x8c4] ;  /* 0x0008c40001157983 */ /* 0x000f280000300800 */
[----:B------:R-:W2:Y:S04]  /*2be60*/  LDL.LU R22, [R1+0x8c8] ;  /* 0x0008c80001167983 */ /* 0x000ea80000300800 */
[----:B------:R-:W2:Y:S04]  /*2be70*/  LDL.LU R23, [R1+0x8cc] ;  /* 0x0008cc0001177983 */ /* 0x000ea80000300800 */
[----:B--2---:R-:W-:Y:S04]  /*2be80*/  STL.64 [R1+0x4f18], R22 ;  /* 0x004f181601007387 */ /* 0x004fe80000100a00 */
[----:B----4-:R0:W-:Y:S04]  /*2be90*/  STL.64 [R1+0x4f10], R20 ;  /* 0x004f101401007387 */ /* 0x0101e80000100a00 */
[----:B0-----:R-:W2:Y:S04]  /*2bea0*/  LDL.64 R20, [R1+0x70] ;  /* 0x0000700001147983 */ /* 0x001ea80000100a00 */
[----:B--2---:R0:W-:Y:S04]  /*2beb0*/  STL.64 [R1+0x4f28], R20 ;  /* 0x004f281401007387 */ /* 0x0041e80000100a00 */
[----:B0-----:R-:W2:Y:S04]  /*2bec0*/  LDL.LU R20, [R1+0x550] ;  /* 0x0005500001147983 */ /* 0x001ea80000300800 */
[----:B------:R-:W2:Y:S04]  /*2bed0*/  LDL.LU R21, [R1+0x554] ;  /* 0x0005540001157983 */ /* 0x000ea80000300800 */
[----:B------:R-:W4:Y:S04]  /*2bee0*/  LDL.LU R22, [R1+0x558] ;  /* 0x0005580001167983 */ /* 0x000f280000300800 */
[----:B------:R-:W4:Y:S01]  /*2bef0*/  LDL.LU R23, [R1+0x55c] ;  /* 0x00055c0001177983 */ /* 0x000f220000300800 */
[----:B---3--:R-:W-:Y:S03]  /*2bf00*/  HMMA.16816.F32 R8, R16, R4, R8 ;  /* 0x000000041008723c */ /* 0x008fe60000001808 */
[----:B----4-:R-:W-:Y:S04]  /*2bf10*/  STL.64 [R1+0x4f48], R22 ;  /* 0x004f481601007387 */ /* 0x010fe80000100a00 */
[----:B--2---:R0:W-:Y:S04]  /*2bf20*/  STL.64 [R1+0x4f40], R20 ;  /* 0x004f401401007387 */ /* 0x0041e80000100a00 */
[----:B------:R-:W2:Y:S04]  /*2bf30*/  LDL.64 R12, [R1+0x60] ;  /* 0x00006000010c7983 */ /* 0x000ea80000100a00 */
[----:B0-----:R-:W3:Y:S01]  /*2bf40*/  LDL.64 R20, [R1+0x90] ;  /* 0x0000900001147983 */ /* 0x001ee20000100a00 */
[----:B------:R-:W-:-:S02]  /*2bf50*/  IMAD.MOV.U32 R29, RZ, RZ, R4 ;  /* 0x000000ffff1d7224 */ /* 0x000fc400078e0004 */
[----:B------:R-:W-:Y:S02]  /*2bf60*/  IMAD.MOV.U32 R28, RZ, RZ, R5 ;  /* 0x000000ffff1c7224 */ /* 0x000fe400078e0005 */
[----:B------:R-:W-:Y:S01]  /*2bf70*/  IMAD.MOV.U32 R6, RZ, RZ, R11 ;  /* 0x000000ffff067224 */ /* 0x000fe200078e000b */
[----:B--2---:R0:W-:Y:S01]  /*2bf80*/  STL.64 [R1+0x4f20], R12 ;  /* 0x004f200c01007387 */ /* 0x0041e20000100a00 */
[----:B---3--:R-:W-:Y:S03]  /*2bf90*/  HMMA.16816.F32 R24, R16, R20, R24 ;  /* 0x000000141018723c */ /* 0x008fe60000001818 */
[----:B0-----:R-:W2:Y:S04]  /*2bfa0*/  LDL.LU R12, [R1+0x540] ;  /* 0x00054000010c7983 */ /* 0x001ea80000300800 */
[----:B------:R-:W2:Y:S04]  /*2bfb0*/  LDL.LU R13, [R1+0x544] ;  /* 0x00054400010d7983 */ /* 0x000ea80000300800 */
[----:B------:R-:W3:Y:S04]  /*2bfc0*/  LDL.LU.64 R4, [R1+0x4f50] ;  /* 0x004f500001047983 */ /* 0x000ee80000300a00 */
[----:B------:R0:W-:Y:S04]  /*2bfd0*/  STL.64 [R1+0x570], R8 ;  /* 0x0005700801007387 */ /* 0x0001e80000100a00 */
[----:B------:R-:W-:Y:S01]  /*2bfe0*/  STL [R1+0x578], R10 ;  /* 0x0005780a01007387 */ /* 0x000fe20000100800 */
[----:B------:R-:W-:-:S03]  /*2bff0*/  IMAD.MOV.U32 R3, RZ, RZ, R20 ;  /* 0x000000ffff037224 */ /* 0x000fc600078e0014 */
[----:B0-----:R-:W4:Y:S04]  /*2c000*/  LDL.64 R8, [R1+0x50] ;  /* 0x0000500001087983 */ /* 0x001f280000100a00 */
[----:B------:R-:W-:Y:S04]  /*2c010*/  STL [R1+0x4e50], R28 ;  /* 0x004e501c01007387 */ /* 0x000fe80000100800 */
[----:B------:R-:W-:Y:S04]  /*2c020*/  STL [R1+0x4e4c], R29 ;  /* 0x004e4c1d01007387 */ /* 0x000fe80000100800 */
[----:B------:R0:W-:Y:S04]  /*2c030*/  STL [R1+0x4788], R6 ;  /* 0x0047880601007387 */ /* 0x0001e80000100800 */
[----:B------:R-:W2:Y:S01]  /*2c040*/  LDL.LU.64 R22, [R1+0x4f48] ;  /* 0x004f480001167983 */ /* 0x000ea20000300a00 */
[----:B------:R-:W-:-:S02]  /*2c050*/  IMAD.MOV.U32 R7, RZ, RZ, R24 ;  /* 0x000000ffff077224 */ /* 0x000fc400078e0018 */
[----:B0-----:R-:W-:Y:S02]  /*2c060*/  IMAD.MOV.U32 R6, RZ, RZ, R21 ;  /* 0x000000ffff067224 */ /* 0x001fe400078e0015 */
[----:B------:R-:W2:Y:S04]  /*2c070*/  LDL.LU.64 R20, [R1+0x4f40] ;  /* 0x004f400001147983 */ /* 0x000ea80000300a00 */
[----:B------:R-:W-:Y:S04]  /*2c080*/  STL [R1+0x564], R25 ;  /* 0x0005641901007387 */ /* 0x000fe80000100800 */
[----:B------:R0:W-:Y:S04]  /*2c090*/  STL.64 [R1+0x568], R26 ;  /* 0x0005681a01007387 */ /* 0x0001e80000100a00 */
[----:B0-----:R-:W2:Y:S04]  /*2c0a0*/  LDL.LU.64 R26, [R1+0x4f38] ;  /* 0x004f3800011a7983 */ /* 0x001ea80000300a00 */
[----:B------:R-:W2:Y:S04]  /*2c0b0*/  LDL.LU.64 R24, [R1+0x4f30] ;  /* 0x004f300001187983 */ /* 0x000ea80000300a00 */
[----:B------:R-:W-:Y:S04]  /*2c0c0*/  STL [R1+0x4e58], R6 ;  /* 0x004e580601007387 */ /* 0x000fe80000100800 */
[----:B------:R-:W-:Y:S04]  /*2c0d0*/  STL [R1+0x4e54], R3 ;  /* 0x004e540301007387 */ /* 0x000fe80000100800 */
[----:B------:R-:W-:Y:S01]  /*2c0e0*/  STL [R1+0x478c], R7 ;  /* 0x00478c0701007387 */ /* 0x000fe20000100800 */
[----:B--2---:R-:W-:-:S15]  /*2c0f0*/  HMMA.16816.F32 R20, R16, R24, R20 ;  /* 0x000000181014723c */ /* 0x004fde0000001814 */
[----:B------:R-:W-:-:S04]  /*2c100*/  NOP ;  /* 0x0000000000007918 */ /* 0x000fc80000000000 */
[----:B------:R0:W-:Y:S04]  /*2c110*/  STL.64 [R1+0x550], R20 ;  /* 0x0005501401007387 */ /* 0x0001e80000100a00 */
[----:B0-----:R-:W2:Y:S01]  /*2c120*/  LDL.LU.64 R20, [R1+0x4f28] ;  /* 0x004f280001147983 */ /* 0x001ea20000300a00 */
[----:B------:R-:W-:Y:S02]  /*2c130*/  IMAD.MOV.U32 R14, RZ, RZ, R2 ;  /* 0x000000ffff0e7224 */ /* 0x000fe400078e0002 */
[----:B------:R-:W-:Y:S01]  /*2c140*/  IMAD.MOV.U32 R15, RZ, RZ, R0 ;  /* 0x000000ffff0f7224 */ /* 0x000fe200078e0000 */
[----:B------:R0:W-:Y:S01]  /*2c150*/  STL.64 [R1+0x4ee0], R24 ;  /* 0x004ee01801007387 */ /* 0x0001e20000100a00 */
[----:B------:R-:W-:-:S03]  /*2c160*/  IMAD.MOV.U32 R0, RZ, RZ, R23 ;  /* 0x000000ffff007224 */ /* 0x000fc600078e0017 */
[----:B------:R1:W-:Y:S01]  /*2c170*/  STL.64 [R1+0x4f08], R26 ;  /* 0x004f081a01007387 */ /* 0x0003e20000100a00 */
[----:B------:R-:W-:-:S03]  /*2c180*/  IMAD.MOV.U32 R2, RZ, RZ, R22 ;  /* 0x000000ffff027224 */ /* 0x000fc600078e0016 */
[----:B0-----:R-:W4:Y:S04]  /*2c190*/  LDL.LU R24, [R1+0x8b0] ;  /* 0x0008b00001187983 */ /* 0x001f280000300800 */
[----:B------:R-:W4:Y:S04]  /*2c1a0*/  LDL.LU R25, [R1+0x8b4] ;  /* 0x0008b40001197983 */ /* 0x000f280000300800 */
[----:B-1----:R-:W4:Y:S04]  /*2c1b0*/  LDL.LU R26, [R1+0x8b8] ;  /* 0x0008b800011a7983 */ /* 0x002f280000300800 */
[----:B------:R-:W4:Y:S04]  /*2c1c0*/  LDL.LU R27, [R1+0x8bc] ;  /* 0x0008bc00011b7983 */ /* 0x000f280000300800 */
        /* <DEDUP_REMOVED lines=8> */
[----:B0-----:R-:W2:Y:S04]  /*2c250*/  LDL.LU.64 R12, [R1+0x4f20] ;  /* 0x004f2000010c7983 */ /* 0x001ea80000300a00 */
[----:B------:R-:W2:Y:S04]  /*2c260*/  LDL.LU.64 R22, [R1+0x4f18] ;  /* 0x004f180001167983 */ /* 0x000ea80000300a00 */
[----:B------:R-:W2:Y:S01]  /*2c270*/  LDL.LU.64 R20, [R1+0x4f10] ;  /* 0x004f100001147983 */ /* 0x000ea20000300a00 */
[----:B----4-:R-:W-:Y:S03]  /*2c280*/  HMMA.16816.F32 R24, R16, R8, R24 ;  /* 0x000000081018723c */ /* 0x010fe60000001818 */
[----:B------:R-:W-:Y:S04]  /*2c290*/  STL [R1+0x4e60], R7 ;  /* 0x004e600701007387 */ /* 0x000fe80000100800 */
[----:B------:R0:W-:Y:S01]  /*2c2a0*/  STL [R1+0x4e5c], R29 ;  /* 0x004e5c1d01007387 */ /* 0x0001e20000100800 */
[----:B------:R-:W-:-:S02]  /*2c2b0*/  IMAD.MOV.U32 R6, RZ, RZ, R9 ;  /* 0x000000ffff067224 */ /* 0x000fc400078e0009 */
[----:B0-----:R-:W-:Y:S01]  /*2c2c0*/  IMAD.MOV.U32 R29, RZ, RZ, R8 ;  /* 0x000000ffff1d7224 */ /* 0x001fe200078e0008 */
[----:B--2---:R-:W-:Y:S01]  /*2c2d0*/  HMMA.16816.F32 R20, R16, R12, R20 ;  /* 0x0000000c1014723c */ /* 0x004fe20000001814 */
[----:B------:R-:W-:Y:S02]  /*2c2e0*/  IMAD.MOV.U32 R28, RZ, RZ, R13 ;  /* 0x000000ffff1c7224 */ /* 0x000fe400078e000d */
[----:B------:R-:W-:-:S15]  /*2c2f0*/  IMAD.MOV.U32 R3, RZ, RZ, R12 ;  /* 0x000000ffff037224 */ /* 0x000fde00078e000c */
[----:B------:R-:W-:Y:S01]  /*2c300*/  NOP ;  /* 0x0000000000007918 */ /* 0x000fe20000000000 */
[----:B------:R0:W-:Y:S04]  /*2c310*/  STL.64 [R1+0x8c0], R20 ;  /* 0x0008c01401007387 */ /* 0x0001e80000100a00 */
[----:B------:R1:W-:Y:S04]  /*2c320*/  STL.64 [R1+0x8c8], R22 ;  /* 0x0008c81601007387 */ /* 0x0003e80000100a00 */
[----:B0-----:R-:W2:Y:S04]  /*2c330*/  LDL.LU R20, [R1+0x8a0] ;  /* 0x0008a00001147983 */ /* 0x001ea80000300800 */
[----:B------:R-:W2:Y:S04]  /*2c340*/  LDL.LU R21, [R1+0x8a4] ;  /* 0x0008a40001157983 */ /* 0x000ea80000300800 */
[----:B-1----:R-:W2:Y:S04]  /*2c350*/  LDL.LU R22, [R1+0x8a8] ;  /* 0x0008a80001167983 */ /* 0x002ea80000300800 */
[----:B------:R-:W2:Y:S04]  /*2c360*/  LDL.LU R23, [R1+0x8ac] ;  /* 0x0008ac0001177983 */ /* 0x000ea80000300800 */
[----:B------:R-:W2:Y:S04]  /*2c370*/  LDL.64 R12, [R1+0x40] ;  /* 0x00004000010c7983 */ /* 0x000ea80000100a00 */
[----:B------:R-:W-:Y:S04]  /*2c380*/  STL [R1+0x4e68], R28 ;  /* 0x004e681c01007387 */ /* 0x000fe80000100800 */
[----:B------:R-:W-:Y:S04]  /*2c390*/  STL [R1+0x4e64], R3 ;  /* 0x004e640301007387 */ /* 0x000fe80000100800 */
[----:B------:R-:W-:Y:S04]  /*2c3a0*/  STL.64 [R1+0x8b0], R24 ;  /* 0x0008b01801007387 */ /* 0x000fe80000100a00 */
[----:B------:R0:W-:Y:S04]  /*2c3b0*/  STL.64 [R1+0x8b8], R26 ;  /* 0x0008b81a01007387 */ /* 0x0001e80000100a00 */
[----:B0-----:R-:W4:Y:S04]  /*2c3c0*/  LDL.LU.64 R26, [R1+0x4f08] ;  /* 0x004f0800011a7983 */ /* 0x001f280000300a00 */
[----:B------:R-:W2:Y:S04]  /*2c3d0*/  LDL.LU R8, [R1+0x850] ;  /* 0x0008500001087983 */ /* 0x000ea80000300800 */
[----:B------:R-:W2:Y:S04]  /*2c3e0*/  LDL.LU R9, [R1+0x854] ;  /* 0x0008540001097983 */ /* 0x000ea80000300800 */
[----:B------:R-:W2:Y:S04]  /*2c3f0*/  LDL.LU R10, [R1+0x858] ;  /* 0x00085800010a7983 */ /* 0x000ea80000300800 */
[----:B------:R-:W2:Y:S04]  /*2c400*/  LDL.LU R11, [R1+0x85c] ;  /* 0x00085c00010b7983 */ /* 0x000ea80000300800 */
[----:B--2---:R-:W-:Y:S04]  /*2c410*/  STL.64 [R1+0x4eb8], R10 ;  /* 0x004eb80a01007387 */ /* 0x004fe80000100a00 */
[----:B------:R4:W-:Y:S04]  /*2c420*/  STL.64 [R1+0x4eb0], R8 ;  /* 0x004eb00801007387 */ /* 0x0009e80000100a00 */
[----:B------:R-:W2:Y:S04]  /*2c430*/  LDL.LU R24, [R1+0x880] ;  /* 0x0008800001187983 */ /* 0x000ea80000300800 */
[----:B------:R-:W2:Y:S01]  /*2c440*/  LDL.LU R25, [R1+0x884] ;  /* 0x0008840001197983 */ /* 0x000ea20000300800 */
[----:B----4-:R-:W-:-:S02]  /*2c450*/  IMAD.MOV.U32 R9, RZ, RZ, R26 ;  /* 0x000000ffff097224 */ /* 0x010fc400078e001a */
[----:B------:R-:W-:Y:S01]  /*2c460*/  IMAD.MOV.U32 R8, RZ, RZ, R27 ;  /* 0x000000ffff087224 */ /* 0x000fe200078e001b */
[----:B------:R-:W4:Y:S04]  /*2c470*/  LDL.LU R26, [R1+0x888] ;  /* 0x00088800011a7983 */ /* 0x000f280000300800 */
[----:B------:R-:W4:Y:S04]  /*2c480*/  LDL.LU R27, [R1+0x88c] ;  /* 0x00088c00011b7983 */ /* 0x000f280000300800 */
[----:B----4-:R-:W-:Y:S04]  /*2c490*/  STL.64 [R1+0x4ef0], R26 ;  /* 0x004ef01a01007387 */ /* 0x010fe80000100a00 */
[----:B--2---:R0:W-:Y:S04]  /*2c4a0*/  STL.64 [R1+0x4ee8], R24 ;  /* 0x004ee81801007387 */ /* 0x0041e80000100a00 */
[----:B0-----:R-:W2:Y:S04]  /*2c4b0*/  LDL.64 R24, [R1+0x30] ;  /* 0x0000300001187983 */ /* 0x001ea80000100a00 */
[----:B------:R0:W-:Y:S04]  /*2c4c0*/  STL.64 [R1+0x4ed0], R8 ;  /* 0x004ed00801007387 */ /* 0x0001e80000100a00 */
[----:B0-----:R-:W4:Y:S01]  /*2c4d0*/  LDL.64 R8, [R1+0x10] ;  /* 0x0000100001087983 */ /* 0x001f220000100a00 */
[----:B------:R-:W-:Y:S03]  /*2c4e0*/  HMMA.16816.F32 R20, R16, R12, R20 ;  /* 0x0000000c1014723c */ /* 0x000fe60000001814 */
[----:B----4-:R0:W-:Y:S04]  /*2c4f0*/  STL.64 [R1+0x4ed8], R8 ;  /* 0x004ed80801007387 */ /* 0x0101e80000100a00 */
[----:B0-----:R-:W4:Y:S01]  /*2c500*/  LDL.64 R8, [R1+0x20] ;  /* 0x0000200001087983 */ /* 0x001f220000100a00 */
[----:B------:R-:W-:-:S02]  /*2c510*/  IMAD.MOV.U32 R7, RZ, RZ, R13 ;  /* 0x000000ffff077224 */ /* 0x000fc400078e000d */
[----:B------:R-:W-:-:S09]  /*2c520*/  IMAD.MOV.U32 R3, RZ, RZ, R12 ;  /* 0x000000ffff037224 */ /* 0x000fd200078e000c */
[----:B------:R-:W-:Y:S02]  /*2c530*/  IMAD.MOV.U32 R14, RZ, RZ, R22 ;  /* 0x000000ffff0e7224 */ /* 0x000fe400078e0016 */
[----:B------:R-:W-:Y:S01]  /*2c540*/  IMAD.MOV.U32 R15, RZ, RZ, R23 ;  /* 0x000000ffff0f7224 */ /* 0x000fe200078e0017 */
[----:B----4-:R0:W-:Y:S04]  /*2c550*/  STL.64 [R1+0x4ef8], R8 ;  /* 0x004ef80801007387 */ /* 0x0101e80000100a00 */
[----:B0-----:R-:W4:Y:S04]  /*2c560*/  LDL.LU R8, [R1+0x890] ;  /* 0x0008900001087983 */ /* 0x001f280000300800 */
[----:B------:R-:W4:Y:S04]  /*2c570*/  LDL.LU R9, [R1+0x894] ;  /* 0x0008940001097983 */ /* 0x000f280000300800 */
[----:B------:R-:W4:Y:S04]  /*2c580*/  LDL.LU R10, [R1+0x898] ;  /* 0x00089800010a7983 */ /* 0x000f280000300800 */
[----:B------:R-:W4:Y:S04]  /*2c590*/  LDL.LU R11, [R1+0x89c] ;  /* 0x00089c00010b7983 */ /* 0x000f280000300800 */
[----:B------:R-:W-:Y:S04]  /*2c5a0*/  STL [R1+0x4e6c], R29 ;  /* 0x004e6c1d01007387 */ /* 0x000fe80000100800 */
[----:B------:R-:W4:Y:S04]  /*2c5b0*/  LDL.LU.64 R12, [R1+0x4f00] ;  /* 0x004f0000010c7983 */ /* 0x000f280000300a00 */
[----:B------:R0:W-:Y:S04]  /*2c5c0*/  STL.64 [R1+0x8a0], R20 ;  /* 0x0008a01401007387 */ /* 0x0001e80000100a00 */
[----:B------:R-:W-:Y:S04]  /*2c5d0*/  STL.64 [R1+0x4ea0], R6 ;  /* 0x004ea00601007387 */ /* 0x000fe80000100a00 */
[----:B---3--:R-:W-:Y:S04]  /*2c5e0*/  STL.64 [R1+0x4e98], R4 ;  /* 0x004e980401007387 */ /* 0x008fe80000100a00 */
[----:B0-----:R-:W3:Y:S04]  /*2c5f0*/  LDL.LU R20, [R1+0x530] ;  /* 0x0005300001147983 */ /* 0x001ee80000300800 */
[----:B------:R-:W3:Y:S04]  /*2c600*/  LDL.LU R21, [R1+0x534] ;  /* 0x0005340001157983 */ /* 0x000ee80000300800 */
[----:B------:R-:W3:Y:S04]  /*2c610*/  LDL.LU R22, [R1+0x538] ;  /* 0x0005380001167983 */ /* 0x000ee80000300800 */
[----:B------:R-:W3:Y:S01]  /*2c620*/  LDL.LU R23, [R1+0x53c] ;  /* 0x00053c0001177983 */ /* 0x000ee20000300800 */
[----:B--2---:R-:W-:-:S02]  /*2c630*/  IMAD.MOV.U32 R29, RZ, RZ, R24 ;  /* 0x000000ffff1d7224 */ /* 0x004fc400078e0018 */
[----:B------:R-:W-:Y:S01]  /*2c640*/  IMAD.MOV.U32 R28, RZ, RZ, R25 ;  /* 0x000000ffff1c7224 */ /* 0x000fe200078e0019 */
[C---:B----4-:R-:W-:Y:S01]  /*2c650*/  HMMA.16816.F32 R8, R16.reuse, R24, R8 ;  /* 0x000000181008723c */ /* 0x050fe20000001808 */
[----:B---3--:R-:W-:Y:S04]  /*2c660*/  STL.64 [R1+0x4ec8], R22 ;  /* 0x004ec81601007387 */ /* 0x008fe80000100a00 */
[----:B------:R0:W-:Y:S04]  /*2c670*/  STL.64 [R1+0x4ec0], R20 ;  /* 0x004ec01401007387 */ /* 0x0001e80000100a00 */
        /* <DEDUP_REMOVED lines=8> */
[----:B------:R-:W-:Y:S04]  /*2c700*/  STL [R1+0x4a38], R15 ;  /* 0x004a380f01007387 */ /* 0x000fe80000100800 */
[----:B------:R-:W-:Y:S04]  /*2c710*/  STL [R1+0x45f0], R14 ;  /* 0x0045f00e01007387 */ /* 0x000fe80000100800 */
[----:B------:R0:W-:Y:S04]  /*2c720*/  STL.64 [R1+0x890], R8 ;  /* 0x0008900801007387 */ /* 0x0001e80000100a00 */
[----:B------:R-:W-:Y:S04]  /*2c730*/  STL.64 [R1+0x898], R10 ;  /* 0x0008980a01007387 */ /* 0x000fe80000100a00 */
[----:B0-----:R-:W4:Y:S04]  /*2c740*/  LDL.LU.64 R8, [R1+0x4ef8] ;  /* 0x004ef80001087983 */ /* 0x001f280000300a00 */
[----:B------:R-:W4:Y:S04]  /*2c750*/  LDL.LU.64 R26, [R1+0x4ef0] ;  /* 0x004ef000011a7983 */ /* 0x000f280000300a00 */
[----:B------:R-:W4:Y:S02]  /*2c760*/  LDL.LU.64 R24, [R1+0x4ee8] ;  /* 0x004ee80001187983 */ /* 0x000f240000300a00 */
[----:B----4-:R-:W-:-:S15]  /*2c770*/  HMMA.16816.F32 R24, R16, R8, R24 ;  /* 0x000000081018723c */ /* 0x010fde0000001818 */
[----:B------:R-:W-:-:S04]  /*2c780*/  NOP ;  /* 0x0000000000007918 */ /* 0x000fc80000000000 */
[----:B------:R0:W-:Y:S04]  /*2c790*/  STL.64 [R1+0x880], R24 ;  /* 0x0008801801007387 */ /* 0x0001e80000100a00 */
[----:B------:R1:W-:Y:S04]  /*2c7a0*/  STL.64 [R1+0x888], R26 ;  /* 0x0008881a01007387 */ /* 0x0003e80000100a00 */
[----:B0-----:R-:W4:Y:S01]  /*2c7b0*/  LDL.LU.64 R24, [R1+0x4ee0] ;  /* 0x004ee00001187983 */ /* 0x001f220000300a00 */
[----:B-1----:R-:W-:Y:S02]  /*2c7c0*/  IMAD.MOV.U32 R27, RZ, RZ, R8 ;  /* 0x000000ffff1b7224 */ /* 0x002fe400078e0008 */
[----:B------:R-:W-:-:S02]  /*2c7d0*/  IMAD.MOV.U32 R26, RZ, RZ, R9 ;  /* 0x000000ffff1a7224 */ /* 0x000fc400078e0009 */
[----:B------:R-:W2:Y:S04]  /*2c7e0*/  LDL.LU.64 R8, [R1+0x4ed8] ;  /* 0x004ed80001087983 */ /* 0x000ea80000300a00 */
[----:B------:R-:W-:Y:S04]  /*2c7f0*/  STL.64 [R1+0x4e18], R26 ;  /* 0x004e181a01007387 */ /* 0x000fe80000100a00 */
[----:B----4-:R0:W-:Y:S04]  /*2c800*/  STL.64 [R1+0x4e10], R24 ;  /* 0x004e101801007387 */ /* 0x0101e80000100a00 */
[----:B0-----:R-:W2:Y:S04]  /*2c810*/  LDL.LU R24, [R1+0x870] ;  /* 0x0008700001187983 */ /* 0x001ea80000300800 */
[----:B------:R-:W2:Y:S04]  /*2c820*/  LDL.LU R25, [R1+0x874] ;  /* 0x0008740001197983 */ /* 0x000ea80000300800 */
[----:B------:R-:W2:Y:S04]  /*2c830*/  LDL.LU R26, [R1+0x878] ;  /* 0x00087800011a7983 */ /* 0x000ea80000300800 */
[----:B------:R-:W2:Y:S02]  /*2c840*/  LDL.LU R27, [R1+0x87c] ;  /* 0x00087c00011b7983 */ /* 0x000ea40000300800 */
[----:B--2---:R-:W-:-:S15]  /*2c850*/  HMMA.16816.F32 R24, R16, R8, R24 ;  /* 0x000000081018723c */ /* 0x004fde0000001818 */
[----:B------:R-:W-:-:S04]  /*2c860*/  NOP ;  /* 0x0000000000007918 */ /* 0x000fc80000000000 */
[----:B------:R0:W-:Y:S04]  /*2c870*/  STL.64 [R1+0x870], R24 ;  /* 0x0008701801007387 */ /* 0x0001e80000100a00 */
[----:B------:R-:W-:Y:S01]  /*2c880*/  STL.64 [R1+0x878], R26 ;  /* 0x0008781a01007387 */ /* 0x000fe20000100a00 */
[----:B0-----:R-:W-:Y:S02]  /*2c890*/  IMAD.MOV.U32 R25, RZ, RZ, R8 ;  /* 0x000000ffff197224 */ /* 0x001fe400078e0008 */
[----:B------:R-:W-:Y:S02]  /*2c8a0*/  IMAD.MOV.U32 R24, RZ, RZ, R9 ;  /* 0x000000ffff187224 */ /* 0x000fe400078e0009 */
[----:B------:R-:W2:Y:S04]  /*2c8b0*/  LDL.LU.64 R8, [R1+0x4ed0] ;  /* 0x004ed00001087983 */ /* 0x000ea80000300a00 */
[----:B------:R0:W-:Y:S04]  /*2c8c0*/  STL.64 [R1+0x4e70], R24 ;  /* 0x004e701801007387 */ /* 0x0001e80000100a00 */
[----:B0-----:R-:W4:Y:S04]  /*2c8d0*/  LDL R24, [R1+0xc0] ;  /* 0x0000c00001187983 */ /* 0x001f280000100800 */
[----:B------:R-:W4:Y:S01]  /*2c8e0*/  LDL R25, [R1+0xc4] ;  /* 0x0000c40001197983 */ /* 0x000f220000100800 */
[----:B--2---:R-:W-:Y:S03]  /*2c8f0*/  HMMA.16816.F32 R8, R16, R8, R20 ;  /* 0x000000081008723c */ /* 0x004fe60000001814 */
[----:B------:R-:W2:Y:S04]  /*2c900*/  LDL.LU.64 R22, [R1+0x4ec8] ;  /* 0x004ec80001167983 */ /* 0x000ea80000300a00 */
[----:B------:R-:W2:-:S12]  /*2c910*/  LDL.LU.64 R20, [R1+0x4ec0] ;  /* 0x004ec00001147983 */ /* 0x000e980000300a00 */
[----:B------:R-:W-:Y:S04]  /*2c920*/  STL [R1+0x864], R9 ;  /* 0x0008640901007387 */ /* 0x000fe80000100800 */
[----:B------:R0:W-:Y:S01]  /*2c930*/  STL.64 [R1+0x868], R10 ;  /* 0x0008680a01007387 */ /* 0x0001e20000100a00 */
[----:B------:R-:W-:-:S03]  /*2c940*/  IMAD.MOV.U32 R14, RZ, RZ, R8 ;  /* 0x000000ffff0e7224 */ /* 0x000fc600078e0008 */
[----:B0-----:R-:W2:Y:S04]  /*2c950*/  LDL.LU.64 R10, [R1+0x4eb8] ;  /* 0x004eb800010a7983 */ /* 0x001ea80000300a00 */
[----:B------:R-:W2:Y:S04]  /*2c960*/  LDL.LU.64 R8, [R1+0x4eb0] ;  /* 0x004eb00001087983 */ /* 0x000ea80000300a00 */
[----:B------:R-:W-:Y:S01]  /*2c970*/  STL [R1+0x4a3c], R14 ;  /* 0x004a3c0e01007387 */ /* 0x000fe20000100800 */
[----:B--2---:R-:W-:-:S15]  /*2c980*/  HMMA.16816.F32 R8, R16, R12, R8 ;  /* 0x0000000c1008723c */ /* 0x004fde0000001808 */
[----:B------:R-:W-:-:S04]  /*2c990*/  NOP ;  /* 0x0000000000007918 */ /* 0x000fc80000000000 */
[----:B------:R0:W-:Y:S04]  /*2c9a0*/  STL.64 [R1+0x850], R8 ;  /* 0x0008500801007387 */ /* 0x0001e80000100a00 */
[----:B------:R-:W-:Y:S04]  /*2c9b0*/  STL.64 [R1+0x858], R10 ;  /* 0x0008580a01007387 */ /* 0x000fe80000100a00 */
[----:B0-----:R-:W3:Y:S04]  /*2c9c0*/  LDL.LU.64 R8, [R1+0x4ea8] ;  /* 0x004ea80001087983 */ /* 0x001ee80000300a00 */
[----:B------:R0:W-:Y:S04]  /*2c9d0*/  STL.64 [R1+0x4d88], R12 ;  /* 0x004d880c01007387 */ /* 0x0001e80000100a00 */
[----:B0-----:R-:W2:Y:S04]  /*2c9e0*/  LDL.LU R12, [R1+0x510] ;  /* 0x00051000010c7983 */ /* 0x001ea80000300800 */
[----:B------:R-:W2:Y:S04]  /*2c9f0*/  LDL.LU R13, [R1+0x514] ;  /* 0x00051400010d7983 */ /* 0x000ea80000300800 */
[----:B------:R-:W2:Y:S04]  /*2ca00*/  LDL.LU R14, [R1+0x518] ;  /* 0x00051800010e7983 */ /* 0x000ea80000300800 */
[----:B------:R-:W2:Y:S01]  /*2ca10*/  LDL.LU R15, [R1+0x51c] ;  /* 0x00051c00010f7983 */ /* 0x000ea20000300800 */
[C---:B---3--:R-:W-:Y:S03]  /*2ca20*/  HMMA.16816.F32 R4, R16.reuse, R8, R4 ;  /* 0x000000081004723c */ /* 0x048fe60000001804 */
[----:B--2---:R-:W-:Y:S04]  /*2ca30*/  STL.64 [R1+0x4e80], R14 ;  /* 0x004e800e01007387 */ /* 0x004fe80000100a00 */
[----:B------:R0:W-:Y:S04]  /*2ca40*/  STL.64 [R1+0x4e78], R12 ;  /* 0x004e780c01007387 */ /* 0x0001e80000100a00 */
[----:B0-----:R-:W4:Y:S04]  /*2ca50*/  LDL.LU R12, [R1+0x520] ;  /* 0x00052000010c7983 */ /* 0x001f280000300800 */
[----:B------:R-:W4:Y:S04]  /*2ca60*/  LDL.LU R13, [R1+0x524] ;  /* 0x00052400010d7983 */ /* 0x000f280000300800 */
[----:B------:R-:W4:Y:S04]  /*2ca70*/  LDL.LU R14, [R1+0x528] ;  /* 0x00052800010e7983 */ /* 0x000f280000300800 */
[----:B------:R-:W4:Y:S04]  /*2ca80*/  LDL.LU R15, [R1+0x52c] ;  /* 0x00052c00010f7983 */ /* 0x000f280000300800 */
[----:B------:R-:W-:Y:S04]  /*2ca90*/  STL.64 [R1+0x840], R4 ;  /* 0x0008400401007387 */ /* 0x000fe80000100a00 */
[----:B------:R0:W-:Y:S04]  /*2caa0*/  STL.64 [R1+0x848], R6 ;  /* 0x0008480601007387 */ /* 0x0001e80000100a00 */
[----:B0-----:R-:W2:Y:S04]  /*2cab0*/  LDL.LU.64 R6, [R1+0x4ea0] ;  /* 0x004ea00001067983 */ /* 0x001ea80000300a00 */
[----:B------:R-:W3:Y:S02]  /*2cac0*/  LDL.LU.64 R4, [R1+0x4e98] ;  /* 0x004e980001047983 */ /* 0x000ee40000300a00 */
[----:B---3--:R-:W-:Y:S02]  /*2cad0*/  HMMA.16816.F32 R16, R16, R4, R20 ;  /* 0x000000041010723c */ /* 0x008fe40000001814 */
[----:B------:R-:W4:Y:S04]  /*2cae0*/  LDL.LU.64 R22, [R1+0x4e90] ;  /* 0x004e900001167983 */ /* 0x000f280000300a00 */
[----:B------:R-:W4:-:S13]  /*2caf0*/  LDL.LU.64 R20, [R1+0x4e88] ;  /* 0x004e880001147983 */ /* 0x000f1a0000300a00 */
[----:B------:R0:W-:Y:S04]  /*2cb00*/  STL.64 [R1+0x530], R16 ;  /* 0x0005301001007387 */ /* 0x0001e80000100a00 */
[----:B------:R-:W-:Y:S04]  /*2cb10*/  STL.64 [R1+0x538], R18 ;  /* 0x0005381201007387 */ /* 0x000fe80000100a00 */
[----:B0-----:R-:W3:Y:S04]  /*2cb20*/  LDL.64 R16, [R1+0xb0] ;  /* 0x0000b00001107983 */ /* 0x001ee80000100a00 */
[----:B------:R-:W-:Y:S01]  /*2cb30*/  STL.64 [R1+0x4d58], R4 ;  /* 0x004d580401007387 */ /* 0x000fe20000100a00 */
[----:B----4-:R-:W-:Y:S03]  /*2cb40*/  HMMA.16816.F32 R24, R20, R24, R12 ;  /* 0x000000181418723c */ /* 0x010fe6000000180c */
[----:B------:R-:W3:Y:S04]  /*2cb50*/  LDL.LU.64 R14, [R1+0x4e80] ;  /* 0x004e8000010e7983 */ /* 0x000ee80000300a00 */
[----:B------:R-:W3:-:S12]  /*2cb60*/  LDL.LU.64 R12, [R1+0x4e78] ;  /* 0x004e7800010c7983 */ /* 0x000ed80000300a00 */
[----:B------:R0:W-:Y:S04]  /*2cb70*/  STL.64 [R1+0x520], R24 ;  /* 0x0005201801007387 */ /* 0x0001e80000100a00 */
[----:B------:R-:W-:Y:S04]  /*2cb80*/  STL.64 [R1+0x528], R26 ;  /* 0x0005281a01007387 */ /* 0x000fe80000100a00 */
[----:B0-----:R-:W4:Y:S01]  /*2cb90*/  LDL.LU.64 R24, [R1+0x4e70] ;  /* 0x004e700001187983 */ /* 0x001f220000300a00 */
[----:B---3--:R-:W-:-:S15]  /*2cba0*/  HMMA.16816.F32 R12, R20, R16, R12 ;  /* 0x00000010140c723c */ /* 0x008fde000000180c */
[----:B------:R-:W-:-:S04]  /*2cbb0*/  NOP ;  /* 0x0000000000007918 */ /* 0x000fc80000000000 */
[----:B------:R0:W-:Y:S01]  /*2cbc0*/  STL.64 [R1+0x510], R12 ;  /* 0x0005100c01007387 */ /* 0x0001e20000100a00 */
[----:B------:R-:W-:Y:S02]  /*2cbd0*/  IMAD.MOV.U32 R10, RZ, RZ, R14 ;  /* 0x000000ffff0a7224 */ /* 0x000fe400078e000e */
[----:B------:R-:W-:Y:S01]  /*2cbe0*/  IMAD.MOV.U32 R11, RZ, RZ, R15 ;  /* 0x000000ffff0b7224 */ /* 0x000fe200078e000f */
[----:B0-----:R-:W3:Y:S04]  /*2cbf0*/  LDL.LU R12, [R1+0x7f0] ;  /* 0x0007f000010c7983 */ /* 0x001ee80000300800 */
[----:B------:R-:W3:Y:S04]  /*2cc00*/  LDL.LU R13, [R1+0x7f4] ;  /* 0x0007f400010d7983 */ /* 0x000ee80000300800 */
[----:B------:R-:W2:Y:S04]  /*2cc10*/  LDL.LU R14, [R1+0x7f8] ;  /* 0x0007f800010e7983 */ /* 0x000ea80000300800 */
[----:B------:R-:W2:Y:S04]  /*2cc20*/  LDL.LU R15, [R1+0x7fc] ;  /* 0x0007fc00010f7983 */ /* 0x000ea80000300800 */
[----:B--2---:R-:W-:Y:S04]  /*2cc30*/  STL.64 [R1+0x4d98], R14 ;  /* 0x004d980e01007387 */ /* 0x004fe80000100a00 */
[----:B---3--:R0:W-:Y:S02]  /*2cc40*/  STL.64 [R1+0x4d90], R12 ;  /* 0x004d900c01007387 */ /* 0x0081e40000100a00 */
[----:B0-----:R-:W-:-:S02]  /*2cc50*/  IMAD.MOV.U32 R12, RZ, RZ, R29 ;  /* 0x000000ffff0c7224 */ /* 0x001fc400078e001d */
[----:B------:R-:W-:Y:S01]  /*2cc60*/  IMAD.MOV.U32 R13, RZ, RZ, R28 ;  /* 0x000000ffff0d7224 */ /* 0x000fe200078e001c */
[----:B------:R-:W2:Y:S04]  /*2cc70*/  LDL.LU R29, [R1+0x4e6c] ;  /* 0x004e6c00011d7983 */ /* 0x000ea80000300800 */
[----:B------:R-:W3:Y:S04]  /*2cc80*/  LDL.LU R28, [R1+0x4e68] ;  /* 0x004e6800011c7983 */ /* 0x000ee80000300800 */
[----:B------:R0:W-:Y:S02]  /*2cc90*/  STL.64 [R1+0x4da8], R12 ;  /* 0x004da80c01007387 */ /* 0x0001e40000100a00 */
[----:B0-----:R-:W-:-:S02]  /*2cca0*/  IMAD.MOV.U32 R12, RZ, RZ, R3 ;  /* 0x000000ffff0c7224 */ /* 0x001fc400078e0003 */
[----:B------:R-:W3:Y:S01]  /*2ccb0*/  LDL.LU R3, [R1+0x4e64] ;  /* 0x004e640001037983 */ /* 0x000ee20000300800 */
[----:B------:R-:W-:-:S03]  /*2ccc0*/  IMAD.MOV.U32 R13, RZ, RZ, R7 ;  /* 0x000000ffff0d7224 */ /* 0x000fc600078e0007 */
[----:B------:R-:W3:Y:S04]  /*2ccd0*/  LDL.LU R7, [R1+0x4e60] ;  /* 0x004e600001077983 */ /* 0x000ee80000300800 */
[----:B------:R0:W-:Y:S01]  /*2cce0*/  STL.64 [R1+0x4dc0], R12 ;  /* 0x004dc00c01007387 */ /* 0x0001e20000100a00 */
[----:B------:R-:W-:Y:S02]  /*2ccf0*/  IMAD.MOV.U32 R2, RZ, RZ, R16 ;  /* 0x000000ffff027224 */ /* 0x000fe400078e0010 */
[----:B------:R-:W-:Y:S02]  /*2cd00*/  IMAD.MOV.U32 R0, RZ, RZ, R17 ;  /* 0x000000ffff007224 */ /* 0x000fe400078e0011 */
[----:B----4-:R-:W-:Y:S02]  /*2cd10*/  IMAD.MOV.U32 R16, RZ, RZ, R25 ;  /* 0x000000ffff107224 */ /* 0x010fe400078e0019 */
[----:B------:R-:W-:-:S02]  /*2cd20*/  IMAD.MOV.U32 R17, RZ, RZ, R24 ;  /* 0x000000ffff117224 */ /* 0x000fc400078e0018 */
[----:B0-----:R-:W-:Y:S02]  /*2cd30*/  IMAD.MOV.U32 R13, RZ, RZ, R6 ;  /* 0x000000ffff0d7224 */ /* 0x001fe400078e0006 */
[----:B--2---:R-:W-:Y:S02]  /*2cd40*/  IMAD.MOV.U32 R12, RZ, RZ, R29 ;  /* 0x000000ffff0c7224 */ /* 0x004fe400078e001d */
[----:B------:R-:W2:Y:S04]  /*2cd50*/  LDL.LU R29, [R1+0x4e5c] ;  /* 0x004e5c00011d7983 */ /* 0x000ea80000300800 */
[----:B------:R-:W4:Y:S04]  /*2cd60*/  LDL.LU R6, [R1+0x4e58] ;  /* 0x004e580001067983 */ /* 0x000f280000300800 */
[----:B------:R3:W-:Y:S02]  /*2cd70*/  STL.64 [R1+0x4dd8], R12 ;  /* 0x004dd80c01007387 */ /* 0x0007e40000100a00 */
[----:B---3--:R-:W-:-:S02]  /*2cd80*/  IMAD.MOV.U32 R13, RZ, RZ, R28 ;  /* 0x000000ffff0d7224 */ /* 0x008fc400078e001c */
[----:B------:R-:W-:Y:S02]  /*2cd90*/  IMAD.MOV.U32 R12, RZ, RZ, R3 ;  /* 0x000000ffff0c7224 */ /* 0x000fe400078e0003 */
[----:B------:R-:W3:Y:S04]  /*2cda0*/  LDL.LU R3, [R1+0x4e54] ;  /* 0x004e540001037983 */ /* 0x000ee80000300800 */
[----:B------:R-:W3:Y:S04]  /*2cdb0*/  LDL.LU R28, [R1+0x4e50] ;  /* 0x004e5000011c7983 */ /* 0x000ee80000300800 */
[----:B------:R-:W-:Y:S04]  /*2cdc0*/  STL.64 [R1+0x4df0], R12 ;  /* 0x004df00c01007387 */ /* 0x000fe80000100a00 */
[----:B------:R0:W-:Y:S04]  /*2cdd0*/  STL.64 [R1+0x4da0], R16 ;  /* 0x004da01001007387 */ /* 0x0001e80000100a00 */
[----:B0-----:R-:W3:Y:S04]  /*2cde0*/  LDL.LU R16, [R1+0x800] ;  /* 0x0008000001107983 */ /* 0x001ee80000300800 */
[----:B------:R-:W3:Y:S04]  /*2cdf0*/  LDL.LU R17, [R1+0x804] ;  /* 0x0008040001117983 */ /* 0x000ee80000300800 */
[----:B------:R-:W3:Y:S04]  /*2ce00*/  LDL.LU R18, [R1+0x808] ;  /* 0x0008080001127983 */ /* 0x000ee80000300800 */
[----:B------:R-:W3:Y:S01]  /*2ce10*/  LDL.LU R19, [R1+0x80c] ;  /* 0x00080c0001137983 */ /* 0x000ee20000300800 */
[----:B------:R-:W-:-:S02]  /*2ce20*/  IMAD.MOV.U32 R13, RZ, RZ, R7 ;  /* 0x000000ffff0d7224 */ /* 0x000fc400078e0007 */
[----:B--2---:R-:W-:Y:S02]  /*2ce30*/  IMAD.MOV.U32 R12, RZ, RZ, R29 ;  /* 0x000000ffff0c7224 */ /* 0x004fe400078e001d */
[----:B----4-:R-:W-:Y:S01]  /*2ce40*/  IMAD.MOV.U32 R25, RZ, RZ, R6 ;  /* 0x000000ffff197224 */ /* 0x010fe200078e0006 */
[----:B------:R-:W2:Y:S01]  /*2ce50*/  LDL.LU R29, [R1+0x4e4c] ;  /* 0x004e4c00011d7983 */ /* 0x000ea20000300800 */
[----:B---3--:R-:W-:-:S03]  /*2ce60*/  IMAD.MOV.U32 R24, RZ, RZ, R3 ;  /* 0x000000ffff187224 */ /* 0x008fc600078e0003 */
[----:B------:R-:W3:Y:S04]  /*2ce70*/  LDL.LU R3, [R1+0x4e48] ;  /* 0x004e480001037983 */ /* 0x000ee80000300800 */
[----:B------:R-:W-:Y:S04]  /*2ce80*/  STL.64 [R1+0x4e30], R24 ;  /* 0x004e301801007387 */ /* 0x000fe80000100a00 */
[----:B------:R-:W-:Y:S04]  /*2ce90*/  STL.64 [R1+0x4e08], R12 ;  /* 0x004e080c01007387 */ /* 0x000fe80000100a00 */
[----:B------:R-:W-:Y:S04]  /*2cea0*/  STL.64 [R1+0x4db8], R18 ;  /* 0x004db81201007387 */ /* 0x000fe80000100a00 */
[----:B------:R0:W-:Y:S04]  /*2ceb0*/  STL.64 [R1+0x4db0], R16 ;  /* 0x004db01001007387 */ /* 0x0001e80000100a00 */
[----:B0-----:R-:W4:Y:S04]  /*2cec0*/  LDL.LU R16, [R1+0x810] ;  /* 0x0008100001107983 */ /* 0x001f280000300800 */
[----:B------:R-:W4:Y:S04]  /*2ced0*/  LDL.LU R17, [R1+0x814] ;  /* 0x0008140001117983 */ /* 0x000f280000300800 */
[----:B------:R-:W2:Y:S04]  /*2cee0*/  LDL.LU R18, [R1+0x818] ;  /* 0x0008180001127983 */ /* 0x000ea80000300800 */
[----:B------:R-:W2:Y:S04]  /*2cef0*/  LDL.LU R19, [R1+0x81c] ;  /* 0x00081c0001137983 */ /* 0x000ea80000300800 */
        /* <DEDUP_REMOVED lines=16> */
[----:B------:R-:W-:Y:S04]  /*2d000*/  STL.64 [R1+0x4dd0], R18 ;  /* 0x004dd01201007387 */ /* 0x000fe80000100a00 */
[----:B----4-:R0:W-:Y:S04]  /*2d010*/  STL.64 [R1+0x4dc8], R16 ;  /* 0x004dc81001007387 */ /* 0x0101e80000100a00 */
[----:B0-----:R-:W4:Y:S04]  /*2d020*/  LDL.LU R16, [R1+0x820] ;  /* 0x0008200001107983 */ /* 0x001f280000300800 */
[----:B------:R-:W4:Y:S04]  /*2d030*/  LDL.LU R17, [R1+0x824] ;  /* 0x0008240001117983 */ /* 0x000f280000300800 */
[----:B------:R-:W2:Y:S04]  /*2d040*/  LDL.LU R18, [R1+0x828] ;  /* 0x0008280001127983 */ /* 0x000ea80000300800 */
[----:B------:R-:W2:Y:S01]  /*2d050*/  LDL.LU R19, [R1+0x82c] ;  /* 0x00082c0001137983 */ /* 0x000ea20000300800 */
[----:B------:R-:W-:-:S02]  /*2d060*/  IMAD.MOV.U32 R24, RZ, RZ, R29 ;  /* 0x000000ffff187224 */ /* 0x000fc400078e001d */
[----:B------:R-:W-:Y:S01]  /*2d070*/  IMAD.MOV.U32 R25, RZ, RZ, R28 ;  /* 0x000000ffff197224 */ /* 0x000fe200078e001c */
[----:B--2---:R-:W-:Y:S04]  /*2d080*/  STL.64 [R1+0x4de8], R18 ;  /* 0x004de81201007387 */ /* 0x004fe80000100a00 */
[----:B----4-:R0:W-:Y:S04]  /*2d090*/  STL.64 [R1+0x4de0], R16 ;  /* 0x004de01001007387 */ /* 0x0101e80000100a00 */
[----:B0-----:R-:W2:Y:S04]  /*2d0a0*/  LDL.LU R16, [R1+0x830] ;  /* 0x0008300001107983 */ /* 0x001ea80000300800 */
[----:B------:R-:W2:Y:S04]  /*2d0b0*/  LDL.LU R17, [R1+0x834] ;  /* 0x0008340001117983 */ /* 0x000ea80000300800 */
[----:B------:R-:W4:Y:S04]  /*2d0c0*/  LDL.LU R18, [R1+0x838] ;  /* 0x0008380001127983 */ /* 0x000f280000300800 */
[----:B------:R-:W4:Y:S01]  /*2d0d0*/  LDL.LU R19, [R1+0x83c] ;  /* 0x00083c0001137983 */ /* 0x000f220000300800 */
[C---:B------:R-:W-:Y:S03]  /*2d0e0*/  HMMA.16816.F32 R24, R20.reuse, R24, R12 ;  /* 0x000000181418723c */ /* 0x040fe6000000180c */
[----:B----4-:R-:W-:Y:S04]  /*2d0f0*/  STL.64 [R1+0x4e00], R18 ;  /* 0x004e001201007387 */ /* 0x010fe80000100a00 */
[----:B--2---:R0:W-:Y:S04]  /*2d100*/  STL.64 [R1+0x4df8], R16 ;  /* 0x004df81001007387 */ /* 0x0041e80000100a00 */
[----:B0-----:R-:W2:Y:S04]  /*2d110*/  LDL.LU R16, [R1+0x4d0] ;  /* 0x0004d00001107983 */ /* 0x001ea80000300800 */
[----:B------:R-:W2:Y:S04]  /*2d120*/  LDL.LU R17, [R1+0x4d4] ;  /* 0x0004d40001117983 */ /* 0x000ea80000300800 */
[----:B------:R-:W2:Y:S04]  /*2d130*/  LDL.LU R18, [R1+0x4d8] ;  /* 0x0004d80001127983 */ /* 0x000ea80000300800 */
[----:B------:R-:W2:Y:S04]  /*2d140*/  LDL.LU R19, [R1+0x4dc] ;  /* 0x0004dc0001137983 */ /* 0x000ea80000300800 */
[----:B------:R-:W4:Y:S04]  /*2d150*/  LDL.LU R4, [R1+0x7e0] ;  /* 0x0007e00001047983 */ /* 0x000f280000300800 */
[----:B------:R-:W4:Y:S04]  /*2d160*/  LDL.LU R5, [R1+0x7e4] ;  /* 0x0007e40001057983 */ /* 0x000f280000300800 */
[----:B------:R-:W4:Y:S04]  /*2d170*/  LDL.LU R6, [R1+0x7e8] ;  /* 0x0007e80001067983 */ /* 0x000f280000300800 */
[----:B------:R-:W4:Y:S04]  /*2d180*/  LDL.LU R7, [R1+0x7ec] ;  /* 0x0007ec0001077983 */ /* 0x000f280000300800 */
[----:B------:R-:W-:Y:S04]  /*2d190*/  STL [R1+0x452c], R11 ;  /* 0x00452c0b01007387 */ /* 0x000fe80000100800 */
[----:B------:R-:W-:Y:S04]  /*2d1a0*/  STL [R1+0x4528], R10 ;  /* 0x0045280a01007387 */ /* 0x000fe80000100800 */
        /* <DEDUP_REMOVED lines=8> */
[----:B------:R-:W-:Y:S01]  /*2d230*/  IMAD.MOV.U32 R11, RZ, RZ, R26 ;  /* 0x000000ffff0b7224 */ /* 0x000fe200078e001a */
[----:B------:R0:W-:Y:S01]  /*2d240*/  STL.64 [R1+0x4f0], R24 ;  /* 0x0004f01801007387 */ /* 0x0001e20000100a00 */
[----:B------:R-:W-:-:S03]  /*2d250*/  IMAD.MOV.U32 R10, RZ, RZ, R27 ;  /* 0x000000ffff0a7224 */ /* 0x000fc600078e001b */
[----:B------:R-:W2:Y:S04]  /*2d260*/  LDL.LU.64 R26, [R1+0x4e18] ;  /* 0x004e1800011a7983 */ /* 0x000ea80000300a00 */
[----:B0-----:R-:W2:Y:S04]  /*2d270*/  LDL.LU.64 R24, [R1+0x4e10] ;  /* 0x004e100001187983 */ /* 0x001ea80000300a00 */
[----:B------:R-:W-:Y:S04]  /*2d280*/  STL [R1+0x4534], R10 ;  /* 0x0045340a01007387 */ /* 0x000fe80000100800 */
[----:B------:R-:W-:Y:S01]  /*2d290*/  STL [R1+0x4530], R11 ;  /* 0x0045300b01007387 */ /* 0x000fe20000100800 */
[----:B--2---:R-:W-:-:S15]  /*2d2a0*/  HMMA.16816.F32 R12, R20, R24, R12 ;  /* 0x00000018140c723c */ /* 0x004fde000000180c */
[----:B------:R-:W-:-:S04]  /*2d2b0*/  NOP ;  /* 0x0000000000007918 */ /* 0x000fc80000000000 */
[----:B------:R0:W-:Y:S04]  /*2d2c0*/  STL.64 [R1+0x4e0], R12 ;  /* 0x0004e00c01007387 */ /* 0x0001e80000100a00 */
[----:B------:R1:W-:Y:S04]  /*2d2d0*/  STL.64 [R1+0x4e8], R14 ;  /* 0x0004e80e01007387 */ /* 0x0003e80000100a00 */
[----:B0-----:R-:W1:Y:S04]  /*2d2e0*/  LDL.LU.64 R12, [R1+0x4e08] ;  /* 0x004e0800010c7983 */ /* 0x001e680000300a00 */
[----:B------:R-:W-:Y:S01]  /*2d2f0*/  STL.64 [R1+0x4d08], R24 ;  /* 0x004d081801007387 */ /* 0x000fe20000100a00 */
[----:B-1----:R-:W-:Y:S03]  /*2d300*/  HMMA.16816.F32 R12, R20, R12, R16 ;  /* 0x0000000c140c723c */ /* 0x002fe60000001810 */
        /* <DEDUP_REMOVED lines=9> */
[----:B0-----:R-:W2:Y:S01]  /*2d3a0*/  LDL.LU.64 R12, [R1+0x4dd8] ;  /* 0x004dd800010c7983 */ /* 0x001ea20000300a00 */
[----:B------:R-:W-:Y:S02]  /*2d3b0*/  IMAD.MOV.U32 R10, RZ, RZ, R14 ;  /* 0x000000ffff0a7224 */ /* 0x000fe400078e000e */
[----:B------:R-:W-:-:S05]  /*2d3c0*/  IMAD.MOV.U32 R11, RZ, RZ, R15 ;  /* 0x000000ffff0b7224 */ /* 0x000fca00078e000f */
[----:B------:R-:W-:Y:S04]  /*2d3d0*/  STL [R1+0x453c], R11 ;  /* 0x00453c0b01007387 */ /* 0x000fe80000100800 */
[----:B------:R-:W-:Y:S01]  /*2d3e0*/  STL [R1+0x4538], R10 ;  /* 0x0045380a01007387 */ /* 0x000fe20000100800 */
        /* <DEDUP_REMOVED lines=16> */
[----:B------:R-:W4:-:S15]  /*2d4f0*/  LDL.LU.64 R16, [R1+0x4da0] ;  /* 0x004da00001107983 */ /* 0x000f1e0000300a00 */
[----:B------:R-:W-:Y:S01]  /*2d500*/  NOP ;  /* 0x0000000000007918 */ /* 0x000fe20000000000 */
[----:B------:R-:W-:Y:S04]  /*2d510*/  STL.64 [R1+0x800], R12 ;  /* 0x0008000c01007387 */ /* 0x000fe80000100a00 */
[----:B------:R0:W-:Y:S04]  /*2d520*/  STL.64 [R1+0x808], R14 ;  /* 0x0008080e01007387 */ /* 0x0001e80000100a00 */
[----:B0-----:R-:W2:Y:S04]  /*2d530*/  LDL.LU.64 R14, [R1+0x4d98] ;  /* 0x004d9800010e7983 */ /* 0x001ea80000300a00 */
[----:B------:R-:W2:Y:S01]  /*2d540*/  LDL.LU.64 R12, [R1+0x4d90] ;  /* 0x004d9000010c7983 */ /* 0x000ea20000300a00 */
[----:B------:R-:W-:-:S02]  /*2d550*/  IMAD.MOV.U32 R24, RZ, RZ, R27 ;  /* 0x000000ffff187224 */ /* 0x000fc400078e001b */
[----:B------:R-:W-:Y:S01]  /*2d560*/  IMAD.MOV.U32 R25, RZ, RZ, R26 ;  /* 0x000000ffff197224 */ /* 0x000fe200078e001a */
[C---:B----4-:R-:W-:Y:S08]  /*2d570*/  HMMA.16816.F32 R4, R20.reuse, R16, R4 ;  /* 0x000000101404723c */ /* 0x050ff00000001804 */
[----:B--2---:R-:W-:Y:S01]  /*2d580*/  HMMA.16816.F32 R24, R20, R24, R12 ;  /* 0x000000181418723c */ /* 0x004fe2000000180c */
[----:B------:R-:W2:-:S15]  /*2d590*/  LDL.LU.64 R12, [R1+0x4d88] ;  /* 0x004d8800010c7983 */ /* 0x000e9e0000300a00 */
[----:B------:R-:W-:-:S03]  /*2d5a0*/  NOP ;  /* 0x0000000000007918 */ /* 0x000fc60000000000 */
[----:B------:R-:W-:Y:S02]  /*2d5b0*/  IMAD.MOV.U32 R10, RZ, RZ, R26 ;  /* 0x000000ffff0a7224 */ /* 0x000fe400078e001a */
[----:B------:R-:W-:Y:S01]  /*2d5c0*/  IMAD.MOV.U32 R11, RZ, RZ, R27 ;  /* 0x000000ffff0b7224 */ /* 0x000fe200078e001b */
[----:B------:R-:W-:Y:S04]  /*2d5d0*/  STL.64 [R1+0x7f0], R24 ;  /* 0x0007f01801007387 */ /* 0x000fe80000100a00 */
[----:B------:R-:W-:Y:S04]  /*2d5e0*/  STL [R1+0x4550], R10 ;  /* 0x0045500a01007387 */ /* 0x000fe80000100800 */
[----:B------:R-:W-:Y:S04]  /*2d5f0*/  STL [R1+0x454c], R11 ;  /* 0x00454c0b01007387 */ /* 0x000fe80000100800 */
[----:B------:R0:W-:Y:S04]  /*2d600*/  STL.64 [R1+0x4d80], R8 ;  /* 0x004d800801007387 */ /* 0x0001e80000100a00 */
[----:B0-----:R-:W4:Y:S04]  /*2d610*/  LDL.64 R8, [R1] ;  /* 0x0000000001087983 */ /* 0x001f280000100a00 */
[----:B------:R-:W2:Y:S04]  /*2d620*/  LDL.LU R24, [R1+0x480] ;  /* 0x0004800001187983 */ /* 0x000ea80000300800 */
[----:B------:R-:W-:Y:S04]  /*2d630*/  STL.64 [R1+0x7e0], R4 ;  /* 0x0007e00401007387 */ /* 0x000fe80000100a00 */
[----:B------:R-:W-:Y:S04]  /*2d640*/  STL.64 [R1+0x7e8], R6 ;  /* 0x0007e80601007387 */ /* 0x000fe80000100a00 */
[----:B------:R-:W2:Y:S04]  /*2d650*/  LDL.LU R25, [R1+0x484] ;  /* 0x0004840001197983 */ /* 0x000ea80000300800 */
        /* <DEDUP_REMOVED lines=22> */
[----:B------:R-:W-:Y:S04]  /*2d7c0*/  STL.64 [R1+0x4d18], R26 ;  /* 0x004d181a01007387 */ /* 0x000fe80000100a00 */
[----:B------:R0:W-:Y:S04]  /*2d7d0*/  STL.64 [R1+0x4d10], R24 ;  /* 0x004d101801007387 */ /* 0x0001e80000100a00 */
[----:B0-----:R-:W3:Y:S01]  /*2d7e0*/  LDL.64 R24, [R1+0xa0] ;  /* 0x0000a00001187983 */ /* 0x001ee20000100a00 */
[----:B----4-:R-:W-:-:S02]  /*2d7f0*/  IMAD.MOV.U32 R14, RZ, RZ, R8 ;  /* 0x000000ffff0e7224 */ /* 0x010fc400078e0008 */
[----:B------:R-:W-:Y:S01]  /*2d800*/  IMAD.MOV.U32 R11, RZ, RZ, R9 ;  /* 0x000000ffff0b7224 */ /* 0x000fe200078e0009 */
[----:B--2---:R-:W-:Y:S01]  /*2d810*/  HMMA.16816.F32 R16, R20, R8, R16 ;  /* 0x000000081410723c */ /* 0x004fe20000001810 */
[----:B---3--:R0:W-:-:S15]  /*2d820*/  STL.64 [R1+0x4d28], R24 ;  /* 0x004d281801007387 */ /* 0x0081de0000100a00 */
[----:B------:R-:W-:-:S03]  /*2d830*/  NOP ;  /* 0x0000000000007918 */ /* 0x000fc60000000000 */
[----:B------:R-:W-:Y:S02]  /*2d840*/  IMAD.MOV.U32 R10, RZ, RZ, R19 ;  /* 0x000000ffff0a7224 */ /* 0x000fe400078e0013 */
[----:B0-----:R-:W-:Y:S02]  /*2d850*/  IMAD.MOV.U32 R24, RZ, RZ, R2 ;  /* 0x000000ffff187224 */ /* 0x001fe400078e0002 */
[----:B------:R-:W-:-:S05]  /*2d860*/  IMAD.MOV.U32 R25, RZ, RZ, R0 ;  /* 0x000000ffff197224 */ /* 0x000fca00078e0000 */
[----:B------:R0:W-:Y:S04]  /*2d870*/  STL.64 [R1+0x4d40], R24 ;  /* 0x004d401801007387 */ /* 0x0001e80000100a00 */
[----:B0-----:R-:W2:Y:S04]  /*2d880*/  LDL.64 R24, [R1+0xc0] ;  /* 0x0000c00001187983 */ /* 0x001ea80000100a00 */
[----:B------:R-:W3:Y:S04]  /*2d890*/  LDL.LU.64 R8, [R1+0x4d80] ;  /* 0x004d800001087983 */ /* 0x000ee80000300a00 */
[----:B------:R-:W-:Y:S04]  /*2d8a0*/  STL.64 [R1+0x7d0], R16 ;  /* 0x0007d01001007387 */ /* 0x000fe80000100a00 */
[----:B------:R0:W-:Y:S04]  /*2d8b0*/  STL [R1+0x7d8], R18 ;  /* 0x0007d81201007387 */ /* 0x0001e80000100800 */
[----:B0-----:R-:W4:Y:S04]  /*2d8c0*/  LDL.LU.64 R18, [R1+0x4d78] ;  /* 0x004d780001127983 */ /* 0x001f280000300a00 */
[----:B------:R-:W4:Y:S04]  /*2d8d0*/  LDL.LU.64 R16, [R1+0x4d70] ;  /* 0x004d700001107983 */ /* 0x000f280000300a00 */
[----:B------:R-:W-:Y:S01]  /*2d8e0*/  STL [R1+0x4554], R10 ;  /* 0x0045540a01007387 */ /* 0x000fe20000100800 */
[----:B----4-:R-:W-:-:S15]  /*2d8f0*/  HMMA.16816.F32 R16, R20, R12, R16 ;  /* 0x0000000c1410723c */ /* 0x010fde0000001810 */
[----:B------:R-:W-:-:S04]  /*2d900*/  NOP ;  /* 0x0000000000007918 */ /* 0x000fc80000000000 */
[----:B------:R-:W-:Y:S04]  /*2d910*/  STL.64 [R1+0x7c0], R16 ;  /* 0x0007c01001007387 */ /* 0x000fe80000100a00 */
[----:B------:R0:W-:Y:S04]  /*2d920*/  STL.64 [R1+0x7c8], R18 ;  /* 0x0007c81201007387 */ /* 0x0001e80000100a00 */
[----:B0-----:R-:W4:Y:S04]  /*2d930*/  LDL.LU.64 R18, [R1+0x4d68] ;  /* 0x004d680001127983 */ /* 0x001f280000300a00 */
[----:B------:R-:W4:Y:S04]  /*2d940*/  LDL.LU.64 R16, [R1+0x4d60] ;  /* 0x004d600001107983 */ /* 0x000f280000300a00 */
[----:B------:R0:W-:Y:S04]  /*2d950*/  STL.64 [R1+0x4c90], R12 ;  /* 0x004c900c01007387 */ /* 0x0001e80000100a00 */
[----:B------:R1:W-:Y:S04]  /*2d960*/  STL [R1+0x4d20], R14 ;  /* 0x004d200e01007387 */ /* 0x0003e80000100800 */
[----:B0-----:R-:W2:Y:S04]  /*2d970*/  LDL.LU R12, [R1+0x490] ;  /* 0x00049000010c7983 */ /* 0x001ea80000300800 */
[----:B------:R-:W2:Y:S04]  /*2d980*/  LDL.LU R13, [R1+0x494] ;  /* 0x00049400010d7983 */ /* 0x000ea80000300800 */
[----:B-1----:R-:W2:Y:S04]  /*2d990*/  LDL.LU R14, [R1+0x498] ;  /* 0x00049800010e7983 */ /* 0x002ea80000300800 */
[----:B------:R-:W2:Y:S01]  /*2d9a0*/  LDL.LU R15, [R1+0x49c] ;  /* 0x00049c00010f7983 */ /* 0x000ea20000300800 */
[----:B---3--:R-:W-:Y:S03]  /*2d9b0*/  HMMA.16816.F32 R4, R20, R8, R4 ;  /* 0x000000081404723c */ /* 0x008fe60000001804 */
[----:B--2---:R-:W-:Y:S04]  /*2d9c0*/  STL.64 [R1+0x4d38], R14 ;  /* 0x004d380e01007387 */ /* 0x004fe80000100a00 */
[----:B------:R0:W-:Y:S04]  /*2d9d0*/  STL.64 [R1+0x4d30], R12 ;  /* 0x004d300c01007387 */ /* 0x0001e80000100a00 */
        /* <DEDUP_REMOVED lines=10> */
[----:B------:R0:W-:Y:S04]  /*2da80*/  STL.64 [R1+0x7b0], R4 ;  /* 0x0007b00401007387 */ /* 0x0001e80000100a00 */
[----:B------:R-:W-:Y:S04]  /*2da90*/  STL.64 [R1+0x7b8], R6 ;  /* 0x0007b80601007387 */ /* 0x000fe80000100a00 */
[----:B0-----:R-:W4:Y:S04]  /*2daa0*/  LDL.LU.64 R4, [R1+0x4d58] ;  /* 0x004d580001047983 */ /* 0x001f280000300a00 */
[----:B------:R-:W-:Y:S01]  /*2dab0*/  STL.64 [R1+0x4cc8], R8 ;  /* 0x004cc80801007387 */ /* 0x000fe20000100a00 */
[----:B------:R-:W-:-:S02]  /*2dac0*/  IMAD.MOV.U32 R2, RZ, RZ, R24 ;  /* 0x000000ffff027224 */ /* 0x000fc400078e0018 */
[----:B------:R-:W-:Y:S01]  /*2dad0*/  IMAD.MOV.U32 R0, RZ, RZ, R25 ;  /* 0x000000ffff007224 */ /* 0x000fe200078e0019 */
[----:B----4-:R-:W-:Y:S01]  /*2dae0*/  HMMA.16816.F32 R20, R20, R4, R16 ;  /* 0x000000041414723c */ /* 0x010fe20000001810 */
[----:B------:R-:W2:-:S15]  /*2daf0*/  LDSM.16.MT88.4 R16, [R3+0x8100] ;  /* 0x008100000310783b */ /* 0x000e9e0000004200 */
[----:B------:R-:W-:-:S03]  /*2db00*/  NOP ;  /* 0x0000000000007918 */ /* 0x000fc60000000000 */
[----:B------:R-:W-:Y:S04]  /*2db10*/  STL.64 [R1+0x4c0], R20 ;  /* 0x0004c01401007387 */ /* 0x000fe80000100a00 */
[----:B------:R-:W-:Y:S04]  /*2db20*/  STL.64 [R1+0x4c8], R22 ;  /* 0x0004c81601007387 */ /* 0x000fe80000100a00 */
[----:B------:R-:W0:Y:S01]  /*2db30*/  LDSM.16.MT88.4 R20, [R3+0x8180] ;  /* 0x008180000314783b */ /* 0x000e220000004200 */
[C---:B--2---:R-:W-:Y:S03]  /*2db40*/  HMMA.16816.F32 R12, R16.reuse, R24, R12 ;  /* 0x00000018100c723c */ /* 0x044fe6000000180c */
[----:B0-----:R0:W-:Y:S04]  /*2db50*/  STL [R1+0x4c30], R20 ;  /* 0x004c301401007387 */ /* 0x0011e80000100800 */
[----:B------:R1:W-:Y:S04]  /*2db60*/  STL [R1+0x4c2c], R21 ;  /* 0x004c2c1501007387 */ /* 0x0003e80000100800 */
[----:B------:R2:W-:Y:S04]  /*2db70*/  STL [R1+0x4c28], R22 ;  /* 0x004c281601007387 */ /* 0x0005e80000100800 */
[----:B------:R3:W-:Y:S04]  /*2db80*/  STL [R1+0x4c24], R23 ;  /* 0x004c241701007387 */ /* 0x0007e80000100800 */
[----:B0-----:R-:W4:Y:S04]  /*2db90*/  LDL.LU R20, [R1+0x470] ;  /* 0x0004700001147983 */ /* 0x001f280000300800 */
[----:B-1----:R-:W4:Y:S04]  /*2dba0*/  LDL.LU R21, [R1+0x474] ;  /* 0x0004740001157983 */ /* 0x002f280000300800 */
[----:B--2---:R-:W4:Y:S04]  /*2dbb0*/  LDL.LU R22, [R1+0x478] ;  /* 0x0004780001167983 */ /* 0x004f280000300800 */
[----:B---3--:R-:W4:Y:S04]  /*2dbc0*/  LDL.LU R23, [R1+0x47c] ;  /* 0x00047c0001177983 */ /* 0x008f280000300800 */
[----:B------:R-:W-:Y:S04]  /*2dbd0*/  STL [R1+0x4c20], R3 ;  /* 0x004c200301007387 */ /* 0x000fe80000100800 */
[----:B------:R-:W-:Y:S04]  /*2dbe0*/  STL.64 [R1+0x4b0], R12 ;  /* 0x0004b00c01007387 */ /* 0x000fe80000100a00 */
[----:B------:R0:W-:Y:S04]  /*2dbf0*/  STL.64 [R1+0x4b8], R14 ;  /* 0x0004b80e01007387 */ /* 0x0001e80000100a00 */
[----:B0-----:R-:W2:Y:S04]  /*2dc00*/  LDL.LU.64 R14, [R1+0x4d50] ;  /* 0x004d5000010e7983 */ /* 0x001ea80000300a00 */
[----:B------:R-:W2:Y:S04]  /*2dc10*/  LDL.LU.64 R12, [R1+0x4d48] ;  /* 0x004d4800010c7983 */ /* 0x000ea80000300a00 */
[----:B------:R-:W2:Y:S04]  /*2dc20*/  LDL.LU.64 R24, [R1+0x4d40] ;  /* 0x004d400001187983 */ /* 0x000ea80000300a00 */
[----:B------:R-:W-:Y:S01]  /*2dc30*/  STL [R1+0x4c34], R2 ;  /* 0x004c340201007387 */ /* 0x000fe20000100800 */
[----:B--2---:R-:W-:Y:S03]  /*2dc40*/  HMMA.16816.F32 R24, R16, R24, R12 ;  /* 0x000000181018723c */ /* 0x004fe6000000180c */
[----:B------:R-:W2:Y:S04]  /*2dc50*/  LDL.LU.64 R14, [R1+0x4d38] ;  /* 0x004d3800010e7983 */ /* 0x000ea80000300a00 */
[----:B------:R-:W2:-:S12]  /*2dc60*/  LDL.LU.64 R12, [R1+0x4d30] ;  /* 0x004d3000010c7983 */ /* 0x000e980000300a00 */
        /* <DEDUP_REMOVED lines=9> */
[----:B0-----:R-:W2:Y:S04]  /*2dd00*/  LDL.LU R14, [R1+0x4d20] ;  /* 0x004d2000010e7983 */ /* 0x001ea80000300800 */
[----:B------:R-:W3:Y:S04]  /*2dd10*/  LDL.LU.64 R26, [R1+0x4d18] ;  /* 0x004d1800011a7983 */ /* 0x000ee80000300a00 */
[----:B------:R-:W3:Y:S04]  /*2dd20*/  LDL.LU.64 R24, [R1+0x4d10] ;  /* 0x004d100001187983 */ /* 0x000ee80000300a00 */
[----:B------:R-:W-:Y:S04]  /*2dd30*/  STL.64 [R1+0x4c50], R6 ;  /* 0x004c500601007387 */ /* 0x000fe80000100a00 */
[----:B------:R0:W-:Y:S04]  /*2dd40*/  STL.64 [R1+0x4c48], R4 ;  /* 0x004c480401007387 */ /* 0x0001e80000100a00 */
[----:B0-----:R-:W3:Y:S02]  /*2dd50*/  LDL.64 R4, [R1+0x90] ;  /* 0x0000900001047983 */ /* 0x001ee40000100a00 */
[----:B---3--:R-:W-:-:S15]  /*2dd60*/  HMMA.16816.F32 R24, R16, R4, R24 ;  /* 0x000000041018723c */ /* 0x008fde0000001818 */
[----:B------:R-:W-:-:S04]  /*2dd70*/  NOP ;  /* 0x0000000000007918 */ /* 0x000fc80000000000 */
[----:B------:R0:W-:Y:S04]  /*2dd80*/  STL.64 [R1+0x480], R24 ;  /* 0x0004801801007387 */ /* 0x0001e80000100a00 */
[----:B------:R-:W-:Y:S04]  /*2dd90*/  STL.64 [R1+0x488], R26 ;  /* 0x0004881a01007387 */ /* 0x000fe80000100a00 */
[----:B0-----:R-:W4:Y:S01]  /*2dda0*/  LDL.LU.64 R24, [R1+0x4d08] ;  /* 0x004d080001187983 */ /* 0x001f220000300a00 */
[----:B------:R-:W-:Y:S02]  /*2ddb0*/  IMAD.MOV.U32 R29, RZ, RZ, R4 ;  /* 0x000000ffff1d7224 */ /* 0x000fe400078e0004 */
[----:B------:R-:W-:Y:S01]  /*2ddc0*/  IMAD.MOV.U32 R28, RZ, RZ, R5 ;  /* 0x000000ffff1c7224 */ /* 0x000fe200078e0005 */
[----:B----4-:R-:W-:Y:S01]  /*2ddd0*/  HMMA.16816.F32 R20, R16, R24, R20 ;  /* 0x000000181014723c */ /* 0x010fe20000001814 */
[----:B------:R-:W-:Y:S04]  /*2dde0*/  STL.64 [R1+0x4cb0], R24 ;  /* 0x004cb01801007387 */ /* 0x000fe80000100a00 */
[----:B------:R-:W3:-:S14]  /*2ddf0*/  LDL.LU R4, [R1+0x720] ;  /* 0x0007200001047983 */ /* 0x000edc0000300800 */
[----:B------:R-:W-:Y:S04]  /*2de00*/  STL.64 [R1+0x470], R20 ;  /* 0x0004701401007387 */ /* 0x000fe80000100a00 */
[----:B------:R-:W-:Y:S04]  /*2de10*/  STL.64 [R1+0x478], R22 ;  /* 0x0004781601007387 */ /* 0x000fe80000100a00 */
        /* <DEDUP_REMOVED lines=11> */
[----:B------:R-:W3:Y:S04]  /*2ded0*/  LDL.LU R12, [R1+0x750] ;  /* 0x00075000010c7983 */ /* 0x000ee80000300800 */
[----:B------:R-:W3:Y:S01]  /*2dee0*/  LDL.LU R13, [R1+0x754] ;  /* 0x00075400010d7983 */ /* 0x000ee20000300800 */
[----:B--2---:R-:W-:-:S03]  /*2def0*/  IMAD.MOV.U32 R4, RZ, RZ, R14 ;  /* 0x000000ffff047224 */ /* 0x004fc600078e000e */
[----:B------:R-:W2:Y:S04]  /*2df00*/  LDL.LU R14, [R1+0x758] ;  /* 0x00075800010e7983 */ /* 0x000ea80000300800 */
[----:B------:R-:W2:Y:S04]  /*2df10*/  LDL.LU R15, [R1+0x75c] ;  /* 0x00075c00010f7983 */ /* 0x000ea80000300800 */
        /* <DEDUP_REMOVED lines=10> */
[----:B------:R-:W-:-:S03]  /*2dfc0*/  IMAD.MOV.U32 R5, RZ, RZ, R11 ;  /* 0x000000ffff057224 */ /* 0x000fc600078e000b */
[----:B------:R-:W2:Y:S04]  /*2dfd0*/  LDL.LU R10, [R1+0x788] ;  /* 0x00078800010a7983 */ /* 0x000ea80000300800 */
[----:B------:R-:W2:Y:S04]  /*2dfe0*/  LDL.LU R11, [R1+0x78c] ;  /* 0x00078c00010b7983 */ /* 0x000ea80000300800 */
[----:B--2---:R-:W-:Y:S04]  /*2dff0*/  STL.64 [R1+0x4cd8], R10 ;  /* 0x004cd80a01007387 */ /* 0x004fe80000100a00 */
[----:B------:R0:W-:Y:S04]  /*2e000*/  STL.64 [R1+0x4cd0], R8 ;  /* 0x004cd00801007387 */ /* 0x0001e80000100a00 */
[----:B0-----:R-:W2:Y:S04]  /*2e010*/  LDL.64 R8, [R1+0x50] ;  /* 0x0000500001087983 */ /* 0x001ea80000100a00 */
[----:B--2---:R0:W-:Y:S04]  /*2e020*/  STL.64 [R1+0x4ce8], R8 ;  /* 0x004ce80801007387 */ /* 0x0041e80000100a00 */
[----:B0-----:R-:W2:Y:S04]  /*2e030*/  LDL.64 R8, [R1+0x60] ;  /* 0x0000600001087983 */ /* 0x001ea80000100a00 */
[----:B--2---:R0:W-:Y:S04]  /*2e040*/  STL.64 [R1+0x4d00], R8 ;  /* 0x004d000801007387 */ /* 0x0041e80000100a00 */
[----:B0-----:R-:W2:Y:S04]  /*2e050*/  LDL.64 R8, [R1+0x70] ;  /* 0x0000700001087983 */ /* 0x001ea80000100a00 */
[----:B------:R-:W-:Y:S04]  /*2e060*/  STL.64 [R1+0x4cc0], R26 ;  /* 0x004cc01a01007387 */ /* 0x000fe80000100a00 */
[----:B----4-:R0:W-:Y:S04]  /*2e070*/  STL.64 [R1+0x4cb8], R24 ;  /* 0x004cb81801007387 */ /* 0x0101e80000100a00 */
[----:B0-----:R-:W4:Y:S04]  /*2e080*/  LDL.64 R24, [R1+0x40] ;  /* 0x0000400001187983 */ /* 0x001f280000100a00 */
[----:B----4-:R0:W-:Y:S04]  /*2e090*/  STL.64 [R1+0x4ce0], R24 ;  /* 0x004ce01801007387 */ /* 0x0101e80000100a00 */
[----:B0-----:R-:W4:Y:S04]  /*2e0a0*/  LDL.LU R24, [R1+0x790] ;  /* 0x0007900001187983 */ /* 0x001f280000300800 */
[----:B------:R-:W4:Y:S04]  /*2e0b0*/  LDL.LU R25, [R1+0x794] ;  /* 0x0007940001197983 */ /* 0x000f280000300800 */
[----:B------:R-:W3:Y:S04]  /*2e0c0*/  LDL.LU R26, [R1+0x798] ;  /* 0x00079800011a7983 */ /* 0x000ee80000300800 */
[----:B------:R-:W3:Y:S01]  /*2e0d0*/  LDL.LU R27, [R1+0x79c] ;  /* 0x00079c00011b7983 */ /* 0x000ee20000300800 */
[----:B--2---:R-:W-:Y:S03]  /*2e0e0*/  HMMA.16816.F32 R20, R16, R8, R20 ;  /* 0x000000081014723c */ /* 0x004fe60000001814 */
        /* <DEDUP_REMOVED lines=8> */
[----:B0-----:R-:W3:Y:S01]  /*2e170*/  LDL.64 R12, [R1+0x20] ;  /* 0x00002000010c7983 */ /* 0x001ee20000100a00 */
[----:B------:R-:W-:-:S03]  /*2e180*/  IMAD.MOV.U32 R3, RZ, RZ, R9 ;  /* 0x000000ffff037224 */ /* 0x000fc600078e0009 */
[----:B---3--:R0:W-:Y:S04]  /*2e190*/  STL.64 [R1+0x4ca8], R12 ;  /* 0x004ca80c01007387 */ /* 0x0081e80000100a00 */
[----:B0-----:R-:W3:Y:S04]  /*2e1a0*/  LDL.64 R12, [R1+0x30] ;  /* 0x00003000010c7983 */ /* 0x001ee80000100a00 */
[----:B------:R0:W-:Y:S04]  /*2e1b0*/  STL.64 [R1+0x4c88], R4 ;  /* 0x004c880401007387 */ /* 0x0001e80000100a00 */
[----:B0-----:R-:W4:Y:S04]  /*2e1c0*/  LDL.64 R4, [R1+0x10] ;  /* 0x0000100001047983 */ /* 0x001f280000100a00 */
[----:B------:R-:W-:Y:S04]  /*2e1d0*/  STL.64 [R1+0x460], R20 ;  /* 0x0004601401007387 */ /* 0x000fe80000100a00 */
[----:B------:R0:W-:Y:S02]  /*2e1e0*/  STL.64 [R1+0x468], R22 ;  /* 0x0004681601007387 */ /* 0x0001e40000100a00 */
[----:B0-----:R-:W-:-:S02]  /*2e1f0*/  IMAD.MOV.U32 R23, RZ, RZ, R8 ;  /* 0x000000ffff177224 */ /* 0x001fc400078e0008 */
        /* <DEDUP_REMOVED lines=18> */
[----:B------:R-:W2:Y:S04]  /*2e320*/  LDL.LU.64 R8, [R1+0x4cd0] ;  /* 0x004cd00001087983 */ /* 0x000ea80000300a00 */
[----:B------:R-:W-:Y:S04]  /*2e330*/  STL.64 [R1+0x4c40], R22 ;  /* 0x004c401601007387 */ /* 0x000fe80000100a00 */
[----:B------:R0:W-:Y:S04]  /*2e340*/  STL.64 [R1+0x4c38], R20 ;  /* 0x004c381401007387 */ /* 0x0001e80000100a00 */
[----:B0-----:R-:W3:Y:S04]  /*2e350*/  LDL.LU R20, [R1+0x450] ;  /* 0x0004500001147983 */ /* 0x001ee80000300800 */
[----:B------:R-:W3:Y:S04]  /*2e360*/  LDL.LU R21, [R1+0x454] ;  /* 0x0004540001157983 */ /* 0x000ee80000300800 */
[----:B------:R-:W3:Y:S04]  /*2e370*/  LDL.LU R22, [R1+0x458] ;  /* 0x0004580001167983 */ /* 0x000ee80000300800 */
[----:B------:R-:W3:Y:S01]  /*2e380*/  LDL.LU R23, [R1+0x45c] ;  /* 0x00045c0001177983 */ /* 0x000ee20000300800 */
[----:B--2---:R-:W-:Y:S03]  /*2e390*/  HMMA.16816.F32 R8, R16, R24, R8 ;  /* 0x000000181008723c */ /* 0x004fe60000001808 */
[----:B---3--:R-:W-:Y:S04]  /*2e3a0*/  STL.64 [R1+0x4c80], R22 ;  /* 0x004c801601007387 */ /* 0x008fe80000100a00 */
[----:B------:R0:W-:Y:S04]  /*2e3b0*/  STL.64 [R1+0x4c78], R20 ;  /* 0x004c781401007387 */ /* 0x0001e80000100a00 */
[----:B0-----:R-:W2:Y:S04]  /*2e3c0*/  LDL.LU R20, [R1+0x740] ;  /* 0x0007400001147983 */ /* 0x001ea80000300800 */
[----:B------:R-:W2:Y:S04]  /*2e3d0*/  LDL.LU R21, [R1+0x744] ;  /* 0x0007440001157983 */ /* 0x000ea80000300800 */
[----:B------:R-:W2:Y:S04]  /*2e3e0*/  LDL.LU R22, [R1+0x748] ;  /* 0x0007480001167983 */ /* 0x000ea80000300800 */
[----:B------:R-:W2:Y:S04]  /*2e3f0*/  LDL.LU R23, [R1+0x74c] ;  /* 0x00074c0001177983 */ /* 0x000ea80000300800 */
[----:B------:R0:W-:Y:S04]  /*2e400*/  STL.64 [R1+0x780], R8 ;  /* 0x0007800801007387 */ /* 0x0001e80000100a00 */
[----:B------:R1:W-:Y:S04]  /*2e410*/  STL.64 [R1+0x788], R10 ;  /* 0x0007880a01007387 */ /* 0x0003e80000100a00 */
[----:B0-----:R-:W3:Y:S01]  /*2e420*/  LDL.LU.64 R8, [R1+0x4cc8] ;  /* 0x004cc80001087983 */ /* 0x001ee20000300a00 */
[----:B-1----:R-:W-:-:S02]  /*2e430*/  IMAD.MOV.U32 R11, RZ, RZ, R24 ;  /* 0x000000ffff0b7224 */ /* 0x002fc400078e0018 */
[----:B------:R-:W-:Y:S01]  /*2e440*/  IMAD.MOV.U32 R10, RZ, RZ, R25 ;  /* 0x000000ffff0a7224 */ /* 0x000fe200078e0019 */
[----:B------:R-:W2:Y:S04]  /*2e450*/  LDL.LU.64 R26, [R1+0x4cc0] ;  /* 0x004cc000011a7983 */ /* 0x000ea80000300a00 */
[----:B------:R-:W2:Y:S02]  /*2e460*/  LDL.LU.64 R24, [R1+0x4cb8] ;  /* 0x004cb80001187983 */ /* 0x000ea40000300a00 */
[----:B--2---:R-:W-:-:S15]  /*2e470*/  HMMA.16816.F32 R24, R16, R12, R24 ;  /* 0x0000000c1018723c */ /* 0x004fde0000001818 */
[----:B------:R-:W-:-:S04]  /*2e480*/  NOP ;  /* 0x0000000000007918 */ /* 0x000fc80000000000 */
[----:B------:R0:W-:Y:S04]  /*2e490*/  STL.64 [R1+0x770], R24 ;  /* 0x0007701801007387 */ /* 0x0001e80000100a00 */
[----:B------:R1:W-:Y:S04]  /*2e4a0*/  STL.64 [R1+0x778], R26 ;  /* 0x0007781a01007387 */ /* 0x0003e80000100a00 */
[----:B0-----:R-:W2:Y:S01]  /*2e4b0*/  LDL.LU.64 R24, [R1+0x4cb0] ;  /* 0x004cb00001187983 */ /* 0x001ea20000300a00 */
[----:B-1----:R-:W-:Y:S02]  /*2e4c0*/  IMAD.MOV.U32 R27, RZ, RZ, R12 ;  /* 0x000000ffff1b7224 */ /* 0x002fe400078e000c */
[----:B------:R-:W-:-:S02]  /*2e4d0*/  IMAD.MOV.U32 R26, RZ, RZ, R13 ;  /* 0x000000ffff1a7224 */ /* 0x000fc400078e000d */
[----:B------:R-:W3:Y:S04]  /*2e4e0*/  LDL.LU.64 R12, [R1+0x4ca8] ;  /* 0x004ca800010c7983 */ /* 0x000ee80000300a00 */
[----:B------:R-:W-:Y:S04]  /*2e4f0*/  STL.64 [R1+0x4bc0], R26 ;  /* 0x004bc01a01007387 */ /* 0x000fe80000100a00 */
[----:B--2---:R0:W-:Y:S04]  /*2e500*/  STL.64 [R1+0x4bb8], R24 ;  /* 0x004bb81801007387 */ /* 0x0041e80000100a00 */
[----:B0-----:R-:W3:Y:S04]  /*2e510*/  LDL.LU R24, [R1+0x760] ;  /* 0x0007600001187983 */ /* 0x001ee80000300800 */
[----:B------:R-:W3:Y:S04]  /*2e520*/  LDL.LU R25, [R1+0x764] ;  /* 0x0007640001197983 */ /* 0x000ee80000300800 */
[----:B------:R-:W3:Y:S04]  /*2e530*/  LDL.LU R26, [R1+0x768] ;  /* 0x00076800011a7983 */ /* 0x000ee80000300800 */
[----:B------:R-:W3:Y:S02]  /*2e540*/  LDL.LU R27, [R1+0x76c] ;  /* 0x00076c00011b7983 */ /* 0x000ee40000300800 */
[----:B---3--:R-:W-:-:S15]  /*2e550*/  HMMA.16816.F32 R24, R16, R12, R24 ;  /* 0x0000000c1018723c */ /* 0x008fde0000001818 */
[----:B------:R-:W-:-:S04]  /*2e560*/  NOP ;  /* 0x0000000000007918 */ /* 0x000fc80000000000 */
[----:B------:R0:W-:Y:S04]  /*2e570*/  STL.64 [R1+0x760], R24 ;  /* 0x0007601801007387 */ /* 0x0001e80000100a00 */
[----:B------:R-:W-:Y:S04]  /*2e580*/  STL.64 [R1+0x768], R26 ;  /* 0x0007681a01007387 */ /* 0x000fe80000100a00 */
[----:B------:R-:W4:Y:S01]  /*2e590*/  LDL.LU.64 R14, [R1+0x4ca0] ;  /* 0x004ca000010e7983 */ /* 0x000f220000300a00 */
[----:B0-----:R-:W-:Y:S02]  /*2e5a0*/  IMAD.MOV.U32 R25, RZ, RZ, R12 ;  /* 0x000000ffff197224 */ /* 0x001fe400078e000c */
[----:B------:R-:W-:-:S02]  /*2e5b0*/  IMAD.MOV.U32 R24, RZ, RZ, R13 ;  /* 0x000000ffff187224 */ /* 0x000fc400078e000d */
[----:B------:R-:W4:Y:S02]  /*2e5c0*/  LDL.LU.64 R12, [R1+0x4c98] ;  /* 0x004c9800010c7983 */ /* 0x000f240000300a00 */
[----:B----4-:R-:W-:-:S15]  /*2e5d0*/  HMMA.16816.F32 R12, R16, R4, R12 ;  /* 0x00000004100c723c */ /* 0x010fde000000180c */
[----:B------:R-:W-:-:S04]  /*2e5e0*/  NOP ;  /* 0x0000000000007918 */ /* 0x000fc80000000000 */
[----:B------:R0:W-:Y:S04]  /*2e5f0*/  STL.64 [R1+0x750], R12 ;  /* 0x0007500c01007387 */ /* 0x0001e80000100a00 */
[----:B------:R1:W-:Y:S04]  /*2e600*/  STL.64 [R1+0x758], R14 ;  /* 0x0007580e01007387 */ /* 0x0003e80000100a00 */
[----:B0-----:R-:W2:Y:S01]  /*2e610*/  LDL.LU.64 R12, [R1+0x4c90] ;  /* 0x004c9000010c7983 */ /* 0x001ea20000300a00 */
[----:B-1----:R-:W-:Y:S02]  /*2e620*/  IMAD.MOV.U32 R15, RZ, RZ, R4 ;  /* 0x000000ffff0f7224 */ /* 0x002fe400078e0004 */
[----:B------:R-:W-:-:S02]  /*2e630*/  IMAD.MOV.U32 R14, RZ, RZ, R5 ;  /* 0x000000ffff0e7224 */ /* 0x000fc400078e0005 */
[----:B------:R-:W3:Y:S02]  /*2e640*/  LDL.LU.64 R4, [R1+0x4c88] ;  /* 0x004c880001047983 */ /* 0x000ee40000300a00 */
[----:B---3--:R-:W-:Y:S02]  /*2e650*/  HMMA.16816.F32 R4, R16, R4, R20 ;  /* 0x000000041004723c */ /* 0x008fe40000001814 */
[----:B------:R-:W3:Y:S04]  /*2e660*/  LDL.LU.64 R22, [R1+0x4c80] ;  /* 0x004c800001167983 */ /* 0x000ee80000300a00 */
        /* <DEDUP_REMOVED lines=11> */
[----:B------:R-:W-:Y:S01]  /*2e720*/  STL.64 [R1+0x4b20], R12 ;  /* 0x004b200c01007387 */ /* 0x000fe20000100a00 */
[----:B--2---:R-:W-:-:S15]  /*2e730*/  HMMA.16816.F32 R4, R16, R8, R4 ;  /* 0x000000081004723c */ /* 0x004fde0000001804 */
[----:B------:R-:W-:-:S04]  /*2e740*/  NOP ;  /* 0x0000000000007918 */ /* 0x000fc80000000000 */
[----:B------:R-:W-:Y:S04]  /*2e750*/  STL.64 [R1+0x720], R4 ;  /* 0x0007200401007387 */ /* 0x000fe80000100a00 */
[----:B------:R0:W-:Y:S04]  /*2e760*/  STL.64 [R1+0x728], R6 ;  /* 0x0007280601007387 */ /* 0x0001e80000100a00 */
[----:B0-----:R-:W2:Y:S04]  /*2e770*/  LDL.LU.64 R6, [R1+0x4c50] ;  /* 0x004c500001067983 */ /* 0x001ea80000300a00 */
[----:B------:R-:W3:Y:S04]  /*2e780*/  LDL.LU.64 R4, [R1+0x4c48] ;  /* 0x004c480001047983 */ /* 0x000ee80000300a00 */
[----:B------:R-:W-:Y:S01]  /*2e790*/  STL.64 [R1+0x4b28], R8 ;  /* 0x004b280801007387 */ /* 0x000fe20000100a00 */
[----:B---3--:R-:W-:Y:S03]  /*2e7a0*/  HMMA.16816.F32 R16, R16, R4, R20 ;  /* 0x000000041010723c */ /* 0x008fe60000001814 */
[----:B------:R-:W3:Y:S04]  /*2e7b0*/  LDL.LU.64 R22, [R1+0x4c40] ;  /* 0x004c400001167983 */ /* 0x000ee80000300a00 */
[----:B------:R-:W4:-:S12]  /*2e7c0*/  LDL.LU.64 R20, [R1+0x4c38] ;  /* 0x004c380001147983 */ /* 0x000f180000300a00 */
[----:B------:R0:W-:Y:S04]  /*2e7d0*/  STL.64 [R1+0x450], R16 ;  /* 0x0004501001007387 */ /* 0x0001e80000100a00 */
[----:B------:R-:W-:Y:S01]  /*2e7e0*/  STL.64 [R1+0x458], R18 ;  /* 0x0004581201007387 */ /* 0x000fe20000100a00 */
[----:B0-----:R-:W-:Y:S02]  /*2e7f0*/  IMAD.MOV.U32 R16, RZ, RZ, R25 ;  /* 0x000000ffff107224 */ /* 0x001fe400078e0019 */
[----:B------:R-:W-:-:S05]  /*2e800*/  IMAD.MOV.U32 R17, RZ, RZ, R24 ;  /* 0x000000ffff117224 */ /* 0x000fca00078e0018 */
[----:B------:R0:W-:Y:S04]  /*2e810*/  STL.64 [R1+0x4b40], R16 ;  /* 0x004b401001007387 */ /* 0x0001e80000100a00 */
[----:B0-----:R-:W2:Y:S04]  /*2e820*/  LDL.LU R16, [R1+0x3b0] ;  /* 0x0003b00001107983 */ /* 0x001ea80000300800 */
[----:B------:R-:W2:Y:S04]  /*2e830*/  LDL.LU R17, [R1+0x3b4] ;  /* 0x0003b40001117983 */ /* 0x000ea80000300800 */
[----:B------:R-:W2:Y:S04]  /*2e840*/  LDL.LU R18, [R1+0x3b8] ;  /* 0x0003b80001127983 */ /* 0x000ea80000300800 */
[----:B------:R-:W2:Y:S04]  /*2e850*/  LDL.LU R19, [R1+0x3bc] ;  /* 0x0003bc0001137983 */ /* 0x000ea80000300800 */
[----:B--2---:R-:W-:Y:S04]  /*2e860*/  STL.64 [R1+0x4b50], R18 ;  /* 0x004b501201007387 */ /* 0x004fe80000100a00 */
[----:B------:R0:W-:Y:S02]  /*2e870*/  STL.64 [R1+0x4b48], R16 ;  /* 0x004b481001007387 */ /* 0x0001e40000100a00 */
[----:B0-----:R-:W-:-:S02]  /*2e880*/  IMAD.MOV.U32 R16, RZ, RZ, R11 ;  /* 0x000000ffff107224 */ /* 0x001fc400078e000b */
[----:B------:R-:W-:-:S05]  /*2e890*/  IMAD.MOV.U32 R17, RZ, RZ, R10 ;  /* 0x000000ffff117224 */ /* 0x000fca00078e000a */
[----:B------:R0:W-:Y:S04]  /*2e8a0*/  STL.64 [R1+0x4b68], R16 ;  /* 0x004b681001007387 */ /* 0x0001e80000100a00 */
[----:B------:R-:W2:Y:S04]  /*2e8b0*/  LDL.LU R8, [R1+0x380] ;  /* 0x0003800001087983 */ /* 0x000ea80000300800 */
[----:B------:R-:W2:Y:S04]  /*2e8c0*/  LDL.LU R9, [R1+0x384] ;  /* 0x0003840001097983 */ /* 0x000ea80000300800 */
[----:B------:R-:W2:Y:S04]  /*2e8d0*/  LDL.LU R10, [R1+0x388] ;  /* 0x00038800010a7983 */ /* 0x000ea80000300800 */
[----:B------:R-:W2:Y:S01]  /*2e8e0*/  LDL.LU R11, [R1+0x38c] ;  /* 0x00038c00010b7983 */ /* 0x000ea20000300800 */
[----:B0-----:R-:W-:-:S02]  /*2e8f0*/  IMAD.MOV.U32 R16, RZ, RZ, R2 ;  /* 0x000000ffff107224 */ /* 0x001fc400078e0002 */
[----:B----4-:R-:W-:Y:S01]  /*2e900*/  IMAD.MOV.U32 R17, RZ, RZ, R20 ;  /* 0x000000ffff117224 */ /* 0x010fe200078e0014 */
[----:B------:R-:W4:Y:S04]  /*2e910*/  LDL.LU R2, [R1+0x4c34] ;  /* 0x004c340001027983 */ /* 0x000f280000300800 */
[----:B------:R-:W4:Y:S04]  /*2e920*/  LDL.LU R20, [R1+0x4c30] ;  /* 0x004c300001147983 */ /* 0x000f280000300800 */
[----:B------:R0:W-:Y:S02]  /*2e930*/  STL.64 [R1+0x4b80], R16 ;  /* 0x004b801001007387 */ /* 0x0001e40000100a00 */
[----:B0-----:R-:W-:-:S02]  /*2e940*/  IMAD.MOV.U32 R16, RZ, RZ, R21 ;  /* 0x000000ffff107224 */ /* 0x001fc400078e0015 */
[----:B---3--:R-:W-:Y:S01]  /*2e950*/  IMAD.MOV.U32 R17, RZ, RZ, R22 ;  /* 0x000000ffff117224 */ /* 0x008fe200078e0016 */
        /* <DEDUP_REMOVED lines=12> */
[----:B------:R-:W3:Y:S01]  /*2ea20*/  LDL.LU R3, [R1+0x4c20] ;  /* 0x004c200001037983 */ /* 0x000ee20000300800 */
[----:B------:R-:W-:-:S03]  /*2ea30*/  IMAD.MOV.U32 R24, RZ, RZ, R29 ;  /* 0x000000ffff187224 */ /* 0x000fc600078e001d */
[----:B------:R-:W-:Y:S01]  /*2ea40*/  STL.64 [R1+0x4bb0], R16 ;  /* 0x004bb01001007387 */ /* 0x000fe20000100a00 */
[----:B------:R-:W-:-:S03]  /*2ea50*/  IMAD.MOV.U32 R25, RZ, RZ, R28 ;  /* 0x000000ffff197224 */ /* 0x000fc600078e001c */
[----:B--2---:R-:W-:Y:S04]  /*2ea60*/  STL.64 [R1+0x4b60], R10 ;  /* 0x004b600a01007387 */ /* 0x004fe80000100a00 */
[----:B------:R0:W-:Y:S04]  /*2ea70*/  STL.64 [R1+0x4b58], R8 ;  /* 0x004b580801007387 */ /* 0x0001e80000100a00 */
[----:B0-----:R-:W2:Y:S04]  /*2ea80*/  LDL.LU R8, [R1+0x3c0] ;  /* 0x0003c00001087983 */ /* 0x001ea80000300800 */
[----:B------:R-:W2:Y:S04]  /*2ea90*/  LDL.LU R9, [R1+0x3c4] ;  /* 0x0003c40001097983 */ /* 0x000ea80000300800 */
[----:B------:R-:W2:Y:S04]  /*2eaa0*/  LDL.LU R10, [R1+0x3c8] ;  /* 0x0003c800010a7983 */ /* 0x000ea80000300800 */
[----:B------:R-:W2:Y:S04]  /*2eab0*/  LDL.LU R11, [R1+0x3cc] ;  /* 0x0003cc00010b7983 */ /* 0x000ea80000300800 */
[----:B------:R0:W-:Y:S04]  /*2eac0*/  STL.64 [R1+0x4bd8], R24 ;  /* 0x004bd81801007387 */ /* 0x0001e80000100a00 */
[----:B------:R-:W2:Y:S04]  /*2ead0*/  LDL.LU R16, [R1+0x400] ;  /* 0x0004000001107983 */ /* 0x000ea80000300800 */
[----:B------:R-:W2:Y:S04]  /*2eae0*/  LDL.LU R17, [R1+0x404] ;  /* 0x0004040001117983 */ /* 0x000ea80000300800 */
[----:B------:R-:W2:Y:S04]  /*2eaf0*/  LDL.LU R18, [R1+0x408] ;  /* 0x0004080001127983 */ /* 0x000ea80000300800 */
[----:B------:R-:W2:Y:S01]  /*2eb00*/  LDL.LU R19, [R1+0x40c] ;  /* 0x00040c0001137983 */ /* 0x000ea20000300800 */
[----:B0-----:R-:W-:-:S02]  /*2eb10*/  IMAD.MOV.U32 R24, RZ, RZ, R7 ;  /* 0x000000ffff187224 */ /* 0x001fc400078e0007 */
[----:B------:R-:W-:-:S05]  /*2eb20*/  IMAD.MOV.U32 R25, RZ, RZ, R6 ;  /* 0x000000ffff197224 */ /* 0x000fca00078e0006 */
[----:B------:R-:W-:Y:S04]  /*2eb30*/  STL.64 [R1+0x4bf0], R24 ;  /* 0x004bf01801007387 */ /* 0x000fe80000100a00 */
[----:B--2---:R-:W-:Y:S04]  /*2eb40*/  STL.64 [R1+0x4bd0], R18 ;  /* 0x004bd01201007387 */ /* 0x004fe80000100a00 */
[----:B------:R0:W-:Y:S04]  /*2eb50*/  STL.64 [R1+0x4bc8], R16 ;  /* 0x004bc81001007387 */ /* 0x0001e80000100a00 */
[----:B0-----:R-:W2:Y:S04]  /*2eb60*/  LDL.LU R16, [R1+0x410] ;  /* 0x0004100001107983 */ /* 0x001ea80000300800 */
[----:B------:R-:W2:Y:S04]  /*2eb70*/  LDL.LU R17, [R1+0x414] ;  /* 0x0004140001117983 */ /* 0x000ea80000300800 */
[----:B------:R-:W2:Y:S04]  /*2eb80*/  LDL.LU R18, [R1+0x418] ;  /* 0x0004180001127983 */ /* 0x000ea80000300800 */
[----:B------:R-:W2:Y:S04]  /*2eb90*/  LDL.LU R19, [R1+0x41c] ;  /* 0x00041c0001137983 */ /* 0x000ea80000300800 */
[----:B------:R-:W2:Y:S04]  /*2eba0*/  LDL.64 R24, [R1+0xb0] ;  /* 0x0000b00001187983 */ /* 0x000ea80000100a00 */
[----:B--2---:R-:W-:Y:S04]  /*2ebb0*/  STL.64 [R1+0x4c08], R24 ;  /* 0x004c081801007387 */ /* 0x004fe80000100a00 */
        /* <DEDUP_REMOVED lines=14> */
[----:B0-----:R-:W3:Y:S04]  /*2eca0*/  LDL.LU R16, [R1+0x440] ;  /* 0x0004400001107983 */ /* 0x001ee80000300800 */
[----:B------:R-:W3:Y:S04]  /*2ecb0*/  LDL.LU R17, [R1+0x444] ;  /* 0x0004440001117983 */ /* 0x000ee80000300800 */
[----:B------:R-:W3:Y:S04]  /*2ecc0*/  LDL.LU R18, [R1+0x448] ;  /* 0x0004480001127983 */ /* 0x000ee80000300800 */
[----:B------:R-:W3:Y:S04]  /*2ecd0*/  LDL.LU R19, [R1+0x44c] ;  /* 0x00044c0001137983 */ /* 0x000ee80000300800 */
[----:B------:R-:W-:Y:S04]  /*2ece0*/  STL.64 [R1+0x4b78], R10 ;  /* 0x004b780a01007387 */ /* 0x000fe80000100a00 */
[----:B------:R0:W-:Y:S04]  /*2ecf0*/  STL.64 [R1+0x4b70], R8 ;  /* 0x004b700801007387 */ /* 0x0001e80000100a00 */
[----:B0-----:R-:W2:Y:S04]  /*2ed00*/  LDL.LU R8, [R1+0x3d0] ;  /* 0x0003d00001087983 */ /* 0x001ea80000300800 */
[----:B------:R-:W2:Y:S04]  /*2ed10*/  LDL.LU R9, [R1+0x3d4] ;  /* 0x0003d40001097983 */ /* 0x000ea80000300800 */
[----:B------:R-:W2:Y:S04]  /*2ed20*/  LDL.LU R10, [R1+0x3d8] ;  /* 0x0003d800010a7983 */ /* 0x000ea80000300800 */
[----:B------:R-:W2:Y:S01]  /*2ed30*/  LDL.LU R11, [R1+0x3dc] ;  /* 0x0003dc00010b7983 */ /* 0x000ea20000300800 */
[----:B----4-:R-:W-:-:S02]  /*2ed40*/  IMAD.MOV.U32 R24, RZ, RZ, R2 ;  /* 0x000000ffff187224 */ /* 0x010fc400078e0002 */
[----:B------:R-:W-:Y:S01]  /*2ed50*/  IMAD.MOV.U32 R25, RZ, RZ, R0 ;  /* 0x000000ffff197224 */ /* 0x000fe200078e0000 */
[----:B--2---:R-:W-:Y:S04]  /*2ed60*/  STL.64 [R1+0x4b90], R10 ;  /* 0x004b900a01007387 */ /* 0x004fe80000100a00 */
[----:B------:R0:W-:Y:S04]  /*2ed70*/  STL.64 [R1+0x4b88], R8 ;  /* 0x004b880801007387 */ /* 0x0001e80000100a00 */
[----:B0-----:R-:W2:Y:S04]  /*2ed80*/  LDL.LU R8, [R1+0x3e0] ;  /* 0x0003e00001087983 */ /* 0x001ea80000300800 */
[----:B------:R-:W2:Y:S04]  /*2ed90*/  LDL.LU R9, [R1+0x3e4] ;  /* 0x0003e40001097983 */ /* 0x000ea80000300800 */
[----:B------:R-:W4:Y:S04]  /*2eda0*/  LDL.LU R10, [R1+0x3e8] ;  /* 0x0003e800010a7983 */ /* 0x000f280000300800 */
[----:B------:R-:W4:Y:S01]  /*2edb0*/  LDL.LU R11, [R1+0x3ec] ;  /* 0x0003ec00010b7983 */ /* 0x000f220000300800 */
[C---:B---3--:R-:W-:Y:S03]  /*2edc0*/  HMMA.16816.F32 R24, R20.reuse, R24, R16 ;  /* 0x000000181418723c */ /* 0x048fe60000001810 */
[----:B----4-:R-:W-:Y:S04]  /*2edd0*/  STL.64 [R1+0x4ba8], R10 ;  /* 0x004ba80a01007387 */ /* 0x010fe80000100a00 */
[----:B--2---:R0:W-:Y:S04]  /*2ede0*/  STL.64 [R1+0x4ba0], R8 ;  /* 0x004ba00801007387 */ /* 0x0041e80000100a00 */
[----:B0-----:R-:W2:Y:S04]  /*2edf0*/  LDL.LU R8, [R1+0x3f0] ;  /* 0x0003f00001087983 */ /* 0x001ea80000300800 */
[----:B------:R-:W2:Y:S04]  /*2ee00*/  LDL.LU R9, [R1+0x3f4] ;  /* 0x0003f40001097983 */ /* 0x000ea80000300800 */
[----:B------:R-:W2:Y:S04]  /*2ee10*/  LDL.LU R10, [R1+0x3f8] ;  /* 0x0003f800010a7983 */ /* 0x000ea80000300800 */
[----:B------:R-:W2:Y:S04]  /*2ee20*/  LDL.LU R11, [R1+0x3fc] ;  /* 0x0003fc00010b7983 */ /* 0x000ea80000300800 */
[----:B------:R-:W3:Y:S04]  /*2ee30*/  LDL.64 R12, [R1] ;  /* 0x00000000010c7983 */ /* 0x000ee80000100a00 */
[----:B------:R0:W-:Y:S04]  /*2ee40*/  STL.64 [R1+0x4b18], R4 ;  /* 0x004b180401007387 */ /* 0x0001e80000100a00 */
[----:B0-----:R-:W4:Y:S04]  /*2ee50*/  LDL.LU R4, [R1+0x3a0] ;  /* 0x0003a00001047983 */ /* 0x001f280000300800 */
[----:B------:R-:W4:Y:S04]  /*2ee60*/  LDL.LU R5, [R1+0x3a4] ;  /* 0x0003a40001057983 */ /* 0x000f280000300800 */
[----:B------:R-:W4:Y:S04]  /*2ee70*/  LDL.LU R6, [R1+0x3a8] ;  /* 0x0003a80001067983 */ /* 0x000f280000300800 */
[----:B------:R-:W4:Y:S04]  /*2ee80*/  LDL.LU R7, [R1+0x3ac] ;  /* 0x0003ac0001077983 */ /* 0x000f280000300800 */
        /* <DEDUP_REMOVED lines=23> */
[----:B------:R-:W-:Y:S04]  /*2f000*/  STL.64 [R1+0x410], R24 ;  /* 0x0004101801007387 */ /* 0x000fe80000100a00 */
[----:B------:R0:W-:Y:S04]  /*2f010*/  STL.64 [R1+0x418], R26 ;  /* 0x0004181a01007387 */ /* 0x0001e80000100a00 */
[----:B0-----:R-:W2:Y:S04]  /*2f020*/  LDL.LU.64 R26, [R1+0x4bc0] ;  /* 0x004bc000011a7983 */ /* 0x001ea80000300a00 */
[----:B------:R-:W2:Y:S02]  /*2f030*/  LDL.LU.64 R24, [R1+0x4bb8] ;  /* 0x004bb80001187983 */ /* 0x000ea40000300a00 */
        /* <DEDUP_REMOVED lines=30> */
[----:B------:R-:W2:Y:S01]  /*2f220*/  LDL.LU.64 R16, [R1+0x4b48] ;  /* 0x004b480001107983 */ /* 0x000ea20000300a00 */
[----:B------:R-:W-:-:S02]  /*2f230*/  IMAD.MOV.U32 R24, RZ, RZ, R27 ;  /* 0x000000ffff187224 */ /* 0x000fc400078e001b */
[----:B------:R-:W-:-:S07]  /*2f240*/  IMAD.MOV.U32 R25, RZ, RZ, R26 ;  /* 0x000000ffff197224 */ /* 0x000fce00078e001a */
[C---:B--2---:R-:W-:Y:S01]  /*2f250*/  HMMA.16816.F32 R24, R20.reuse, R24, R16 ;  /* 0x000000181418723c */ /* 0x044fe20000001810 */
[----:B------:R-:W4:Y:S07]  /*2f260*/  LDL.LU.64 R16, [R1+0x4b40] ;  /* 0x004b400001107983 */ /* 0x000f2e0000300a00 */
[----:B----4-:R-:W-:Y:S01]  /*2f270*/  HMMA.16816.F32 R16, R20, R16, R4 ;  /* 0x000000101410723c */ /* 0x010fe20000001804 */
[----:B------:R-:W2:Y:S10]  /*2f280*/  LDL.LU R4, [R1+0x710] ;  /* 0x0007100001047983 */ /* 0x000eb40000300800 */
[----:B------:R-:W-:Y:S04]  /*2f290*/  STL.64 [R1+0x3b0], R24 ;  /* 0x0003b01801007387 */ /* 0x000fe80000100a00 */
[----:B------:R-:W-:Y:S04]  /*2f2a0*/  STL.64 [R1+0x3b8], R26 ;  /* 0x0003b81a01007387 */ /* 0x000fe80000100a00 */
[----:B------:R0:W-:Y:S04]  /*2f2b0*/  STL.64 [R1+0x3a0], R16 ;  /* 0x0003a01001007387 */ /* 0x0001e80000100a00 */
[----:B------:R1:W-:Y:S04]  /*2f2c0*/  STL.64 [R1+0x3a8], R18 ;  /* 0x0003a81201007387 */ /* 0x0003e80000100a00 */
[----:B------:R-:W2:Y:S04]  /*2f2d0*/  LDL.LU R5, [R1+0x714] ;  /* 0x0007140001057983 */ /* 0x000ea80000300800 */
[----:B------:R-:W2:Y:S04]  /*2f2e0*/  LDL.LU R6, [R1+0x718] ;  /* 0x0007180001067983 */ /* 0x000ea80000300800 */
[----:B------:R-:W2:Y:S04]  /*2f2f0*/  LDL.LU R7, [R1+0x71c] ;  /* 0x00071c0001077983 */ /* 0x000ea80000300800 */
[----:B0-----:R-:W4:Y:S04]  /*2f300*/  LDL.LU R16, [R1+0x360] ;  /* 0x0003600001107983 */ /* 0x001f280000300800 */
[----:B------:R-:W4:Y:S04]  /*2f310*/  LDL.LU R17, [R1+0x364] ;  /* 0x0003640001117983 */ /* 0x000f280000300800 */
[----:B-1----:R-:W4:Y:S04]  /*2f320*/  LDL.LU R18, [R1+0x368] ;  /* 0x0003680001127983 */ /* 0x002f280000300800 */
[----:B------:R-:W4:Y:S04]  /*2f330*/  LDL.LU R19, [R1+0x36c] ;  /* 0x00036c0001137983 */ /* 0x000f280000300800 */
[----:B------:R-:W2:Y:S04]  /*2f340*/  LDL.64 R24, [R1+0xa0] ;  /* 0x0000a00001187983 */ /* 0x000ea80000100a00 */
[----:B--2---:R0:W-:Y:S02]  /*2f350*/  STL.64 [R1+0x4ae8], R24 ;  /* 0x004ae81801007387 */ /* 0x0041e40000100a00 */
[----:B0-----:R-:W-:-:S02]  /*2f360*/  IMAD.MOV.U32 R24, RZ, RZ, R15 ;  /* 0x000000ffff187224 */ /* 0x001fc400078e000f */
[----:B------:R-:W-:-:S07]  /*2f370*/  IMAD.MOV.U32 R25, RZ, RZ, R14 ;  /* 0x000000ffff197224 */ /* 0x000fce00078e000e */
[----:B------:R-:W-:Y:S01]  /*2f380*/  HMMA.16816.F32 R24, R20, R24, R8 ;  /* 0x000000181418723c */ /* 0x000fe20000001808 */
[----:B------:R-:W2:Y:S04]  /*2f390*/  LDL.LU.64 R10, [R1+0x4b38] ;  /* 0x004b3800010a7983 */ /* 0x000ea80000300a00 */
[----:B------:R-:W2:Y:S01]  /*2f3a0*/  LDL.LU.64 R8, [R1+0x4b30] ;  /* 0x004b300001087983 */ /* 0x000ea20000300a00 */
[----:B---3--:R-:W-:Y:S02]  /*2f3b0*/  IMAD.MOV.U32 R29, RZ, RZ, R12 ;  /* 0x000000ffff1d7224 */ /* 0x008fe400078e000c */
[----:B------:R-:W-:-:S11]  /*2f3c0*/  IMAD.MOV.U32 R28, RZ, RZ, R13 ;  /* 0x000000ffff1c7224 */ /* 0x000fd600078e000d */
[----:B------:R0:W-:Y:S04]  /*2f3d0*/  STL.64 [R1+0x390], R24 ;  /* 0x0003901801007387 */ /* 0x0001e80000100a00 */
[----:B------:R-:W-:Y:S01]  /*2f3e0*/  STL.64 [R1+0x398], R26 ;  /* 0x0003981a01007387 */ /* 0x000fe20000100a00 */
[----:B0-----:R-:W-:Y:S02]  /*2f3f0*/  IMAD.MOV.U32 R24, RZ, RZ, R2 ;  /* 0x000000ffff187224 */ /* 0x001fe400078e0002 */
[----:B------:R-:W-:-:S05]  /*2f400*/  IMAD.MOV.U32 R25, RZ, RZ, R0 ;  /* 0x000000ffff197224 */ /* 0x000fca00078e0000 */
[----:B------:R0:W-:Y:S04]  /*2f410*/  STL.64 [R1+0x4b00], R24 ;  /* 0x004b001801007387 */ /* 0x0001e80000100a00 */
[----:B0-----:R-:W3:Y:S04]  /*2f420*/  LDL.LU R24, [R1+0x370] ;  /* 0x0003700001187983 */ /* 0x001ee80000300800 */
[----:B------:R-:W3:Y:S04]  /*2f430*/  LDL.LU R25, [R1+0x374] ;  /* 0x0003740001197983 */ /* 0x000ee80000300800 */
[----:B------:R-:W3:Y:S04]  /*2f440*/  LDL.LU R26, [R1+0x378] ;  /* 0x00037800011a7983 */ /* 0x000ee80000300800 */
[----:B------:R-:W3:Y:S01]  /*2f450*/  LDL.LU R27, [R1+0x37c] ;  /* 0x00037c00011b7983 */ /* 0x000ee20000300800 */
[----:B--2---:R-:W-:-:S15]  /*2f460*/  HMMA.16816.F32 R8, R20, R12, R8 ;  /* 0x0000000c1408723c */ /* 0x004fde0000001808 */
[----:B------:R-:W-:-:S04]  /*2f470*/  NOP ;  /* 0x0000000000007918 */ /* 0x000fc80000000000 */
[----:B------:R0:W-:Y:S04]  /*2f480*/  STL.64 [R1+0x380], R8 ;  /* 0x0003800801007387 */ /* 0x0001e80000100a00 */
[----:B------:R-:W-:Y:S04]  /*2f490*/  STL.64 [R1+0x388], R10 ;  /* 0x0003880a01007387 */ /* 0x000fe80000100a00 */
[----:B0-----:R-:W2:Y:S04]  /*2f4a0*/  LDL.LU.64 R8, [R1+0x4b28] ;  /* 0x004b280001087983 */ /* 0x001ea80000300a00 */
[----:B------:R-:W3:Y:S02]  /*2f4b0*/  LDL.LU.64 R12, [R1+0x4b20] ;  /* 0x004b2000010c7983 */ /* 0x000ee40000300a00 */
[----:B---3--:R-:W-:-:S15]  /*2f4c0*/  HMMA.16816.F32 R24, R20, R12, R24 ;  /* 0x0000000c1418723c */ /* 0x008fde0000001818 */
[----:B------:R-:W-:-:S04]  /*2f4d0*/  NOP ;  /* 0x0000000000007918 */ /* 0x000fc80000000000 */
[----:B------:R0:W-:Y:S04]  /*2f4e0*/  STL.64 [R1+0x370], R24 ;  /* 0x0003701801007387 */ /* 0x0001e80000100a00 */
[----:B------:R-:W-:Y:S04]  /*2f4f0*/  STL.64 [R1+0x378], R26 ;  /* 0x0003781a01007387 */ /* 0x000fe80000100a00 */
[----:B0-----:R-:W3:Y:S04]  /*2f500*/  LDL.64 R24, [R1+0xc0] ;  /* 0x0000c00001187983 */ /* 0x001ee80000100a00 */
        /* <DEDUP_REMOVED lines=21> */
[----:B------:R-:W-:Y:S04]  /*2f660*/  STL [R1+0x4a1c], R8 ;  /* 0x004a1c0801007387 */ /* 0x000fe80000100800 */
[----:B------:R0:W-:Y:S04]  /*2f670*/  STL [R1+0x4a18], R9 ;  /* 0x004a180901007387 */ /* 0x0001e80000100800 */
[----:B0-----:R-:W3:Y:S01]  /*2f680*/  LDL.64 R8, [R1+0x90] ;  /* 0x0000900001087983 */ /* 0x001ee20000100a00 */
[----:B------:R-:W-:-:S02]  /*2f690*/  IMAD.MOV.U32 R2, RZ, RZ, R24 ;  /* 0x000000ffff027224 */ /* 0x000fc400078e0018 */
[----:B------:R-:W-:Y:S01]  /*2f6a0*/  IMAD.MOV.U32 R0, RZ, RZ, R25 ;  /* 0x000000ffff007224 */ /* 0x000fe200078e0019 */
[----:B----4-:R-:W-:Y:S01]  /*2f6b0*/  HMMA.16816.F32 R16, R20, R4, R16 ;  /* 0x000000041410723c */ /* 0x010fe20000001810 */
[----:B------:R0:W-:Y:S04]  /*2f6c0*/  STL.64 [R1+0x4a10], R4 ;  /* 0x004a100401007387 */ /* 0x0001e80000100a00 */
[----:B------:R-:W1:Y:S04]  /*2f6d0*/  LDSM.16.MT88.4 R20, [R3+0x8280] ;  /* 0x008280000314783b */ /* 0x000e680000004200 */
[----:B0-----:R-:W4:Y:S10]  /*2f6e0*/  LDL.LU R4, [R1+0x330] ;  /* 0x0003300001047983 */ /* 0x001f340000300800 */
[----:B------:R-:W-:Y:S04]  /*2f6f0*/  STL.64 [R1+0x360], R16 ;  /* 0x0003601001007387 */ /* 0x000fe80000100a00 */
[----:B------:R-:W-:Y:S04]  /*2f700*/  STL.64 [R1+0x368], R18 ;  /* 0x0003681201007387 */ /* 0x000fe80000100a00 */
[----:B------:R-:W2:Y:S04]  /*2f710*/  LDSM.16.MT88.4 R16, [R3+0x8200] ;  /* 0x008200000310783b */ /* 0x000ea80000004200 */
[----:B------:R-:W4:Y:S04]  /*2f720*/  LDL.LU R5, [R1+0x334] ;  /* 0x0003340001057983 */ /* 0x000f280000300800 */
[----:B------:R-:W4:Y:S04]  /*2f730*/  LDL.LU R6, [R1+0x338] ;  /* 0x0003380001067983 */ /* 0x000f280000300800 */
[----:B------:R-:W4:Y:S04]  /*2f740*/  LDL.LU R7, [R1+0x33c] ;  /* 0x00033c0001077983 */ /* 0x000f280000300800 */
[----:B------:R-:W-:Y:S04]  /*2f750*/  STL [R1+0x4a20], R3 ;  /* 0x004a200301007387 */ /* 0x000fe80000100800 */
[----:B-1----:R-:W-:Y:S04]  /*2f760*/  STL.64 [R1+0x4a08], R22 ;  /* 0x004a081601007387 */ /* 0x002fe80000100a00 */
[----:B------:R0:W-:Y:S04]  /*2f770*/  STL.64 [R1+0x4a00], R20 ;  /* 0x004a001401007387 */ /* 0x0001e80000100a00 */
        /* <DEDUP_REMOVED lines=17> */
[----:B0-----:R-:W4:Y:S01]  /*2f890*/  LDL.LU.64 R24, [R1+0x4ae8] ;  /* 0x004ae80001187983 */ /* 0x001f220000300a00 */
[C---:B---3--:R-:W-:Y:S08]  /*2f8a0*/  HMMA.16816.F32 R20, R16.reuse, R8, R20 ;  /* 0x000000081014723c */ /* 0x048ff00000001814 */
[----:B----4-:R-:W-:-:S15]  /*2f8b0*/  HMMA.16816.F32 R4, R16, R24, R4 ;  /* 0x000000181004723c */ /* 0x010fde0000001804 */
[----:B------:R-:W-:-:S04]  /*2f8c0*/  NOP ;  /* 0x0000000000007918 */ /* 0x000fc80000000000 */
[----:B------:R0:W-:Y:S04]  /*2f8d0*/  STL.64 [R1+0x330], R4 ;  /* 0x0003300401007387 */ /* 0x0001e80000100a00 */
[----:B------:R1:W-:Y:S01]  /*2f8e0*/  STL.64 [R1+0x338], R6 ;  /* 0x0003380601007387 */ /* 0x0003e20000100a00 */
[----:B0-----:R-:W-:Y:S02]  /*2f8f0*/  IMAD.MOV.U32 R5, RZ, RZ, R24 ;  /* 0x000000ffff057224 */ /* 0x001fe400078e0018 */
[----:B------:R-:W-:Y:S02]  /*2f900*/  IMAD.MOV.U32 R4, RZ, RZ, R25 ;  /* 0x000000ffff047224 */ /* 0x000fe400078e0019 */
[----:B------:R-:W2:Y:S01]  /*2f910*/  LDL.LU.64 R24, [R1+0x4ae0] ;  /* 0x004ae00001187983 */ /* 0x000ea20000300a00 */
[----:B-1----:R-:W-:-:S02]  /*2f920*/  IMAD.MOV.U32 R7, RZ, RZ, R8 ;  /* 0x000000ffff077224 */ /* 0x002fc400078e0008 */
[----:B------:R-:W-:Y:S01]  /*2f930*/  IMAD.MOV.U32 R6, RZ, RZ, R9 ;  /* 0x000000ffff067224 */ /* 0x000fe200078e0009 */
[----:B------:R-:W-:Y:S04]  /*2f940*/  STL.64 [R1+0x320], R20 ;  /* 0x0003201401007387 */ /* 0x000fe80000100a00 */
[----:B------:R-:W-:Y:S04]  /*2f950*/  STL.64 [R1+0x328], R22 ;  /* 0x0003281601007387 */ /* 0x000fe80000100a00 */
[----:B------:R-:W-:Y:S04]  /*2f960*/  STL.64 [R1+0x4a30], R6 ;  /* 0x004a300601007387 */ /* 0x000fe80000100a00 */
[----:B------:R2:W-:Y:S02]  /*2f970*/  STL.64 [R1+0x4a28], R4 ;  /* 0x004a280401007387 */ /* 0x0005e40000100a00 */
[----:B--2---:R-:W-:Y:S01]  /*2f980*/  HMMA.16816.F32 R4, R16, R24, R12 ;  /* 0x000000181004723c */ /* 0x004fe2000000180c */
[----:B------:R-:W-:-:S02]  /*2f990*/  IMAD.MOV.U32 R11, RZ, RZ, R24 ;  /* 0x000000ffff0b7224 */ /* 0x000fc400078e0018 */
[----:B------:R-:W-:-:S15]  /*2f9a0*/  IMAD.MOV.U32 R10, RZ, RZ, R25 ;  /* 0x000000ffff0a7224 */ /* 0x000fde00078e0019 */
[----:B------:R-:W-:Y:S01]  /*2f9b0*/  NOP ;  /* 0x0000000000007918 */ /* 0x000fe20000000000 */
[----:B------:R0:W-:Y:S04]  /*2f9c0*/  STL.64 [R1+0x310], R4 ;  /* 0x0003100401007387 */ /* 0x0001e80000100a00 */
[----:B------:R1:W-:Y:S04]  /*2f9d0*/  STL.64 [R1+0x318], R6 ;  /* 0x0003180601007387 */ /* 0x0003e80000100a00 */
[----:B------:R2:W-:Y:S04]  /*2f9e0*/  STL.64 [R1+0x4a88], R10 ;  /* 0x004a880a01007387 */ /* 0x0005e80000100a00 */
[----:B0-----:R-:W3:Y:S04]  /*2f9f0*/  LDL.LU R4, [R1+0x6a0] ;  /* 0x0006a00001047983 */ /* 0x001ee80000300800 */
[----:B------:R-:W3:Y:S04]  /*2fa00*/  LDL.LU R5, [R1+0x6a4] ;  /* 0x0006a40001057983 */ /* 0x000ee80000300800 */
[----:B-1----:R-:W4:Y:S04]  /*2fa10*/  LDL.LU R6, [R1+0x6a8] ;  /* 0x0006a80001067983 */ /* 0x002f280000300800 */
[----:B------:R-:W4:Y:S04]  /*2fa20*/  LDL.LU R7, [R1+0x6ac] ;  /* 0x0006ac0001077983 */ /* 0x000f280000300800 */
[----:B------:R-:W3:Y:S04]  /*2fa30*/  LDL.LU R12, [R1+0x6c0] ;  /* 0x0006c000010c7983 */ /* 0x000ee80000300800 */
[----:B------:R-:W3:Y:S04]  /*2fa40*/  LDL.LU R13, [R1+0x6c4] ;  /* 0x0006c400010d7983 */ /* 0x000ee80000300800 */
[----:B------:R-:W3:Y:S04]  /*2fa50*/  LDL.LU R14, [R1+0x6c8] ;  /* 0x0006c800010e7983 */ /* 0x000ee80000300800 */
[----:B------:R-:W3:Y:S04]  /*2fa60*/  LDL.LU R15, [R1+0x6cc] ;  /* 0x0006cc00010f7983 */ /* 0x000ee80000300800 */
[----:B------:R-:W3:Y:S04]  /*2fa70*/  LDL.LU R8, [R1+0x6e0] ;  /* 0x0006e00001087983 */ /* 0x000ee80000300800 */
[----:B------:R-:W3:Y:S04]  /*2fa80*/  LDL.LU R9, [R1+0x6e4] ;  /* 0x0006e40001097983 */ /* 0x000ee80000300800 */
[----:B--2---:R-:W2:Y:S04]  /*2fa90*/  LDL.LU R10, [R1+0x6e8] ;  /* 0x0006e800010a7983 */ /* 0x004ea80000300800 */
[----:B------:R-:W2:Y:S04]  /*2faa0*/  LDL.LU R11, [R1+0x6ec] ;  /* 0x0006ec00010b7983 */ /* 0x000ea80000300800 */
[----:B--2---:R-:W-:Y:S04]  /*2fab0*/  STL.64 [R1+0x4a98], R10 ;  /* 0x004a980a01007387 */ /* 0x004fe80000100a00 */
[----:B---3--:R0:W-:Y:S04]  /*2fac0*/  STL.64 [R1+0x4a90], R8 ;  /* 0x004a900801007387 */ /* 0x0081e80000100a00 */
[----:B0-----:R-:W2:Y:S04]  /*2fad0*/  LDL.64 R8, [R1+0x40] ;  /* 0x0000400001087983 */ /* 0x001ea80000100a00 */
[----:B--2---:R0:W-:Y:S04]  /*2fae0*/  STL.64 [R1+0x4aa8], R8 ;  /* 0x004aa80801007387 */ /* 0x0041e80000100a00 */
[----:B0-----:R-:W2:Y:S04]  /*2faf0*/  LDL.64 R8, [R1+0x50] ;  /* 0x0000500001087983 */ /* 0x001ea80000100a00 */
[----:B--2---:R-:W-:Y:S04]  /*2fb00*/  STL.64 [R1+0x4ac0], R8 ;  /* 0x004ac00801007387 */ /* 0x004fe80000100a00 */
[----:B------:R-:W-:Y:S04]  /*2fb10*/  STL.64 [R1+0x4a70], R14 ;  /* 0x004a700e01007387 */ /* 0x000fe80000100a00 */
[----:B------:R0:W-:Y:S04]  /*2fb20*/  STL.64 [R1+0x4a68], R12 ;  /* 0x004a680c01007387 */ /* 0x0001e80000100a00 */
[----:B0-----:R-:W2:Y:S04]  /*2fb30*/  LDL.64 R12, [R1+0x20] ;  /* 0x00002000010c7983 */ /* 0x001ea80000100a00 */
[----:B--2---:R0:W-:Y:S04]  /*2fb40*/  STL.64 [R1+0x4a80], R12 ;  /* 0x004a800c01007387 */ /* 0x0041e80000100a00 */
[----:B0-----:R-:W2:Y:S04]  /*2fb50*/  LDL.64 R12, [R1+0x30] ;  /* 0x00003000010c7983 */ /* 0x001ea80000100a00 */
[----:B--2---:R0:W-:Y:S04]  /*2fb60*/  STL.64 [R1+0x4aa0], R12 ;  /* 0x004aa00c01007387 */ /* 0x0041e80000100a00 */
[----:B0-----:R-:W2:Y:S04]  /*2fb70*/  LDL.LU R12, [R1+0x6f0] ;  /* 0x0006f000010c7983 */ /* 0x001ea80000300800 */
[----:B------:R-:W2:Y:S04]  /*2fb80*/  LDL.LU R13, [R1+0x6f4] ;  /* 0x0006f400010d7983 */ /* 0x000ea80000300800 */
[----:B------:R-:W3:Y:S04]  /*2fb90*/  LDL.LU R14, [R1+0x6f8] ;  /* 0x0006f800010e7983 */ /* 0x000ee80000300800 */
[----:B------:R-:W3:Y:S04]  /*2fba0*/  LDL.LU R15, [R1+0x6fc] ;  /* 0x0006fc00010f7983 */ /* 0x000ee80000300800 */
        /* <DEDUP_REMOVED lines=17> */
[----:B------:R-:W2:Y:S04]  /*2fcc0*/  LDL.LU R14, [R1+0x2f8] ;  /* 0x0002f800010e7983 */ /* 0x000ea80000300800 */
[----:B------:R-:W2:Y:S04]  /*2fcd0*/  LDL.LU R15, [R1+0x2fc] ;  /* 0x0002fc00010f7983 */ /* 0x000ea80000300800 */
[----:B----4-:R-:W-:Y:S04]  /*2fce0*/  STL.64 [R1+0x4a48], R6 ;  /* 0x004a480601007387 */ /* 0x010fe80000100a00 */
[----:B------:R0:W-:Y:S04]  /*2fcf0*/  STL.64 [R1+0x4a40], R4 ;  /* 0x004a400401007387 */ /* 0x0001e80000100a00 */
[----:B0-----:R-:W3:Y:S04]  /*2fd00*/  LDL.LU R4, [R1+0x6b0] ;  /* 0x0006b00001047983 */ /* 0x001ee80000300800 */
[----:B------:R-:W3:Y:S04]  /*2fd10*/  LDL.LU R5, [R1+0x6b4] ;  /* 0x0006b40001057983 */ /* 0x000ee80000300800 */
[----:B------:R-:W4:Y:S04]  /*2fd20*/  LDL.LU R6, [R1+0x6b8] ;  /* 0x0006b80001067983 */ /* 0x000f280000300800 */
[----:B------:R-:W4:Y:S04]  /*2fd30*/  LDL.LU R7, [R1+0x6bc] ;  /* 0x0006bc0001077983 */ /* 0x000f280000300800 */
[----:B----4-:R-:W-:Y:S04]  /*2fd40*/  STL.64 [R1+0x4a58], R6 ;  /* 0x004a580601007387 */ /* 0x010fe80000100a00 */
[----:B---3--:R0:W-:Y:S04]  /*2fd50*/  STL.64 [R1+0x4a50], R4 ;  /* 0x004a500401007387 */ /* 0x0081e80000100a00 */
[----:B0-----:R-:W3:Y:S01]  /*2fd60*/  LDL.64 R4, [R1+0x10] ;  /* 0x0000100001047983 */ /* 0x001ee20000100a00 */
[----:B------:R-:W-:Y:S03]  /*2fd70*/  HMMA.16816.F32 R20, R16, R8, R20 ;  /* 0x000000081014723c */ /* 0x000fe60000001814 */
[----:B---3--:R0:W-:Y:S04]  /*2fd80*/  STL.64 [R1+0x4a78], R4 ;  /* 0x004a780401007387 */ /* 0x0081e80000100a00 */
[----:B0-----:R-:W3:Y:S04]  /*2fd90*/  LDL.LU R4, [R1+0x6d0] ;  /* 0x0006d00001047983 */ /* 0x001ee80000300800 */
[----:B------:R-:W3:Y:S04]  /*2fda0*/  LDL.LU R5, [R1+0x6d4] ;  /* 0x0006d40001057983 */ /* 0x000ee80000300800 */
[----:B------:R-:W3:Y:S04]  /*2fdb0*/  LDL.LU R6, [R1+0x6d8] ;  /* 0x0006d80001067983 */ /* 0x000ee80000300800 */
[----:B------:R-:W3:Y:S04]  /*2fdc0*/  LDL.LU R7, [R1+0x6dc] ;  /* 0x0006dc0001077983 */ /* 0x000ee80000300800 */
[----:B------:R-:W4:Y:S04]  /*2fdd0*/  LDL.LU R24, [R1+0x5b0] ;  /* 0x0005b00001187983 */ /* 0x000f280000300800 */
[----:B------:R-:W4:Y:S04]  /*2fde0*/  LDL.LU R25, [R1+0x5b4] ;  /* 0x0005b40001197983 */ /* 0x000f280000300800 */
[----:B------:R-:W2:Y:S04]  /*2fdf0*/  LDL.LU R26, [R1+0x5b8] ;  /* 0x0005b800011a7983 */ /* 0x000ea80000300800 */
[----:B------:R-:W2:Y:S04]  /*2fe00*/  LDL.LU R27, [R1+0x5bc] ;  /* 0x0005bc00011b7983 */ /* 0x000ea80000300800 */
[----:B--2---:R-:W-:Y:S04]  /*2fe10*/  STL.64 [R1+0x48c8], R26 ;  /* 0x0048c81a01007387 */ /* 0x004fe80000100a00 */
[----:B----4-:R-:W-:Y:S04]  /*2fe20*/  STL.64 [R1+0x48c0], R24 ;  /* 0x0048c01801007387 */ /* 0x010fe80000100a00 */
        /* <DEDUP_REMOVED lines=22> */
[----:B------:R-:W2:Y:S01]  /*2ff90*/  LDL.LU.64 R8, [R1+0x4aa8] ;  /* 0x004aa80001087983 */ /* 0x000ea20000300a00 */
[----:B------:R-:W-:-:S02]  /*2ffa0*/  IMAD.MOV.U32 R24, RZ, RZ, R29 ;  /* 0x000000ffff187224 */ /* 0x000fc400078e001d */
[----:B------:R-:W-:Y:S01]  /*2ffb0*/  IMAD.MOV.U32 R25, RZ, RZ, R28 ;  /* 0x000000ffff197224 */ /* 0x000fe200078e001c */
[----:B--2---:R-:W-:Y:S01]  /*2ffc0*/  HMMA.16816.F32 R12, R16, R8, R12 ;  /* 0x00000008100c723c */ /* 0x004fe2000000180c */
[----:B------:R-:W-:Y:S02]  /*2ffd0*/  IMAD.MOV.U32 R29, RZ, RZ, R8 ;  /* 0x000000ffff1d7224 */ /* 0x000fe400078e0008 */
[----:B------:R-:W-:-:S15]  /*2ffe0*/  IMAD.MOV.U32 R28, RZ, RZ, R9 ;  /* 0x000000ffff1c7224 */ /* 0x000fde00078e0009 */
[----:B------:R-:W-:Y:S01]  /*2fff0*/  NOP ;  /* 0x0000000000007918 */ /* 0x000fe20000000000 */
[----:B------:R0:W-:Y:S04]  /*30000*/  STL.64 [R1+0x6f0], R12 ;  /* 0x0006f00c01007387 */ /* 0x0001e80000100a00 */
[----:B------:R-:W-:Y:S04]  /*30010*/  STL.64 [R1+0x6f8], R14 ;  /* 0x0006f80e01007387 */ /* 0x000fe80000100a00 */
        /* <DEDUP_REMOVED lines=10> */
[----:B------:R-:W3:Y:S02]  /*300c0*/  LDL.LU.64 R12, [R1+0x4a80] ;  /* 0x004a8000010c7983 */ /* 0x000ee40000300a00 */
[----:B---3--:R-:W-:Y:S01]  /*300d0*/  HMMA.16816.F32 R4, R16, R12, R4 ;  /* 0x0000000c1004723c */ /* 0x008fe20000001804 */
[----:B------:R-:W-:Y:S02]  /*300e0*/  IMAD.MOV.U32 R2, RZ, RZ, R12 ;  /* 0x000000ffff027224 */ /* 0x000fe400078e000c */
[----:B------:R-:W-:-:S15]  /*300f0*/  IMAD.MOV.U32 R3, RZ, RZ, R13 ;  /* 0x000000ffff037224 */ /* 0x000fde00078e000d */
[----:B------:R-:W-:Y:S01]  /*30100*/  NOP ;  /* 0x0000000000007918 */ /* 0x000fe20000000000 */
[----:B------:R0:W-:Y:S04]  /*30110*/  STL.64 [R1+0x6d0], R4 ;  /* 0x0006d00401007387 */ /* 0x0001e80000100a00 */
[----:B------:R-:W-:Y:S04]  /*30120*/  STL.64 [R1+0x6d8], R6 ;  /* 0x0006d80601007387 */ /* 0x000fe80000100a00 */
[----:B0-----:R-:W3:Y:S04]  /*30130*/  LDL.LU.64 R4, [R1+0x4a78] ;  /* 0x004a780001047983 */ /* 0x001ee80000300a00 */
[----:B------:R-:W3:Y:S04]  /*30140*/  LDL.LU.64 R14, [R1+0x4a70] ;  /* 0x004a7000010e7983 */ /* 0x000ee80000300a00 */
[----:B------:R-:W3:Y:S02]  /*30150*/  LDL.LU.64 R12, [R1+0x4a68] ;  /* 0x004a6800010c7983 */ /* 0x000ee40000300a00 */
[----:B---3--:R-:W-:-:S15]  /*30160*/  HMMA.16816.F32 R12, R16, R4, R12 ;  /* 0x00000004100c723c */ /* 0x008fde000000180c */
[----:B------:R-:W-:-:S04]  /*30170*/  NOP ;  /* 0x0000000000007918 */ /* 0x000fc80000000000 */
[----:B------:R0:W-:Y:S04]  /*30180*/  STL.64 [R1+0x6c0], R12 ;  /* 0x0006c00c01007387 */ /* 0x0001e80000100a00 */
[----:B------:R1:W-:Y:S04]  /*30190*/  STL.64 [R1+0x6c8], R14 ;  /* 0x0006c80e01007387 */ /* 0x0003e80000100a00 */
[----:B0-----:R-:W3:Y:S01]  /*301a0*/  LDL.LU.64 R12, [R1+0x4a60] ;  /* 0x004a6000010c7983 */ /* 0x001ee20000300a00 */
[----:B-1----:R-:W-:Y:S02]  /*301b0*/  IMAD.MOV.U32 R14, RZ, RZ, R4 ;  /* 0x000000ffff0e7224 */ /* 0x002fe400078e0004 */
[----:B------:R-:W-:Y:S01]  /*301c0*/  IMAD.MOV.U32 R15, RZ, RZ, R5 ;  /* 0x000000ffff0f7224 */ /* 0x000fe200078e0005 */
[----:B------:R-:W4:Y:S04]  /*301d0*/  LDL.LU.64 R6, [R1+0x4a58] ;  /* 0x004a580001067983 */ /* 0x000f280000300a00 */
[----:B------:R-:W4:Y:S02]  /*301e0*/  LDL.LU.64 R4, [R1+0x4a50] ;  /* 0x004a500001047983 */ /* 0x000f240000300a00 */
[----:B----4-:R-:W-:-:S15]  /*301f0*/  HMMA.16816.F32 R4, R16, R24, R4 ;  /* 0x000000181004723c */ /* 0x010fde0000001804 */
[----:B------:R-:W-:-:S04]  /*30200*/  NOP ;  /* 0x0000000000007918 */ /* 0x000fc80000000000 */
[----:B------:R-:W-:Y:S04]  /*30210*/  STL.64 [R1+0x6b0], R4 ;  /* 0x0006b00401007387 */ /* 0x000fe80000100a00 */
[----:B------:R0:W-:Y:S04]  /*30220*/  STL.64 [R1+0x6b8], R6 ;  /* 0x0006b80601007387 */ /* 0x0001e80000100a00 */
[----:B0-----:R-:W3:Y:S04]  /*30230*/  LDL.LU.64 R6, [R1+0x4a48] ;  /* 0x004a480001067983 */ /* 0x001ee80000300a00 */
[----:B------:R-:W3:Y:S04]  /*30240*/  LDL.LU.64 R4, [R1+0x4a40] ;  /* 0x004a400001047983 */ /* 0x000ee80000300a00 */
[----:B------:R0:W-:Y:S02]  /*30250*/  STL.64 [R1+0x48e0], R24 ;  /* 0x0048e01801007387 */ /* 0x0001e40000100a00 */
[----:B0-----:R-:W-:-:S02]  /*30260*/  IMAD.MOV.U32 R24, RZ, RZ, R14 ;  /* 0x000000ffff187224 */ /* 0x001fc400078e000e */
[----:B------:R-:W-:Y:S01]  /*30270*/  IMAD.MOV.U32 R25, RZ, RZ, R15 ;  /* 0x000000ffff197224 */ /* 0x000fe200078e000f */
[----:B------:R-:W4:Y:S04]  /*30280*/  LDL.LU R14, [R1+0x4a3c] ;  /* 0x004a3c00010e7983 */ /* 0x000f280000300800 */
[----:B------:R-:W4:Y:S04]  /*30290*/  LDL.LU R15, [R1+0x4a38] ;  /* 0x004a3800010f7983 */ /* 0x000f280000300800 */
[----:B------:R0:W-:Y:S02]  /*302a0*/  STL.64 [R1+0x48f8], R24 ;  /* 0x0048f81801007387 */ /* 0x0001e40000100a00 */
[----:B0-----:R-:W-:-:S02]  /*302b0*/  IMAD.MOV.U32 R24, RZ, RZ, R2 ;  /* 0x000000ffff187224 */ /* 0x001fc400078e0002 */
[----:B------:R-:W-:Y:S01]  /*302c0*/  IMAD.MOV.U32 R25, RZ, RZ, R3 ;  /* 0x000000ffff197224 */ /* 0x000fe200078e0003 */
[----:B---3--:R-:W-:-:S15]  /*302d0*/  HMMA.16816.F32 R4, R16, R12, R4 ;  /* 0x0000000c1004723c */ /* 0x008fde0000001804 */
[----:B------:R-:W-:-:S04]  /*302e0*/  NOP ;  /* 0x0000000000007918 */ /* 0x000fc80000000000 */
[----:B------:R-:W-:Y:S04]  /*302f0*/  STL.64 [R1+0x6a0], R4 ;  /* 0x0006a00401007387 */ /* 0x000fe80000100a00 */
[----:B------:R0:W-:Y:S04]  /*30300*/  STL.64 [R1+0x6a8], R6 ;  /* 0x0006a80601007387 */ /* 0x0001e80000100a00 */
[----:B0-----:R-:W3:Y:S04]  /*30310*/  LDL.LU.64 R6, [R1+0x4a30] ;  /* 0x004a300001067983 */ /* 0x001ee80000300a00 */
[----:B------:R-:W2:Y:S04]  /*30320*/  LDL.LU.64 R4, [R1+0x4a28] ;  /* 0x004a280001047983 */ /* 0x000ea80000300a00 */
[----:B------:R-:W2:Y:S04]  /*30330*/  LDL.LU R2, [R1+0x4a24] ;  /* 0x004a240001027983 */ /* 0x000ea80000300800 */
[----:B------:R-:W2:Y:S04]  /*30340*/  LDL.LU R3, [R1+0x4a20] ;  /* 0x004a200001037983 */ /* 0x000ea80000300800 */
[----:B------:R0:W-:Y:S02]  /*30350*/  STL.64 [R1+0x4910], R24 ;  /* 0x0049101801007387 */ /* 0x0001e40000100a00 */
[----:B0-----:R-:W-:-:S02]  /*30360*/  IMAD.MOV.U32 R24, RZ, RZ, R8 ;  /* 0x000000ffff187224 */ /* 0x001fc400078e0008 */
[----:B------:R-:W-:Y:S01]  /*30370*/  IMAD.MOV.U32 R25, RZ, RZ, R9 ;  /* 0x000000ffff197224 */ /* 0x000fe200078e0009 */
[----:B------:R-:W2:Y:S04]  /*30380*/  LDL.LU R8, [R1+0x4a1c] ;  /* 0x004a1c0001087983 */ /* 0x000ea80000300800 */
[----:B------:R-:W2:Y:S04]  /*30390*/  LDL.LU R9, [R1+0x4a18] ;  /* 0x004a180001097983 */ /* 0x000ea80000300800 */
[----:B------:R-:W-:Y:S04]  /*303a0*/  STL.64 [R1+0x4928], R24 ;  /* 0x0049281801007387 */ /* 0x000fe80000100a00 */
[----:B----4-:R-:W-:Y:S04]  /*303b0*/  STL.64 [R1+0x48d8], R14 ;  /* 0x0048d80e01007387 */ /* 0x010fe80000100a00 */
[----:B------:R0:W-:Y:S04]  /*303c0*/  STL.64 [R1+0x48d0], R12 ;  /* 0x0048d00c01007387 */ /* 0x0001e80000100a00 */
[----:B0-----:R-:W4:Y:S04]  /*303d0*/  LDL.LU R12, [R1+0x5c0] ;  /* 0x0005c000010c7983 */ /* 0x001f280000300800 */
[----:B------:R-:W4:Y:S04]  /*303e0*/  LDL.LU R13, [R1+0x5c4] ;  /* 0x0005c400010d7983 */ /* 0x000f280000300800 */
[----:B------:R-:W2:Y:S04]  /*303f0*/  LDL.LU R14, [R1+0x5c8] ;  /* 0x0005c800010e7983 */ /* 0x000ea80000300800 */
[----:B------:R-:W2:Y:S01]  /*30400*/  LDL.LU R15, [R1+0x5cc] ;  /* 0x0005cc00010f7983 */ /* 0x000ea20000300800 */
[----:B------:R-:W-:-:S02]  /*30410*/  IMAD.MOV.U32 R24, RZ, RZ, R29 ;  /* 0x000000ffff187224 */ /* 0x000fc400078e001d */
[----:B------:R-:W-:-:S05]  /*30420*/  IMAD.MOV.U32 R25, RZ, RZ, R28 ;  /* 0x000000ffff197224 */ /* 0x000fca00078e001c */
[----:B------:R-:W-:Y:S04]  /*30430*/  STL.64 [R1+0x4940], R24 ;  /* 0x0049401801007387 */ /* 0x000fe80000100a00 */
[----:B--2---:R-:W-:Y:S04]  /*30440*/  STL.64 [R1+0x48f0], R14 ;  /* 0x0048f00e01007387 */ /* 0x004fe80000100a00 */
[----:B----4-:R0:W-:Y:S04]  /*30450*/  STL.64 [R1+0x48e8], R12 ;  /* 0x0048e80c01007387 */ /* 0x0101e80000100a00 */
[----:B0-----:R-:W2:Y:S04]  /*30460*/  LDL.LU R12, [R1+0x5d0] ;  /* 0x0005d000010c7983 */ /* 0x001ea80000300800 */
[----:B------:R-:W2:Y:S04]  /*30470*/  LDL.LU R13, [R1+0x5d4] ;  /* 0x0005d400010d7983 */ /* 0x000ea80000300800 */
[----:B------:R-:W4:Y:S04]  /*30480*/  LDL.LU R14, [R1+0x5d8] ;  /* 0x0005d800010e7983 */ /* 0x000f280000300800 */
[----:B------:R-:W4:Y:S01]  /*30490*/  LDL.LU R15, [R1+0x5dc] ;  /* 0x0005dc00010f7983 */ /* 0x000f220000300800 */
[----:B------:R-:W-:-:S02]  /*304a0*/  IMAD.MOV.U32 R24, RZ, RZ, R27 ;  /* 0x000000ffff187224 */ /* 0x000fc400078e001b */
[----:B------:R-:W-:-:S05]  /*304b0*/  IMAD.MOV.U32 R25, RZ, RZ, R26 ;  /* 0x000000ffff197224 */ /* 0x000fca00078e001a */
[----:B------:R-:W-:Y:S04]  /*304c0*/  STL.64 [R1+0x4958], R24 ;  /* 0x0049581801007387 */ /* 0x000fe80000100a00 */
[----:B----4-:R-:W-:Y:S04]  /*304d0*/  STL.64 [R1+0x4908], R14 ;  /* 0x0049080e01007387 */ /* 0x010fe80000100a00 */
[----:B--2---:R0:W-:Y:S04]  /*304e0*/  STL.64 [R1+0x4900], R12 ;  /* 0x0049000c01007387 */ /* 0x0041e80000100a00 */
        /* <DEDUP_REMOVED lines=24> */
[----:B------:R3:W-:Y:S02]  /*30670*/  STL.64 [R1+0x49a0], R24 ;  /* 0x0049a01801007387 */ /* 0x0007e40000100a00 */
[----:B---3--:R-:W-:Y:S02]  /*30680*/  IMAD.MOV.U32 R24, RZ, RZ, R7 ;  /* 0x000000ffff187224 */ /* 0x008fe400078e0007 */
[----:B------:R-:W-:-:S05]  /*30690*/  IMAD.MOV.U32 R25, RZ, RZ, R6 ;  /* 0x000000ffff197224 */ /* 0x000fca00078e0006 */
[----:B------:R-:W-:Y:S04]  /*306a0*/  STL.64 [R1+0x49b8], R24 ;  /* 0x0049b81801007387 */ /* 0x000fe80000100a00 */
[----:B----4-:R-:W-:Y:S04]  /*306b0*/  STL.64 [R1+0x4950], R14 ;  /* 0x0049500e01007387 */ /* 0x010fe80000100a00 */
        /* <DEDUP_REMOVED lines=14> */
[----:B------:R-:W4:Y:S04]  /*307a0*/  LDL.LU.64 R24, [R1+0xb0] ;  /* 0x0000b00001187983 */ /* 0x000f280000300a00 */
        /* <DEDUP_REMOVED lines=48> */
[----:B0-----:R-:W3:Y:S01]  /*30ab0*/  LDL.LU.64 R4, [R1+0x4a10] ;  /* 0x004a100001047983 */ /* 0x001ee20000300a00 */
        /* <DEDUP_REMOVED lines=88> */
[----:B------:R-:W4:-:S13]  /*31040*/  LDL.LU.64 R12, [R1+0x48d0] ;  /* 0x0048d000010c7983 */ /* 0x000f1a0000300a00 */
[----:B------:R-:W-:Y:S04]  /*31050*/  STL.64 [R1+0x5c0], R24 ;  /* 0x0005c01801007387 */ /* 0x000fe80000100a00 */
[----:B------:R0:W-:Y:S04]  /*31060*/  STL.64 [R1+0x5c8], R26 ;  /* 0x0005c81a01007387 */ /* 0x0001e80000100a00 */
[----:B0-----:R-:W4:Y:S04]  /*31070*/  LDL.LU.64 R26, [R1+0x48c8] ;  /* 0x0048c800011a7983 */ /* 0x001f280000300a00 */
[----:B------:R-:W4:Y:S02]  /*31080*/  LDL.LU.64 R24, [R1+0x48c0] ;  /* 0x0048c00001187983 */ /* 0x000f240000300a00 */
[----:B----4-:R-:W-:-:S15]  /*31090*/  HMMA.16816.F32 R24, R20, R12, R24 ;  /* 0x0000000c1418723c */ /* 0x010fde0000001818 */
[----:B------:R-:W-:-:S04]  /*310a0*/  NOP ;  /* 0x0000000000007918 */ /* 0x000fc80000000000 */
[----:B------:R-:W-:Y:S04]  /*310b0*/  STL.64 [R1+0x5b0], R24 ;  /* 0x0005b01801007387 */ /* 0x000fe80000100a00 */
[----:B------:R0:W-:Y:S04]  /*310c0*/  STL.64 [R1+0x5b8], R26 ;  /* 0x0005b81a01007387 */ /* 0x0001e80000100a00 */
[----:B0-----:R-:W4:Y:S04]  /*310d0*/  LDL.LU.64 R26, [R1+0x48b8] ;  /* 0x0048b800011a7983 */ /* 0x001f280000300a00 */
[----:B------:R-:W4:Y:S04]  /*310e0*/  LDL.LU.64 R24, [R1+0x48b0] ;  /* 0x0048b00001187983 */ /* 0x000f280000300a00 */
[----:B--2---:R-:W-:Y:S04]  /*310f0*/  STL.64 [R1+0x47d0], R14 ;  /* 0x0047d00e01007387 */ /* 0x004fe80000100a00 */
[----:B------:R0:W-:Y:S04]  /*31100*/  STL.64 [R1+0x47c8], R12 ;  /* 0x0047c80c01007387 */ /* 0x0001e80000100a00 */
[----:B0-----:R-:W2:Y:S01]  /*31110*/  LDL.LU.64 R12, [R1+0x90] ;  /* 0x00009000010c7983 */ /* 0x001ea20000300a00 */
[----:B---3--:R-:W-:Y:S01]  /*31120*/  HMMA.16816.F32 R16, R20, R8, R16 ;  /* 0x000000081410723c */ /* 0x008fe20000001810 */
[----:B----4-:R-:W-:-:S02]  /*31130*/  IMAD.MOV.U32 R14, RZ, RZ, R26 ;  /* 0x000000ffff0e7224 */ /* 0x010fc400078e001a */
[----:B------:R-:W-:Y:S01]  /*31140*/  IMAD.MOV.U32 R15, RZ, RZ, R27 ;  /* 0x000000ffff0f7224 */ /* 0x000fe200078e001b */
[----:B--2---:R0:W-:Y:S02]  /*31150*/  STL.64 [R1+0x4888], R12 ;  /* 0x0048880c01007387 */ /* 0x0041e40000100a00 */
[----:B0-----:R-:W-:Y:S02]  /*31160*/  IMAD.MOV.U32 R12, RZ, RZ, R24 ;  /* 0x000000ffff0c7224 */ /* 0x001fe400078e0018 */
[----:B------:R-:W-:Y:S01]  /*31170*/  IMAD.MOV.U32 R13, RZ, RZ, R25 ;  /* 0x000000ffff0d7224 */ /* 0x000fe200078e0019 */
[----:B------:R-:W2:Y:S04]  /*31180*/  LDL.LU R24, [R1+0x48ac] ;  /* 0x0048ac0001187983 */ /* 0x000ea80000300800 */
[----:B------:R-:W2:Y:S04]  /*31190*/  LDL.LU R25, [R1+0x48a8] ;  /* 0x0048a80001197983 */ /* 0x000ea80000300800 */
[----:B------:R-:W2:Y:S04]  /*311a0*/  LDL.LU R26, [R1+0x48a4] ;  /* 0x0048a400011a7983 */ /* 0x000ea80000300800 */
[----:B------:R-:W2:Y:S04]  /*311b0*/  LDL.LU R27, [R1+0x48a0] ;  /* 0x0048a000011b7983 */ /* 0x000ea80000300800 */
[----:B------:R-:W-:Y:S04]  /*311c0*/  STL.64 [R1+0x4898], R14 ;  /* 0x0048980e01007387 */ /* 0x000fe80000100a00 */
[----:B------:R0:W-:Y:S04]  /*311d0*/  STL.64 [R1+0x4890], R12 ;  /* 0x0048900c01007387 */ /* 0x0001e80000100a00 */
[----:B0-----:R-:W3:Y:S04]  /*311e0*/  LDL.LU.64 R12, [R1+0xc0] ;  /* 0x0000c000010c7983 */ /* 0x001ee80000300a00 */
[----:B------:R0:W-:Y:S04]  /*311f0*/  STL.64 [R1+0x47d8], R8 ;  /* 0x0047d80801007387 */ /* 0x0001e80000100a00 */
[----:B0-----:R-:W4:Y:S04]  /*31200*/  LDL.LU R8, [R1+0x290] ;  /* 0x0002900001087983 */ /* 0x001f280000300800 */
[----:B------:R-:W-:Y:S04]  /*31210*/  STL.64 [R1+0x5a0], R16 ;  /* 0x0005a01001007387 */ /* 0x000fe80000100a00 */
[----:B------:R2:W-:Y:S04]  /*31220*/  STL.64 [R1+0x5a8], R18 ;  /* 0x0005a81201007387 */ /* 0x0005e80000100a00 */
[----:B------:R-:W4:Y:S04]  /*31230*/  LDL.LU R9, [R1+0x294] ;  /* 0x0002940001097983 */ /* 0x000f280000300800 */
[----:B------:R-:W4:Y:S04]  /*31240*/  LDL.LU R10, [R1+0x298] ;  /* 0x00029800010a7983 */ /* 0x000f280000300800 */
[----:B------:R-:W4:Y:S04]  /*31250*/  LDL.LU R11, [R1+0x29c] ;  /* 0x00029c00010b7983 */ /* 0x000f280000300800 */
[----:B------:R-:W-:Y:S04]  /*31260*/  STL [R1+0x479c], R4 ;  /* 0x00479c0401007387 */ /* 0x000fe80000100800 */
[----:B------:R0:W-:Y:S01]  /*31270*/  STL [R1+0x4798], R5 ;  /* 0x0047980501007387 */ /* 0x0001e20000100800 */
[----:B--2---:R-:W-:Y:S03]  /*31280*/  HMMA.16816.F32 R16, R20, R4, R24 ;  /* 0x000000041410723c */ /* 0x004fe60000001818 */
[----:B------:R-:W1:-:S15]  /*31290*/  LDSM.16.MT88.4 R24, [R3+0x8380] ;  /* 0x008380000318783b */ /* 0x000e5e0000004200 */
[----:B------:R-:W-:Y:S01]  /*312a0*/  NOP ;  /* 0x0000000000007918 */ /* 0x000fe20000000000 */
[----:B------:R-:W-:Y:S04]  /*312b0*/  STL.64 [R1+0x2d0], R16 ;  /* 0x0002d01001007387 */ /* 0x000fe80000100a00 */
[----:B------:R-:W-:Y:S04]  /*312c0*/  STL.64 [R1+0x2d8], R18 ;  /* 0x0002d81201007387 */ /* 0x000fe80000100a00 */
[----:B0-----:R-:W2:Y:S04]  /*312d0*/  LDL.LU.64 R4, [R1+0xa0] ;  /* 0x0000a00001047983 */ /* 0x001ea80000300a00 */
[----:B------:R-:W-:Y:S04]  /*312e0*/  STL [R1+0x47a0], R3 ;  /* 0x0047a00301007387 */ /* 0x000fe80000100800 */
[----:B------:R-:W3:Y:S04]  /*312f0*/  LDSM.16.MT88.4 R16, [R3+0x8300] ;  /* 0x008300000310783b */ /* 0x000ee80000004200 */
[----:B-1----:R-:W-:Y:S04]  /*31300*/  STL.64 [R1+0x4780], R26 ;  /* 0x0047801a01007387 */ /* 0x002fe80000100a00 */
[----:B------:R0:W-:Y:S04]  /*31310*/  STL.64 [R1+0x4778], R24 ;  /* 0x0047781801007387 */ /* 0x0001e80000100a00 */
        /* <DEDUP_REMOVED lines=8> */
[----:B------:R-:W3:Y:S01]  /*313a0*/  LDL.LU.64 R14, [R1+0x4898] ;  /* 0x00489800010e7983 */ /* 0x000ee20000300a00 */
[----:B0-----:R-:W-:Y:S02]  /*313b0*/  IMAD.MOV.U32 R25, RZ, RZ, R12 ;  /* 0x000000ffff197224 */ /* 0x001fe400078e000c */
[----:B------:R-:W-:-:S02]  /*313c0*/  IMAD.MOV.U32 R24, RZ, RZ, R13 ;  /* 0x000000ffff187224 */ /* 0x000fc400078e000d */
[----:B------:R-:W3:Y:S01]  /*313d0*/  LDL.LU.64 R12, [R1+0x4890] ;  /* 0x00489000010c7983 */ /* 0x000ee20000300a00 */
[----:B------:R-:W-:Y:S02]  /*313e0*/  IMAD.MOV.U32 R20, RZ, RZ, R2 ;  /* 0x000000ffff147224 */ /* 0x000fe400078e0002 */
[----:B------:R-:W-:Y:S01]  /*313f0*/  IMAD.MOV.U32 R21, RZ, RZ, R0 ;  /* 0x000000ffff157224 */ /* 0x000fe200078e0000 */
[----:B------:R0:W-:Y:S04]  /*31400*/  STL [R1+0x47a8], R24 ;  /* 0x0047a81801007387 */ /* 0x0001e80000100800 */
[----:B------:R1:W-:Y:S04]  /*31410*/  STL [R1+0x47a4], R25 ;  /* 0x0047a41901007387 */ /* 0x0003e80000100800 */
[----:B0-----:R-:W2:Y:S04]  /*31420*/  LDL.LU R24, [R1+0x2a0] ;  /* 0x0002a00001187983 */ /* 0x001ea80000300800 */
[----:B-1----:R-:W2:Y:S04]  /*31430*/  LDL.LU R25, [R1+0x2a4] ;  /* 0x0002a40001197983 */ /* 0x002ea80000300800 */
[----:B------:R-:W2:Y:S04]  /*31440*/  LDL.LU R26, [R1+0x2a8] ;  /* 0x0002a800011a7983 */ /* 0x000ea80000300800 */
[----:B------:R-:W2:Y:S01]  /*31450*/  LDL.LU R27, [R1+0x2ac] ;  /* 0x0002ac00011b7983 */ /* 0x000ea20000300800 */
[----:B---3--:R-:W-:-:S15]  /*31460*/  HMMA.16816.F32 R12, R16, R20, R12 ;  /* 0x00000014100c723c */ /* 0x008fde000000180c */
[----:B------:R-:W-:-:S04]  /*31470*/  NOP ;  /* 0x0000000000007918 */ /* 0x000fc80000000000 */
[----:B------:R0:W-:Y:S04]  /*31480*/  STL.64 [R1+0x2b0], R12 ;  /* 0x0002b00c01007387 */ /* 0x0001e80000100a00 */
[----:B------:R-:W-:Y:S04]  /*31490*/  STL.64 [R1+0x2b8], R14 ;  /* 0x0002b80e01007387 */ /* 0x000fe80000100a00 */
[----:B0-----:R-:W4:Y:S01]  /*314a0*/  LDL.LU.64 R12, [R1+0x4888] ;  /* 0x00488800010c7983 */ /* 0x001f220000300a00 */
[----:B--2---:R-:W-:Y:S03]  /*314b0*/  HMMA.16816.F32 R24, R16, R4, R24 ;  /* 0x000000041018723c */ /* 0x004fe60000001818 */
[----:B------:R0:W-:Y:S02]  /*314c0*/  STL.64 [R1+0x4760], R20 ;  /* 0x0047601401007387 */ /* 0x0001e40000100a00 */
[----:B0-----:R-:W-:-:S02]  /*314d0*/  IMAD.MOV.U32 R21, RZ, RZ, R4 ;  /* 0x000000ffff157224 */ /* 0x001fc400078e0004 */
[----:B------:R-:W-:-:S12]  /*314e0*/  IMAD.MOV.U32 R20, RZ, RZ, R5 ;  /* 0x000000ffff147224 */ /* 0x000fd800078e0005 */
[----:B------:R-:W-:Y:S04]  /*314f0*/  STL.64 [R1+0x2a0], R24 ;  /* 0x0002a01801007387 */ /* 0x000fe80000100a00 */
[----:B------:R-:W-:Y:S04]  /*31500*/  STL.64 [R1+0x2a8], R26 ;  /* 0x0002a81a01007387 */ /* 0x000fe80000100a00 */
[----:B------:R-:W-:Y:S04]  /*31510*/  STL [R1+0x47b0], R20 ;  /* 0x0047b01401007387 */ /* 0x000fe80000100800 */
[----:B------:R-:W-:Y:S01]  /*31520*/  STL [R1+0x47ac], R21 ;  /* 0x0047ac1501007387 */ /* 0x000fe20000100800 */
[----:B----4-:R-:W-:-:S15]  /*31530*/  HMMA.16816.F32 R4, R16, R12, R8 ;  /* 0x0000000c1004723c */ /* 0x010fde0000001808 */
[----:B------:R-:W-:-:S04]  /*31540*/  NOP ;  /* 0x0000000000007918 */ /* 0x000fc80000000000 */
[----:B------:R-:W-:Y:S04]  /*31550*/  STL.64 [R1+0x290], R4 ;  /* 0x0002900401007387 */ /* 0x000fe80000100a00 */
[----:B------:R-:W-:Y:S04]  /*31560*/  STL.64 [R1+0x298], R6 ;  /* 0x0002980601007387 */ /* 0x000fe80000100a00 */
[----:B------:R-:W2:Y:S04]  /*31570*/  LDL.LU R8, [R1+0x200] ;  /* 0x0002000001087983 */ /* 0x000ea80000300800 */
[----:B------:R-:W2:Y:S04]  /*31580*/  LDL.LU R9, [R1+0x204] ;  /* 0x0002040001097983 */ /* 0x000ea80000300800 */
[----:B------:R-:W3:Y:S04]  /*31590*/  LDL.LU R10, [R1+0x208] ;  /* 0x00020800010a7983 */ /* 0x000ee80000300800 */
[----:B------:R-:W3:Y:S04]  /*315a0*/  LDL.LU R11, [R1+0x20c] ;  /* 0x00020c00010b7983 */ /* 0x000ee80000300800 */
[----:B---3--:R-:W-:Y:S04]  /*315b0*/  STL.64 [R1+0x47e8], R10 ;  /* 0x0047e80a01007387 */ /* 0x008fe80000100a00 */
[----:B--2---:R0:W-:Y:S04]  /*315c0*/  STL.64 [R1+0x47e0], R8 ;  /* 0x0047e00801007387 */ /* 0x0041e80000100a00 */
[----:B0-----:R-:W2:Y:S04]  /*315d0*/  LDL.LU.64 R8, [R1+0x10] ;  /* 0x0000100001087983 */ /* 0x001ea80000300a00 */
[----:B--2---:R0:W-:Y:S04]  /*315e0*/  STL.64 [R1+0x47f8], R8 ;  /* 0x0047f80801007387 */ /* 0x0041e80000100a00 */
[----:B0-----:R-:W2:Y:S04]  /*315f0*/  LDL.LU.64 R8, [R1+0x20] ;  /* 0x0000200001087983 */ /* 0x001ea80000300a00 */
[----:B--2---:R0:W-:Y:S04]  /*31600*/  STL.64 [R1+0x4810], R8 ;  /* 0x0048100801007387 */ /* 0x0041e80000100a00 */
[----:B0-----:R-:W2:Y:S04]  /*31610*/  LDL.LU.64 R8, [R1+0x30] ;  /* 0x0000300001087983 */ /* 0x001ea80000300a00 */
[----:B--2---:R0:W-:Y:S04]  /*31620*/  STL.64 [R1+0x4828], R8 ;  /* 0x0048280801007387 */ /* 0x0041e80000100a00 */
[----:B0-----:R-:W2:Y:S04]  /*31630*/  LDL.LU.64 R8, [R1+0x40] ;  /* 0x0000400001087983 */ /* 0x001ea80000300a00 */
[----:B--2---:R0:W-:Y:S04]  /*31640*/  STL.64 [R1+0x4840], R8 ;  /* 0x0048400801007387 */ /* 0x0041e80000100a00 */
[----:B0-----:R-:W2:Y:S01]  /*31650*/  LDL.LU.64 R8, [R1+0x50] ;  /* 0x0000500001087983 */ /* 0x001ea20000300a00 */
[----:B------:R-:W-:-:S02]  /*31660*/  IMAD.MOV.U32 R27, RZ, RZ, R12 ;  /* 0x000000ffff1b7224 */ /* 0x000fc400078e000c */
[----:B------:R-:W-:Y:S01]  /*31670*/  IMAD.MOV.U32 R26, RZ, RZ, R13 ;  /* 0x000000ffff1a7224 */ /* 0x000fe200078e000d */
[----:B--2---:R-:W-:Y:S04]  /*31680*/  STL.64 [R1+0x4858], R8 ;  /* 0x0048580801007387 */ /* 0x004fe80000100a00 */
[----:B------:R-:W2:Y:S04]  /*31690*/  LDL.LU.64 R12, [R1] ;  /* 0x00000000010c7983 */ /* 0x000ea80000300a00 */
        /* <DEDUP_REMOVED lines=15> */
[----:B0-----:R-:W2:Y:S04]  /*31790*/  LDL.LU.64 R4, [R1+0x80] ;  /* 0x0000800001047983 */ /* 0x001ea80000300a00 */
[----:B------:R-:W-:Y:S04]  /*317a0*/  STL.64 [R1+0x4868], R22 ;  /* 0x0048681601007387 */ /* 0x000fe80000100a00 */
[----:B----4-:R0:W-:Y:S04]  /*317b0*/  STL.64 [R1+0x4860], R20 ;  /* 0x0048601401007387 */ /* 0x0101e80000100a00 */
[----:B0-----:R-:W4:Y:S04]  /*317c0*/  LDL.LU.64 R20, [R1+0x70] ;  /* 0x0000700001147983 */ /* 0x001f280000300a00 */
[----:B----4-:R0:W-:Y:S04]  /*317d0*/  STL.64 [R1+0x4880], R20 ;  /* 0x0048801401007387 */ /* 0x0101e80000100a00 */
[----:B0-----:R-:W2:Y:S04]  /*317e0*/  LDL.LU R20, [R1+0x280] ;  /* 0x0002800001147983 */ /* 0x001ea80000300800 */
[----:B------:R-:W2:Y:S04]  /*317f0*/  LDL.LU R21, [R1+0x284] ;  /* 0x0002840001157983 */ /* 0x000ea80000300800 */
[----:B------:R-:W2:Y:S04]  /*31800*/  LDL.LU R22, [R1+0x288] ;  /* 0x0002880001167983 */ /* 0x000ea80000300800 */
[----:B------:R-:W2:Y:S04]  /*31810*/  LDL.LU R23, [R1+0x28c] ;  /* 0x00028c0001177983 */ /* 0x000ea80000300800 */
[----:B------:R-:W4:Y:S04]  /*31820*/  LDL.LU.64 R8, [R1+0x60] ;  /* 0x0000600001087983 */ /* 0x000f280000300a00 */
        /* <DEDUP_REMOVED lines=17> */
[----:B------:R-:W3:Y:S04]  /*31940*/  LDL.LU R14, [R1+0x248] ;  /* 0x00024800010e7983 */ /* 0x000ee80000300800 */
        /* <DEDUP_REMOVED lines=9> */
[----:B------:R-:W-:Y:S04]  /*319e0*/  STL [R1+0x47b4], R27 ;  /* 0x0047b41b01007387 */ /* 0x000fe80000100800 */
[----:B------:R0:W-:Y:S04]  /*319f0*/  STL.64 [R1+0x280], R20 ;  /* 0x0002801401007387 */ /* 0x0001e80000100a00 */
[----:B------:R1:W-:Y:S04]  /*31a00*/  STL.64 [R1+0x288], R22 ;  /* 0x0002881601007387 */ /* 0x0003e80000100a00 */
[----:B0-----:R-:W3:Y:S04]  /*31a10*/  LDL.LU.64 R20, [R1+0x4880] ;  /* 0x0048800001147983 */ /* 0x001ee80000300a00 */
[----:B------:R-:W3:Y:S04]  /*31a20*/  LDL.LU.64 R6, [R1+0x4878] ;  /* 0x0048780001067983 */ /* 0x000ee80000300a00 */
[----:B------:R-:W3:Y:S02]  /*31a30*/  LDL.LU.64 R4, [R1+0x4870] ;  /* 0x0048700001047983 */ /* 0x000ee40000300a00 */
[----:B---3--:R-:W-:-:S15]  /*31a40*/  HMMA.16816.F32 R4, R16, R20, R4 ;  /* 0x000000141004723c */ /* 0x008fde0000001804 */
[----:B------:R-:W-:-:S04]  /*31a50*/  NOP ;  /* 0x0000000000007918 */ /* 0x000fc80000000000 */
[----:B------:R-:W-:Y:S04]  /*31a60*/  STL.64 [R1+0x270], R4 ;  /* 0x0002700401007387 */ /* 0x000fe80000100a00 */
[----:B------:R0:W-:Y:S04]  /*31a70*/  STL.64 [R1+0x278], R6 ;  /* 0x0002780601007387 */ /* 0x0001e80000100a00 */
[----:B-1----:R-:W4:Y:S01]  /*31a80*/  LDL.LU.64 R22, [R1+0x4868] ;  /* 0x0048680001167983 */ /* 0x002f220000300a00 */
[----:B0-----:R-:W-:Y:S02]  /*31a90*/  IMAD.MOV.U32 R7, RZ, RZ, R20 ;  /* 0x000000ffff077224 */ /* 0x001fe400078e0014 */
[----:B------:R-:W-:-:S02]  /*31aa0*/  IMAD.MOV.U32 R6, RZ, RZ, R21 ;  /* 0x000000ffff067224 */ /* 0x000fc400078e0015 */
        /* <DEDUP_REMOVED lines=65> */
[----:B------:R-:W-:Y:S01]  /*31ec0*/  IMAD.MOV.U32 R10, RZ, RZ, R13 ;  /* 0x000000ffff0a7224 */ /* 0x000fe200078e000d */
[----:B------:R-:W4:Y:S04]  /*31ed0*/  LDL.LU.64 R14, [R1+0x47d0] ;  /* 0x0047d000010e7983 */ /* 0x000f280000300a00 */
[----:B------:R-:W3:Y:S02]  /*31ee0*/  LDL.LU.64 R12, [R1+0x47c8] ;  /* 0x0047c800010c7983 */ /* 0x000ee40000300a00 */
[----:B---3--:R-:W-:-:S15]  /*31ef0*/  HMMA.16816.F32 R4, R16, R12, R4 ;  /* 0x0000000c1004723c */ /* 0x008fde0000001804 */
[----:B------:R-:W-:-:S04]  /*31f00*/  NOP ;  /* 0x0000000000007918 */ /* 0x000fc80000000000 */
[----:B------:R-:W-:Y:S04]  /*31f10*/  STL.64 [R1+0x1f0], R4 ;  /* 0x0001f00401007387 */ /* 0x000fe80000100a00 */
[----:B------:R0:W-:Y:S04]  /*31f20*/  STL.64 [R1+0x1f8], R6 ;  /* 0x0001f80601007387 */ /* 0x0001e80000100a00 */
[----:B0-----:R-:W3:Y:S04]  /*31f30*/  LDL.LU.64 R6, [R1+0x47c0] ;  /* 0x0047c00001067983 */ /* 0x001ee80000300a00 */
[----:B------:R-:W2:Y:S04]  /*31f40*/  LDL.LU.64 R4, [R1+0x47b8] ;  /* 0x0047b80001047983 */ /* 0x000ea80000300a00 */
[----:B----4-:R-:W-:Y:S04]  /*31f50*/  STL.64 [R1+0x4650], R14 ;  /* 0x0046500e01007387 */ /* 0x010fe80000100a00 */
        /* <DEDUP_REMOVED lines=10> */
[----:B------:R-:W-:-:S05]  /*32000*/  IMAD.MOV.U32 R13, RZ, RZ, R10 ;  /* 0x000000ffff0d7224 */ /* 0x000fca00078e000a */
[----:B------:R-:W-:Y:S04]  /*32010*/  STL.64 [R1+0x4668], R12 ;  /* 0x0046680c01007387 */ /* 0x000fe80000100a00 */
[----:B------:R0:W-:Y:S04]  /*32020*/  STL.64 [R1+0x4640], R8 ;  /* 0x0046400801007387 */ /* 0x0001e80000100a00 */
[----:B0-----:R-:W2:Y:S04]  /*32030*/  LDL.LU R8, [R1+0xf0] ;  /* 0x0000f00001087983 */ /* 0x001ea80000300800 */
[----:B------:R-:W2:Y:S04]  /*32040*/  LDL.LU R9, [R1+0xf4] ;  /* 0x0000f40001097983 */ /* 0x000ea80000300800 */
[----:B------:R-:W4:Y:S04]  /*32050*/  LDL.LU R10, [R1+0xf8] ;  /* 0x0000f800010a7983 */ /* 0x000f280000300800 */
[----:B------:R-:W4:Y:S01]  /*32060*/  LDL.LU R11, [R1+0xfc] ;  /* 0x0000fc00010b7983 */ /* 0x000f220000300800 */
[----:B------:R-:W-:-:S02]  /*32070*/  IMAD.MOV.U32 R12, RZ, RZ, R27 ;  /* 0x000000ffff0c7224 */ /* 0x000fc400078e001b */
[----:B------:R-:W-:Y:S01]  /*32080*/  IMAD.MOV.U32 R13, RZ, RZ, R20 ;  /* 0x000000ffff0d7224 */ /* 0x000fe200078e0014 */
[----:B------:R-:W2:Y:S04]  /*32090*/  LDL.LU R27, [R1+0x47b4] ;  /* 0x0047b400011b7983 */ /* 0x000ea80000300800 */
[----:B------:R-:W3:Y:S04]  /*320a0*/  LDL.LU R20, [R1+0x47b0] ;  /* 0x0047b00001147983 */ /* 0x000ee80000300800 */
        /* <DEDUP_REMOVED lines=30> */
[----:B----4-:R-:W-:Y:S04]  /*32290*/  STL.64 [R1+0x4690], R10 ;  /* 0x0046900a01007387 */ /* 0x010fe80000100a00 */
[----:B--2---:R0:W-:Y:S04]  /*322a0*/  STL.64 [R1+0x4688], R8 ;  /* 0x0046880801007387 */ /* 0x0041e80000100a00 */
[----:B0-----:R-:W2:Y:S04]  /*322b0*/  LDL.LU R8, [R1+0x120] ;  /* 0x0001200001087983 */ /* 0x001ea80000300800 */
[----:B------:R-:W2:Y:S04]  /*322c0*/  LDL.LU R9, [R1+0x124] ;  /* 0x0001240001097983 */ /* 0x000ea80000300800 */
[----:B------:R-:W4:Y:S04]  /*322d0*/  LDL.LU R10, [R1+0x128] ;  /* 0x00012800010a7983 */ /* 0x000f280000300800 */
[----:B------:R-:W4:Y:S04]  /*322e0*/  LDL.LU R11, [R1+0x12c] ;  /* 0x00012c00010b7983 */ /* 0x000f280000300800 */
[----:B------:R-:W2:Y:S04]  /*322f0*/  LDL.LU R0, [R1+0x4794] ;  /* 0x0047940001007983 */ /* 0x000ea80000300800 */
[----:B------:R-:W2:Y:S04]  /*32300*/  LDL.LU R2, [R1+0x4790] ;  /* 0x0047900001027983 */ /* 0x000ea80000300800 */
[----:B------:R0:W-:Y:S04]  /*32310*/  STL.64 [R1+0x46e8], R12 ;  /* 0x0046e80c01007387 */ /* 0x0001e80000100a00 */
[----:B0-----:R-:W2:Y:S04]  /*32320*/  LDL.LU R12, [R1+0x160] ;  /* 0x00016000010c7983 */ /* 0x001ea80000300800 */
[----:B------:R-:W2:Y:S04]  /*32330*/  LDL.LU R13, [R1+0x164] ;  /* 0x00016400010d7983 */ /* 0x000ea80000300800 */
[----:B------:R-:W2:Y:S04]  /*32340*/  LDL.LU R14, [R1+0x168] ;  /* 0x00016800010e7983 */ /* 0x000ea80000300800 */
[----:B------:R-:W2:Y:S04]  /*32350*/  LDL.LU R15, [R1+0x16c] ;  /* 0x00016c00010f7983 */ /* 0x000ea80000300800 */
[----:B--2---:R-:W-:Y:S04]  /*32360*/  STL.64 [R1+0x46f8], R14 ;  /* 0x0046f80e01007387 */ /* 0x004fe80000100a00 */
[----:B------:R3:W-:Y:S02]  /*32370*/  STL.64 [R1+0x46f0], R12 ;  /* 0x0046f00c01007387 */ /* 0x0007e40000100a00 */
[----:B---3--:R-:W-:-:S02]  /*32380*/  IMAD.MOV.U32 R12, RZ, RZ, R7 ;  /* 0x000000ffff0c7224 */ /* 0x008fc400078e0007 */
[----:B------:R-:W-:Y:S01]  /*32390*/  IMAD.MOV.U32 R13, RZ, RZ, R6 ;  /* 0x000000ffff0d7224 */ /* 0x000fe200078e0006 */
[----:B------:R-:W2:Y:S04]  /*323a0*/  LDL.LU R7, [R1+0x478c] ;  /* 0x00478c0001077983 */ /* 0x000ea80000300800 */
[----:B------:R-:W3:Y:S04]  /*323b0*/  LDL.LU R6, [R1+0x4788] ;  /* 0x0047880001067983 */ /* 0x000ee80000300800 */
[----:B------:R-:W-:Y:S04]  /*323c0*/  STL.64 [R1+0x4710], R12 ;  /* 0x0047100c01007387 */ /* 0x000fe80000100a00 */
[----:B----4-:R-:W-:Y:S04]  /*323d0*/  STL.64 [R1+0x46a8], R10 ;  /* 0x0046a80a01007387 */ /* 0x010fe80000100a00 */
        /* <DEDUP_REMOVED lines=10> */
[----:B------:R0:W-:Y:S02]  /*32480*/  STL.64 [R1+0x4718], R12 ;  /* 0x0047180c01007387 */ /* 0x0001e40000100a00 */
[----:B0-----:R-:W-:-:S02]  /*32490*/  IMAD.MOV.U32 R12, RZ, RZ, R27 ;  /* 0x000000ffff0c7224 */ /* 0x001fc400078e001b */
[----:B------:R-:W-:-:S05]  /*324a0*/  IMAD.MOV.U32 R13, RZ, RZ, R26 ;  /* 0x000000ffff0d7224 */ /* 0x000fca00078e001a */
[----:B------:R0:W-:Y:S02]  /*324b0*/  STL.64 [R1+0x4738], R12 ;  /* 0x0047380c01007387 */ /* 0x0001e40000100a00 */
[----:B0-----:R-:W-:Y:S02]  /*324c0*/  IMAD.MOV.U32 R12, RZ, RZ, R21 ;  /* 0x000000ffff0c7224 */ /* 0x001fe400078e0015 */
[----:B------:R-:W-:-:S05]  /*324d0*/  IMAD.MOV.U32 R13, RZ, RZ, R20 ;  /* 0x000000ffff0d7224 */ /* 0x000fca00078e0014 */
[----:B------:R0:W-:Y:S04]  /*324e0*/  STL.64 [R1+0x4758], R12 ;  /* 0x0047580c01007387 */ /* 0x0001e80000100a00 */
[----:B0-----:R-:W2:Y:S04]  /*324f0*/  LDL.LU R12, [R1+0x1b0] ;  /* 0x0001b000010c7983 */ /* 0x001ea80000300800 */
[----:B------:R-:W2:Y:S04]  /*32500*/  LDL.LU R13, [R1+0x1b4] ;  /* 0x0001b400010d7983 */ /* 0x000ea80000300800 */
[----:B------:R-:W2:Y:S04]  /*32510*/  LDL.LU R14, [R1+0x1b8] ;  /* 0x0001b800010e7983 */ /* 0x000ea80000300800 */
[----:B------:R-:W2:Y:S01]  /*32520*/  LDL.LU R15, [R1+0x1bc] ;  /* 0x0001bc00010f7983 */ /* 0x000ea20000300800 */
[----:B------:R-:W-:-:S02]  /*32530*/  IMAD.MOV.U32 R21, RZ, RZ, R24 ;  /* 0x000000ffff157224 */ /* 0x000fc400078e0018 */
[----:B------:R-:W-:Y:S01]  /*32540*/  IMAD.MOV.U32 R20, RZ, RZ, R25 ;  /* 0x000000ffff147224 */ /* 0x000fe200078e0019 */
        /* <DEDUP_REMOVED lines=15> */
[----:B------:R-:W2:Y:S04]  /*32640*/  LDL.LU R11, [R1+0x14c] ;  /* 0x00014c00010b7983 */ /* 0x000ea80000300800 */
[----:B--2---:R-:W-:Y:S04]  /*32650*/  STL.64 [R1+0x46d8], R10 ;  /* 0x0046d80a01007387 */ /* 0x004fe80000100a00 */
[----:B----4-:R0:W-:Y:S04]  /*32660*/  STL.64 [R1+0x46d0], R8 ;  /* 0x0046d00801007387 */ /* 0x0101e80000100a00 */
[----:B0-----:R-:W2:Y:S04]  /*32670*/  LDL.LU R8, [R1+0x150] ;  /* 0x0001500001087983 */ /* 0x001ea80000300800 */
[----:B------:R-:W2:Y:S04]  /*32680*/  LDL.LU R9, [R1+0x154] ;  /* 0x0001540001097983 */ /* 0x000ea80000300800 */
[----:B------:R-:W4:Y:S04]  /*32690*/  LDL.LU R10, [R1+0x158] ;  /* 0x00015800010a7983 */ /* 0x000f280000300800 */
[----:B------:R-:W4:Y:S04]  /*326a0*/  LDL.LU R11, [R1+0x15c] ;  /* 0x00015c00010b7983 */ /* 0x000f280000300800 */
[----:B----4-:R-:W-:Y:S04]  /*326b0*/  STL.64 [R1+0x4708], R10 ;  /* 0x0047080a01007387 */ /* 0x010fe80000100a00 */
[----:B--2---:R0:W-:Y:S04]  /*326c0*/  STL.64 [R1+0x4700], R8 ;  /* 0x0047000801007387 */ /* 0x0041e80000100a00 */
        /* <DEDUP_REMOVED lines=9> */
[----:B------:R-:W4:Y:S01]  /*32760*/  LDL.LU R11, [R1+0x19c] ;  /* 0x00019c00010b7983 */ /* 0x000f220000300800 */
[----:B------:R-:W-:Y:S03]  /*32770*/  HMMA.16816.F32 R16, R16, R4, R24 ;  /* 0x000000041010723c */ /* 0x000fe60000001818 */
[----:B----4-:R-:W-:Y:S04]  /*32780*/  STL.64 [R1+0x4748], R10 ;  /* 0x0047480a01007387 */ /* 0x010fe80000100a00 */
[----:B--2---:R0:W-:Y:S04]  /*32790*/  STL.64 [R1+0x4740], R8 ;  /* 0x0047400801007387 */ /* 0x0041e80000100a00 */
[----:B0-----:R-:W2:Y:S04]  /*327a0*/  LDL.LU R8, [R1+0x1a0] ;  /* 0x0001a00001087983 */ /* 0x001ea80000300800 */
[----:B------:R-:W2:Y:S04]  /*327b0*/  LDL.LU R9, [R1+0x1a4] ;  /* 0x0001a40001097983 */ /* 0x000ea80000300800 */
[----:B------:R-:W2:Y:S04]  /*327c0*/  LDL.LU R10, [R1+0x1a8] ;  /* 0x0001a800010a7983 */ /* 0x000ea80000300800 */
[----:B------:R-:W2:Y:S04]  /*327d0*/  LDL.LU R11, [R1+0x1ac] ;  /* 0x0001ac00010b7983 */ /* 0x000ea80000300800 */
[----:B------:R-:W4:Y:S04]  /*327e0*/  LDL.LU.64 R26, [R1+0x4780] ;  /* 0x00478000011a7983 */ /* 0x000f280000300a00 */
[----:B------:R-:W4:Y:S04]  /*327f0*/  LDL.LU.64 R24, [R1+0x4778] ;  /* 0x0047780001187983 */ /* 0x000f280000300a00 */
[----:B------:R0:W-:Y:S02]  /*32800*/  STL.64 [R1+0x1d0], R16 ;  /* 0x0001d01001007387 */ /* 0x0001e40000100a00 */
[----:B0-----:R-:W-:-:S02]  /*32810*/  IMAD.MOV.U32 R16, RZ, RZ, R23 ;  /* 0x000000ffff107224 */ /* 0x001fc400078e0017 */
[----:B------:R-:W-:Y:S01]  /*32820*/  IMAD.MOV.U32 R17, RZ, RZ, R22 ;  /* 0x000000ffff117224 */ /* 0x000fe200078e0016 */
[----:B------:R-:W-:Y:S01]  /*32830*/  STL.64 [R1+0x1d8], R18 ;  /* 0x0001d81201007387 */ /* 0x000fe20000100a00 */
[----:B----4-:R-:W-:Y:S03]  /*32840*/  HMMA.16816.F32 R20, R24, R20, R12 ;  /* 0x000000141814723c */ /* 0x010fe6000000180c */
[----:B------:R-:W4:Y:S04]  /*32850*/  LDL.LU.64 R14, [R1+0x4770] ;  /* 0x00477000010e7983 */ /* 0x000f280000300a00 */
[----:B------:R-:W4:-:S12]  /*32860*/  LDL.LU.64 R12, [R1+0x4768] ;  /* 0x00476800010c7983 */ /* 0x000f180000300a00 */
[----:B------:R0:W-:Y:S04]  /*32870*/  STL.64 [R1+0x1c0], R20 ;  /* 0x0001c01401007387 */ /* 0x0001e80000100a00 */
[----:B------:R4:W-:Y:S04]  /*32880*/  STL.64 [R1+0x1c8], R22 ;  /* 0x0001c81601007387 */ /* 0x0009e80000100a00 */
[----:B0-----:R-:W4:Y:S02]  /*32890*/  LDL.LU.64 R20, [R1+0x4760] ;  /* 0x0047600001147983 */ /* 0x001f240000300a00 */
[----:B----4-:R-:W-:Y:S02]  /*328a0*/  HMMA.16816.F32 R20, R24, R20, R12 ;  /* 0x000000141814723c */ /* 0x010fe4000000180c */
[----:B------:R-:W2:-:S15]  /*328b0*/  LDL.LU.64 R12, [R1+0x4758] ;  /* 0x00475800010c7983 */ /* 0x000e9e0000300a00 */
[----:B------:R-:W-:Y:S02]  /*328c0*/  NOP ;  /* 0x0000000000007918 */ /* 0x000fe40000000000 */
[----:B------:R-:W-:Y:S04]  /*328d0*/  STL.64 [R1+0x1b0], R20 ;  /* 0x0001b01401007387 */ /* 0x000fe80000100a00 */
[----:B------:R-:W-:Y:S04]  /*328e0*/  STL.64 [R1+0x1b8], R22 ;  /* 0x0001b81601007387 */ /* 0x000fe80000100a00 */
[----:B------:R-:W0:Y:S04]  /*328f0*/  LDSM.16.MT88.4 R20, [R3+0xc000] ;  /* 0x00c000000314783b */ /* 0x000e280000004200 */
[----:B0-----:R-:W-:Y:S04]  /*32900*/  STL.64 [R1+0x4630], R22 ;  /* 0x0046301601007387 */ /* 0x001fe80000100a00 */
[----:B------:R0:W-:Y:S02]  /*32910*/  STL.64 [R1+0x4628], R20 ;  /* 0x0046281401007387 */ /* 0x0001e40000100a00 */
[----:B0-----:R-:W-:-:S02]  /*32920*/  IMAD.MOV.U32 R20, RZ, RZ, R29 ;  /* 0x000000ffff147224 */ /* 0x001fc400078e001d */
[----:B------:R-:W-:Y:S01]  /*32930*/  IMAD.MOV.U32 R21, RZ, RZ, R28 ;  /* 0x000000ffff157224 */ /* 0x000fe200078e001c */
[----:B------:R-:W4:Y:S04]  /*32940*/  LDL.LU R29, [R1+0x4754] ;  /* 0x00475400011d7983 */ /* 0x000f280000300800 */
[----:B------:R-:W3:Y:S01]  /*32950*/  LDL.LU R28, [R1+0x4750] ;  /* 0x00475000011c7983 */ /* 0x000ee20000300800 */
        /* <DEDUP_REMOVED lines=13> */
[----:B--2---:R-:W-:Y:S02]  /*32a30*/  HMMA.16816.F32 R20, R24, R20, R12 ;  /* 0x000000141814723c */ /* 0x004fe4000000180c */
[----:B------:R-:W2:-:S15]  /*32a40*/  LDL.LU.64 R12, [R1+0x4710] ;  /* 0x00471000010c7983 */ /* 0x000e9e0000300a00 */
[----:B------:R-:W-:Y:S02]  /*32a50*/  NOP ;  /* 0x0000000000007918 */ /* 0x000fe40000000000 */
        /* <DEDUP_REMOVED lines=11> */
[----:B0-----:R-:W2:Y:S04]  /*32b10*/  LDL.LU.64 R14, [R1+0x46f8] ;  /* 0x0046f800010e7983 */ /* 0x001ea80000300a00 */
[----:B------:R-:W2:Y:S02]  /*32b20*/  LDL.LU.64 R12, [R1+0x46f0] ;  /* 0x0046f000010c7983 */ /* 0x000ea40000300a00 */
[----:B--2---:R-:W-:Y:S02]  /*32b30*/  HMMA.16816.F32 R16, R24, R16, R12 ;  /* 0x000000101810723c */ /* 0x004fe4000000180c */
[----:B------:R-:W2:-:S15]  /*32b40*/  LDL.LU.64 R12, [R1+0x46e8] ;  /* 0x0046e800010c7983 */ /* 0x000e9e0000300a00 */
[----:B------:R-:W-:Y:S02]  /*32b50*/  NOP ;  /* 0x0000000000007918 */ /* 0x000fe40000000000 */
[----:B------:R-:W-:Y:S04]  /*32b60*/  STL.64 [R1+0x160], R16 ;  /* 0x0001601001007387 */ /* 0x000fe80000100a00 */
[----:B------:R-:W-:Y:S04]  /*32b70*/  STL.64 [R1+0x168], R18 ;  /* 0x0001681201007387 */ /* 0x000fe80000100a00 */
[----:B------:R-:W0:Y:S04]  /*32b80*/  LDSM.16.MT88.4 R16, [R3+0xc080] ;  /* 0x00c080000310783b */ /* 0x000e280000004200 */
[----:B0-----:R3:W-:Y:S04]  /*32b90*/  STL.64 [R1+0x4510], R18 ;  /* 0x0045101201007387 */ /* 0x0017e80000100a00 */
[----:B------:R0:W-:Y:S01]  /*32ba0*/  STL.64 [R1+0x4508], R16 ;  /* 0x0045081001007387 */ /* 0x0001e20000100a00 */
[----:B---3--:R-:W-:-:S03]  /*32bb0*/  IMAD.MOV.U32 R18, RZ, RZ, R28 ;  /* 0x000000ffff127224 */ /* 0x008fc600078e001c */
[----:B0-----:R-:W3:Y:S04]  /*32bc0*/  LDL.LU R16, [R1+0x590] ;  /* 0x0005900001107983 */ /* 0x001ee80000300800 */
[----:B------:R-:W3:Y:S04]  /*32bd0*/  LDL.LU R17, [R1+0x594] ;  /* 0x0005940001117983 */ /* 0x000ee80000300800 */
        /* <DEDUP_REMOVED lines=41> */
[----:B------:R-:W-:Y:S04]  /*32e70*/  STL.64 [R1+0xf8], R10 ;  /* 0x0000f80a01007387 */ /* 0x000fe80000100a00 */
[----:B0-----:R-:W2:Y:S04]  /*32e80*/  LDL.LU.64 R8, [R1+0x4640] ;  /* 0x0046400001087983 */ /* 0x001ea80000300a00 */
[----:B------:R0:W-:Y:S04]  /*32e90*/  STL.64 [R1+0x4608], R14 ;  /* 0x0046080e01007387 */ /* 0x0001e80000100a00 */
[----:B------:R-:W2:Y:S04]  /*32ea0*/  LDL.LU R12, [R1+0xe0] ;  /* 0x0000e000010c7983 */ /* 0x000ea80000300800 */
[----:B------:R-:W2:Y:S04]  /*32eb0*/  LDL.LU R13, [R1+0xe4] ;  /* 0x0000e400010d7983 */ /* 0x000ea80000300800 */
[----:B0-----:R-:W2:Y:S01]  /*32ec0*/  LDL.LU R14, [R1+0xe8] ;  /* 0x0000e800010e7983 */ /* 0x001ea20000300800 */
[----:B---3--:R-:W-:-:S02]  /*32ed0*/  IMAD.MOV.U32 R15, RZ, RZ, R28 ;  /* 0x000000ffff0f7224 */ /* 0x008fc400078e001c */
[----:B----4-:R-:W-:-:S05]  /*32ee0*/  IMAD.MOV.U32 R19, RZ, RZ, R29 ;  /* 0x000000ffff137224 */ /* 0x010fca00078e001d */
[----:B--2---:R-:W-:-:S15]  /*32ef0*/  HMMA.16816.F32 R8, R24, R8, R12 ;  /* 0x000000081808723c */ /* 0x004fde000000180c */
[----:B------:R-:W-:-:S04]  /*32f00*/  NOP ;  /* 0x0000000000007918 */ /* 0x000fc80000000000 */
[----:B------:R-:W-:Y:S01]  /*32f10*/  IMAD.MOV.U32 R28, RZ, RZ, R10 ;  /* 0x000000ffff1c7224 */ /* 0x000fe200078e000a */
[----:B------:R-:W-:Y:S01]  /*32f20*/  STL.64 [R1+0xe0], R8 ;  /* 0x0000e00801007387 */ /* 0x000fe20000100a00 */
[----:B------:R-:W-:-:S03]  /*32f30*/  IMAD.MOV.U32 R29, RZ, RZ, R11 ;  /* 0x000000ffff1d7224 */ /* 0x000fc600078e000b */
[----:B------:R-:W2:Y:S04]  /*32f40*/  LDL.64 R10, [R1+0xc8] ;  /* 0x0000c800010a7983 */ /* 0x000ea80000100a00 */
[----:B------:R-:W3:Y:S04]  /*32f50*/  LDL.LU R12, [R1+0x570] ;  /* 0x00057000010c7983 */ /* 0x000ee80000300800 */
[----:B------:R-:W3:Y:S04]  /*32f60*/  LDL.LU R13, [R1+0x574] ;  /* 0x00057400010d7983 */ /* 0x000ee80000300800 */
[----:B------:R-:W4:Y:S01]  /*32f70*/  LDL.LU R14, [R1+0x578] ;  /* 0x00057800010e7983 */ /* 0x000f220000300800 */
[----:B------:R-:W-:-:S03]  /*32f80*/  IMAD.MOV.U32 R15, RZ, RZ, R6 ;  /* 0x000000ffff0f7224 */ /* 0x000fc600078e0006 */
[----:B------:R-:W2:Y:S01]  /*32f90*/  LDL.LU R6, [R1+0x4638] ;  /* 0x0046380001067983 */ /* 0x000ea20000300800 */
[----:B------:R-:W-:Y:S03]  /*32fa0*/  HMMA.16816.F32 R24, R24, R4, R20 ;  /* 0x000000041818723c */ /* 0x000fe60000001814 */
[----:B----4-:R0:W-:Y:S04]  /*32fb0*/  STL.64 [R1+0x4618], R14 ;  /* 0x0046180e01007387 */ /* 0x0101e80000100a00 */
[----:B---3--:R-:W-:Y:S04]  /*32fc0*/  STL.64 [R1+0x4610], R12 ;  /* 0x0046100c01007387 */ /* 0x008fe80000100a00 */
[----:B0-----:R-:W3:Y:S04]  /*32fd0*/  LDL.64 R14, [R1+0xb8] ;  /* 0x0000b800010e7983 */ /* 0x001ee80000100a00 */
[----:B------:R0:W-:Y:S04]  /*32fe0*/  STL [R1+0x3e04], R29 ;  /* 0x003e041d01007387 */ /* 0x0001e80000100800 */
[----:B------:R1:W-:Y:S04]  /*32ff0*/  STL [R1+0x3e00], R28 ;  /* 0x003e001c01007387 */ /* 0x0003e80000100800 */
[----:B------:R-:W2:Y:S04]  /*33000*/  LDL.LU.64 R22, [R1+0x4630] ;  /* 0x0046300001167983 */ /* 0x000ea80000300a00 */
[----:B------:R-:W2:Y:S04]  /*33010*/  LDL.LU.64 R20, [R1+0x4628] ;  /* 0x0046280001147983 */ /* 0x000ea80000300a00 */
[----:B------:R2:W-:Y:S01]  /*33020*/  STL.64 [R1+0xd0], R24 ;  /* 0x0000d01801007387 */ /* 0x0005e20000100a00 */
[----:B0-----:R-:W-:-:S02]  /*33030*/  IMAD.MOV.U32 R29, RZ, RZ, R26 ;  /* 0x000000ffff1d7224 */ /* 0x001fc400078e001a */
[----:B-1----:R-:W-:-:S05]  /*33040*/  IMAD.MOV.U32 R28, RZ, RZ, R27 ;  /* 0x000000ffff1c7224 */ /* 0x002fca00078e001b */
[----:B------:R-:W-:Y:S04]  /*33050*/  STL [R1+0x4064], R28 ;  /* 0x0040641c01007387 */ /* 0x000fe80000100800 */
[----:B------:R-:W-:Y:S01]  /*33060*/  STL [R1+0x4060], R29 ;  /* 0x0040601d01007387 */ /* 0x000fe20000100800 */
[----:B--2---:R-:W-:-:S15]  /*33070*/  HMMA.16816.F32 R24, R20, R10, R16 ;  /* 0x0000000a1418723c */ /* 0x004fde0000001810 */
[----:B------:R-:W-:-:S04]  /*33080*/  NOP ;  /* 0x0000000000007918 */ /* 0x000fc80000000000 */
[----:B------:R-:W-:Y:S02]  /*33090*/  IMAD.MOV.U32 R5, RZ, RZ, R26 ;  /* 0x000000ffff057224 */ /* 0x000fe400078e001a */
[----:B------:R-:W-:Y:S02]  /*330a0*/  IMAD.MOV.U32 R4, RZ, RZ, R27 ;  /* 0x000000ffff047224 */ /* 0x000fe400078e001b */
[----:B------:R-:W2:Y:S04]  /*330b0*/  LDL.64 R26, [R1+0x78] ;  /* 0x00007800011a7983 */ /* 0x000ea80000100a00 */
[----:B--2---:R0:W-:Y:S04]  /*330c0*/  STL.64 [R1+0x45f8], R26 ;  /* 0x0045f81a01007387 */ /* 0x0041e80000100a00 */
[----:B0-----:R-:W2:Y:S01]  /*330d0*/  LDL.64 R26, [R1+0x88] ;  /* 0x00008800011a7983 */ /* 0x001ea20000100a00 */
[----:B------:R-:W-:-:S02]  /*330e0*/  IMAD.MOV.U32 R9, RZ, RZ, R24 ;  /* 0x000000ffff097224 */ /* 0x000fc400078e0018 */
[----:B------:R-:W-:Y:S02]  /*330f0*/  IMAD.MOV.U32 R24, RZ, RZ, R7 ;  /* 0x000000ffff187224 */ /* 0x000fe400078e0007 */
[----:B------:R-:W-:Y:S02]  /*33100*/  IMAD.MOV.U32 R16, RZ, RZ, R11 ;  /* 0x000000ffff107224 */ /* 0x000fe400078e000b */
[----:B------:R-:W-:Y:S02]  /*33110*/  IMAD.MOV.U32 R17, RZ, RZ, R10 ;  /* 0x000000ffff117224 */ /* 0x000fe400078e000a */
[----:B------:R-:W-:Y:S01]  /*33120*/  IMAD.MOV.U32 R8, RZ, RZ, R25 ;  /* 0x000000ffff087224 */ /* 0x000fe200078e0019 */
[----:B--2---:R0:W-:Y:S04]  /*33130*/  STL.64 [R1+0x4600], R26 ;  /* 0x0046001a01007387 */ /* 0x0041e80000100a00 */
[----:B------:R-:W2:Y:S04]  /*33140*/  LDL.LU R7, [R1+0x4620] ;  /* 0x0046200001077983 */ /* 0x000ea80000300800 */
[----:B------:R-:W4:Y:S04]  /*33150*/  LDL.LU R25, [R1+0x564] ;  /* 0x0005640001197983 */ /* 0x000f280000300800 */
[----:B0-----:R-:W4:Y:S04]  /*33160*/  LDL.LU R26, [R1+0x568] ;  /* 0x00056800011a7983 */ /* 0x001f280000300800 */
[----:B------:R-:W4:Y:S04]  /*33170*/  LDL.LU R27, [R1+0x56c] ;  /* 0x00056c00011b7983 */ /* 0x000f280000300800 */
[----:B------:R-:W-:Y:S04]  /*33180*/  STL [R1+0x4560], R16 ;  /* 0x0045601001007387 */ /* 0x000fe80000100800 */
[----:B------:R-:W-:Y:S04]  /*33190*/  STL [R1+0x4548], R17 ;  /* 0x0045481101007387 */ /* 0x000fe80000100800 */
[----:B------:R-:W3:Y:S04]  /*331a0*/  LDL.64 R18, [R1+0xa8] ;  /* 0x0000a80001127983 */ /* 0x000ee80000100a00 */
[----:B------:R0:W-:Y:S04]  /*331b0*/  STL [R1+0x406c], R4 ;  /* 0x00406c0401007387 */ /* 0x0001e80000100800 */
[----:B------:R1:W-:Y:S04]  /*331c0*/  STL [R1+0x4068], R5 ;  /* 0x0040680501007387 */ /* 0x0003e80000100800 */
[----:B--2---:R2:W-:Y:S04]  /*331d0*/  STL.64 [R1+0x4518], R6 ;  /* 0x0045180601007387 */ /* 0x0045e80000100a00 */
[----:B0-----:R-:W3:Y:S04]  /*331e0*/  LDL.LU R4, [R1+0x580] ;  /* 0x0005800001047983 */ /* 0x001ee80000300800 */
[----:B-1----:R-:W3:Y:S04]  /*331f0*/  LDL.LU R5, [R1+0x584] ;  /* 0x0005840001057983 */ /* 0x002ee80000300800 */
[----:B--2---:R-:W3:Y:S04]  /*33200*/  LDL.LU R6, [R1+0x588] ;  /* 0x0005880001067983 */ /* 0x004ee80000300800 */
[----:B------:R-:W3:Y:S04]  /*33210*/  LDL.LU R7, [R1+0x58c] ;  /* 0x00058c0001077983 */ /* 0x000ee80000300800 */
[----:B------:R-:W-:Y:S04]  /*33220*/  STL [R1+0x3c84], R8 ;  /* 0x003c840801007387 */ /* 0x000fe80000100800 */
[----:B------:R-:W-:Y:S04]  /*33230*/  STL [R1+0x3c80], R9 ;  /* 0x003c800901007387 */ /* 0x000fe80000100800 */
[----:B------:R-:W4:Y:S01]  /*33240*/  LDL.64 R10, [R1+0x98] ;  /* 0x00009800010a7983 */ /* 0x000f220000100a00 */
[----:B---3--:R-:W-:-:S15]  /*33250*/  HMMA.16816.F32 R4, R20, R14, R4 ;  /* 0x0000000e1404723c */ /* 0x008fde0000001804 */
[----:B------:R-:W-:-:S04]  /*33260*/  NOP ;  /* 0x0000000000007918 */ /* 0x000fc80000000000 */
[----:B------:R0:W-:Y:S04]  /*33270*/  STL.64 [R1+0x580], R4 ;  /* 0x0005800401007387 */ /* 0x0001e80000100a00 */
[----:B------:R1:W-:Y:S01]  /*33280*/  STL.64 [R1+0x588], R6 ;  /* 0x0005880601007387 */ /* 0x0003e20000100a00 */
[----:B0-----:R-:W-:Y:S02]  /*33290*/  IMAD.MOV.U32 R5, RZ, RZ, R14 ;  /* 0x000000ffff057224 */ /* 0x001fe400078e000e */
[----:B------:R-:W-:Y:S02]  /*332a0*/  IMAD.MOV.U32 R4, RZ, RZ, R15 ;  /* 0x000000ffff047224 */ /* 0x000fe400078e000f */
[----:B------:R-:W2:Y:S04]  /*332b0*/  LDL.LU.64 R14, [R1+0x4618] ;  /* 0x00461800010e7983 */ /* 0x000ea80000300a00 */
[----:B------:R-:W2:Y:S01]  /*332c0*/  LDL.LU.64 R12, [R1+0x4610] ;  /* 0x00461000010c7983 */ /* 0x000ea20000300a00 */
[----:B----4-:R-:W-:Y:S01]  /*332d0*/  HMMA.16816.F32 R24, R20, R10, R24 ;  /* 0x0000000a1418723c */ /* 0x010fe20000001818 */
[----:B-1----:R-:W-:-:S02]  /*332e0*/  IMAD.MOV.U32 R7, RZ, RZ, R18 ;  /* 0x000000ffff077224 */ /* 0x002fc400078e0012 */
[----:B------:R-:W-:-:S05]  /*332f0*/  IMAD.MOV.U32 R6, RZ, RZ, R19 ;  /* 0x000000ffff067224 */ /* 0x000fca00078e0013 */
[----:B--2---:R-:W-:Y:S01]  /*33300*/  HMMA.16816.F32 R12, R20, R18, R12 ;  /* 0x00000012140c723c */ /* 0x004fe2000000180c */
[----:B------:R-:W-:Y:S02]  /*33310*/  IMAD.MOV.U32 R19, RZ, RZ, R10 ;  /* 0x000000ffff137224 */ /* 0x000fe400078e000a */
[----:B------:R-:W-:-:S15]  /*33320*/  IMAD.MOV.U32 R18, RZ, RZ, R11 ;  /* 0x000000ffff127224 */ /* 0x000fde00078e000b */
[----:B------:R-:W-:Y:S01]  /*33330*/  NOP ;  /* 0x0000000000007918 */ /* 0x000fe20000000000 */
[----:B------:R-:W-:Y:S04]  /*33340*/  STL.64 [R1+0x570], R12 ;  /* 0x0005700c01007387 */ /* 0x000fe80000100a00 */
[----:B------:R0:W-:Y:S04]  /*33350*/  STL.64 [R1+0x578], R14 ;  /* 0x0005780e01007387 */ /* 0x0001e80000100a00 */
[----:B0-----:R-:W2:Y:S04]  /*33360*/  LDL.LU.64 R14, [R1+0x4608] ;  /* 0x00460800010e7983 */ /* 0x001ea80000300a00 */
[----:B------:R-:W-:Y:S04]  /*33370*/  STL.64 [R1+0x4570], R6 ;  /* 0x0045700601007387 */ /* 0x000fe80000100a00 */
[----:B------:R0:W-:Y:S01]  /*33380*/  STL.64 [R1+0x4568], R4 ;  /* 0x0045680401007387 */ /* 0x0001e20000100a00 */
[----:B------:R-:W-:-:S02]  /*33390*/  IMAD.MOV.U32 R13, RZ, RZ, R26 ;  /* 0x000000ffff0d7224 */ /* 0x000fc400078e001a */
[----:B------:R-:W-:Y:S01]  /*333a0*/  IMAD.MOV.U32 R12, RZ, RZ, R27 ;  /* 0x000000ffff0c7224 */ /* 0x000fe200078e001b */
[----:B0-----:R-:W3:Y:S04]  /*333b0*/  LDL.LU R4, [R1+0x540] ;  /* 0x0005400001047983 */ /* 0x001ee80000300800 */
[----:B------:R-:W3:Y:S04]  /*333c0*/  LDL.LU R5, [R1+0x544] ;  /* 0x0005440001057983 */ /* 0x000ee80000300800 */
[----:B------:R-:W3:Y:S04]  /*333d0*/  LDL.LU R6, [R1+0x548] ;  /* 0x0005480001067983 */ /* 0x000ee80000300800 */
[----:B------:R-:W3:Y:S04]  /*333e0*/  LDL.LU R7, [R1+0x54c] ;  /* 0x00054c0001077983 */ /* 0x000ee80000300800 */
[----:B------:R-:W4:Y:S04]  /*333f0*/  LDL.LU.64 R26, [R1+0x4600] ;  /* 0x00460000011a7983 */ /* 0x000f280000300a00 */
[----:B------:R0:W-:Y:S04]  /*33400*/  STL.64 [R1+0x45c0], R18 ;  /* 0x0045c01201007387 */ /* 0x0001e80000100a00 */
[----:B------:R-:W2:Y:S04]  /*33410*/  LDL.LU R16, [R1+0x550] ;  /* 0x0005500001107983 */ /* 0x000ea80000300800 */
[----:B------:R-:W2:Y:S01]  /*33420*/  LDL.LU R17, [R1+0x554] ;  /* 0x0005540001117983 */ /* 0x000ea20000300800 */
[----:B------:R-:W-:-:S02]  /*33430*/  IMAD.MOV.U32 R9, RZ, RZ, R25 ;  /* 0x000000ffff097224 */ /* 0x000fc400078e0019 */
[----:B------:R-:W-:Y:S01]  /*33440*/  IMAD.MOV.U32 R8, RZ, RZ, R24 ;  /* 0x000000ffff087224 */ /* 0x000fe200078e0018 */
[----:B------:R-:W-:Y:S04]  /*33450*/  STL [R1+0x3e3c], R12 ;  /* 0x003e3c0c01007387 */ /* 0x000fe80000100800 */
[----:B------:R-:W-:Y:S04]  /*33460*/  STL [R1+0x3e38], R13 ;  /* 0x003e380d01007387 */ /* 0x000fe80000100800 */
[----:B------:R4:W-:Y:S01]  /*33470*/  STL [R1+0x3e0c], R9 ;  /* 0x003e0c0901007387 */ /* 0x0009e20000100800 */
[----:B0-----:R-:W-:-:S02]  /*33480*/  IMAD.MOV.U32 R18, RZ, RZ, R2 ;  /* 0x000000ffff127224 */ /* 0x001fc400078e0002 */
[----:B------:R-:W-:Y:S01]  /*33490*/  IMAD.MOV.U32 R19, RZ, RZ, R0 ;  /* 0x000000ffff137224 */ /* 0x000fe200078e0000 */
[----:B------:R0:W-:Y:S01]  /*334a0*/  STL [R1+0x3e08], R8 ;  /* 0x003e080801007387 */ /* 0x0001e20000100800 */
[----:B----4-:R-:W-:Y:S02]  /*334b0*/  IMAD.MOV.U32 R9, RZ, RZ, R26 ;  /* 0x000000ffff097224 */ /* 0x010fe400078e001a */
[----:B0-----:R-:W-:-:S03]  /*334c0*/  IMAD.MOV.U32 R8, RZ, RZ, R27 ;  /* 0x000000ffff087224 */ /* 0x001fc600078e001b */
[----:B--2---:R-:W-:Y:S01]  /*334d0*/  HMMA.16816.F32 R16, R20, R26, R16 ;  /* 0x0000001a1410723c */ /* 0x004fe20000001810 */
[----:B------:R-:W3:-:S15]  /*334e0*/  LDL.LU.64 R26, [R1+0x45f8] ;  /* 0x0045f800011a7983 */ /* 0x000ede0000300a00 */
[----:B------:R-:W-:-:S03]  /*334f0*/  NOP ;  /* 0x0000000000007918 */ /* 0x000fc60000000000 */
[----:B------:R-:W-:Y:S02]  /*33500*/  IMAD.MOV.U32 R0, RZ, RZ, R19 ;  /* 0x000000ffff007224 */ /* 0x000fe400078e0013 */
[----:B------:R-:W-:Y:S01]  /*33510*/  IMAD.MOV.U32 R2, RZ, RZ, R18 ;  /* 0x000000ffff027224 */ /* 0x000fe200078e0012 */
[----:B------:R-:W-:Y:S04]  /*33520*/  STL.64 [R1+0x550], R16 ;  /* 0x0005501001007387 */ /* 0x000fe80000100a00 */
[----:B------:R-:W-:Y:S04]  /*33530*/  STL.64 [R1+0x45c8], R8 ;  /* 0x0045c80801007387 */ /* 0x000fe80000100a00 */
[----:B------:R-:W-:Y:S04]  /*33540*/  STL [R1+0x3e14], R0 ;  /* 0x003e140001007387 */ /* 0x000fe80000100800 */
[----:B------:R-:W-:Y:S01]  /*33550*/  STL [R1+0x3e10], R2 ;  /* 0x003e100201007387 */ /* 0x000fe20000100800 */
[----:B---3--:R-:W-:-:S15]  /*33560*/  HMMA.16816.F32 R4, R20, R26, R4 ;  /* 0x0000001a1404723c */ /* 0x008fde0000001804 */
[----:B------:R-:W-:-:S04]  /*33570*/  NOP ;  /* 0x0000000000007918 */ /* 0x000fc80000000000 */
[----:B------:R0:W-:Y:S04]  /*33580*/  STL.64 [R1+0x540], R4 ;  /* 0x0005400401007387 */ /* 0x0001e80000100a00 */
[----:B------:R1:W-:Y:S01]  /*33590*/  STL.64 [R1+0x548], R6 ;  /* 0x0005480601007387 */ /* 0x0003e20000100a00 */
[----:B0-----:R-:W-:-:S03]  /*335a0*/  IMAD.MOV.U32 R4, RZ, RZ, R14 ;  /* 0x000000ffff047224 */ /* 0x001fc600078e000e */
[----:B------:R-:W2:Y:S04]  /*335b0*/  LDL.LU R14, [R1+0x45f0] ;  /* 0x0045f000010e7983 */ /* 0x000ea80000300800 */
[----:B------:R-:W3:Y:S04]  /*335c0*/  LDL.LU R5, [R1+0x864] ;  /* 0x0008640001057983 */ /* 0x000ee80000300800 */
[----:B-1----:R-:W4:Y:S04]  /*335d0*/  LDL.LU R6, [R1+0x868] ;  /* 0x0008680001067983 */ /* 0x002f280000300800 */
[----:B------:R-:W4:Y:S04]  /*335e0*/  LDL.LU R7, [R1+0x86c] ;  /* 0x00086c0001077983 */ /* 0x000f280000300800 */
[----:B------:R-:W3:Y:S04]  /*335f0*/  LDL.LU R12, [R1+0x8a0] ;  /* 0x0008a000010c7983 */ /* 0x000ee80000300800 */
[----:B------:R-:W3:Y:S04]  /*33600*/  LDL.LU R13, [R1+0x8a4] ;  /* 0x0008a400010d7983 */ /* 0x000ee80000300800 */
[----:B--2---:R-:W-:Y:S04]  /*33610*/  STL.64 [R1+0x45d8], R14 ;  /* 0x0045d80e01007387 */ /* 0x004fe80000100a00 */
[----:B---3--:R-:W-:Y:S04]  /*33620*/  STL.64 [R1+0x45d0], R12 ;  /* 0x0045d00c01007387 */ /* 0x008fe80000100a00 */
        /* <DEDUP_REMOVED lines=10> */
[----:B------:R-:W2:Y:S04]  /*336d0*/  LDL.64 R14, [R1+0x68] ;  /* 0x00006800010e7983 */ /* 0x000ea80000100a00 */
[----:B------:R-:W3:Y:S04]  /*336e0*/  LDL.64 R18, [R1+0x58] ;  /* 0x0000580001127983 */ /* 0x000ee80000100a00 */
[----:B----4-:R-:W-:Y:S04]  /*336f0*/  STL.64 [R1+0x4580], R6 ;  /* 0x0045800601007387 */ /* 0x010fe80000100a00 */
[----:B------:R0:W-:Y:S04]  /*33700*/  STL.64 [R1+0x4578], R4 ;  /* 0x0045780401007387 */ /* 0x0001e80000100a00 */
[----:B0-----:R-:W4:Y:S04]  /*33710*/  LDL.LU R4, [R1+0x870] ;  /* 0x0008700001047983 */ /* 0x001f280000300800 */
[----:B------:R-:W4:Y:S04]  /*33720*/  LDL.LU R5, [R1+0x874] ;  /* 0x0008740001057983 */ /* 0x000f280000300800 */
[----:B------:R-:W2:Y:S04]  /*33730*/  LDL.LU R6, [R1+0x878] ;  /* 0x0008780001067983 */ /* 0x000ea80000300800 */
[----:B------:R-:W2:Y:S04]  /*33740*/  LDL.LU R7, [R1+0x87c] ;  /* 0x00087c0001077983 */ /* 0x000ea80000300800 */
[----:B--2---:R0:W-:Y:S04]  /*33750*/  STL.64 [R1+0x4590], R6 ;  /* 0x0045900601007387 */ /* 0x0041e80000100a00 */
[----:B----4-:R-:W-:Y:S04]  /*33760*/  STL.64 [R1+0x4588], R4 ;  /* 0x0045880401007387 */ /* 0x010fe80000100a00 */
[----:B0-----:R-:W2:Y:S01]  /*33770*/  LDL.64 R6, [R1+0x28] ;  /* 0x0000280001067983 */ /* 0x001ea20000100a00 */
[----:B------:R-:W-:-:S02]  /*33780*/  IMAD.MOV.U32 R2, RZ, RZ, R26 ;  /* 0x000000ffff027224 */ /* 0x000fc400078e001a */
[----:B------:R-:W-:Y:S02]  /*33790*/  IMAD.MOV.U32 R0, RZ, RZ, R27 ;  /* 0x000000ffff007224 */ /* 0x000fe400078e001b */
[----:B------:R-:W0:Y:S04]  /*337a0*/  LDSM.16.MT88.4 R24, [R3+0xc100] ;  /* 0x00c100000318783b */ /* 0x000e280000004200 */
[----:B--2---:R1:W-:Y:S04]  /*337b0*/  STL.64 [R1+0x45a0], R6 ;  /* 0x0045a00601007387 */ /* 0x0043e80000100a00 */
[----:B-1----:R-:W2:Y:S04]  /*337c0*/  LDL.64 R6, [R1+0x38] ;  /* 0x0000380001067983 */ /* 0x002ea80000100a00 */
[----:B--2---:R1:W-:Y:S04]  /*337d0*/  STL.64 [R1+0x45b8], R6 ;  /* 0x0045b80601007387 */ /* 0x0043e80000100a00 */
[----:B-1----:R-:W2:Y:S04]  /*337e0*/  LDL.64 R6, [R1+0x48] ;  /* 0x0000480001067983 */ /* 0x002ea80000100a00 */
[----:B0-----:R0:W-:Y:S04]  /*337f0*/  STL.64 [R1+0x43c8], R26 ;  /* 0x0043c81a01007387 */ /* 0x0011e80000100a00 */
[----:B------:R1:W-:Y:S04]  /*33800*/  STL.64 [R1+0x43c0], R24 ;  /* 0x0043c01801007387 */ /* 0x0003e80000100a00 */
[----:B0-----:R-:W4:Y:S04]  /*33810*/  LDL R26, [R1+0x18] ;  /* 0x00001800011a7983 */ /* 0x001f280000100800 */
[----:B------:R-:W4:Y:S01]  /*33820*/  LDL R27, [R1+0x1c] ;  /* 0x00001c00011b7983 */ /* 0x000f220000100800 */
[----:B------:R-:W-:Y:S03]  /*33830*/  HMMA.16816.F32 R8, R20, R14, R8 ;  /* 0x0000000e1408723c */ /* 0x000fe60000001808 */
[----:B----4-:R0:W-:Y:S04]  /*33840*/  STL.64 [R1+0x4598], R26 ;  /* 0x0045981a01007387 */ /* 0x0101e80000100a00 */
[----:B-1----:R-:W4:Y:S04]  /*33850*/  LDL.LU R24, [R1+0x880] ;  /* 0x0008800001187983 */ /* 0x002f280000300800 */
[----:B------:R-:W4:Y:S04]  /*33860*/  LDL.LU R25, [R1+0x884] ;  /* 0x0008840001197983 */ /* 0x000f280000300800 */
[----:B0-----:R-:W2:Y:S04]  /*33870*/  LDL.LU R26, [R1+0x888] ;  /* 0x00088800011a7983 */ /* 0x001ea80000300800 */
[----:B------:R-:W2:Y:S01]  /*33880*/  LDL.LU R27, [R1+0x88c] ;  /* 0x00088c00011b7983 */ /* 0x000ea20000300800 */
[----:B------:R-:W-:-:S02]  /*33890*/  IMAD.MOV.U32 R29, RZ, RZ, R14 ;  /* 0x000000ffff1d7224 */ /* 0x000fc400078e000e */
[----:B------:R-:W-:Y:S01]  /*338a0*/  IMAD.MOV.U32 R28, RZ, RZ, R15 ;  /* 0x000000ffff1c7224 */ /* 0x000fe200078e000f */
[----:B--2---:R-:W-:Y:S04]  /*338b0*/  STL.64 [R1+0x45b0], R26 ;  /* 0x0045b01a01007387 */ /* 0x004fe80000100a00 */
[----:B----4-:R0:W-:Y:S04]  /*338c0*/  STL.64 [R1+0x45a8], R24 ;  /* 0x0045a81801007387 */ /* 0x0101e80000100a00 */
[----:B0-----:R-:W2:Y:S04]  /*338d0*/  LDL.LU R24, [R1+0x890] ;  /* 0x0008900001187983 */ /* 0x001ea80000300800 */
[----:B------:R-:W2:Y:S04]  /*338e0*/  LDL.LU R25, [R1+0x894] ;  /* 0x0008940001197983 */ /* 0x000ea80000300800 */
[----:B------:R-:W2:Y:S04]  /*338f0*/  LDL.LU R26, [R1+0x898] ;  /* 0x00089800011a7983 */ /* 0x000ea80000300800 */
[----:B------:R-:W2:Y:S04]  /*33900*/  LDL.LU R27, [R1+0x89c] ;  /* 0x00089c00011b7983 */ /* 0x000ea80000300800 */
[----:B------:R-:W-:Y:S04]  /*33910*/  STL.64 [R1+0x8c0], R8 ;  /* 0x0008c00801007387 */ /* 0x000fe80000100a00 */
[----:B------:R0:W-:Y:S04]  /*33920*/  STL.64 [R1+0x8c8], R10 ;  /* 0x0008c80a01007387 */ /* 0x0001e80000100a00 */
[----:B0-----:R-:W4:Y:S04]  /*33930*/  LDL.LU.64 R10, [R1+0x45e8] ;  /* 0x0045e800010a7983 */ /* 0x001f280000300a00 */
[----:B------:R-:W4:Y:S04]  /*33940*/  LDL.LU.64 R8, [R1+0x45e0] ;  /* 0x0045e00001087983 */ /* 0x000f280000300a00 */
[----:B------:R-:W2:Y:S04]  /*33950*/  LDL.LU.64 R14, [R1+0x45d8] ;  /* 0x0045d800010e7983 */ /* 0x000ea80000300a00 */
[----:B------:R-:W2:Y:S01]  /*33960*/  LDL.LU.64 R12, [R1+0x45d0] ;  /* 0x0045d000010c7983 */ /* 0x000ea20000300a00 */
[----:B---3--:R-:W-:Y:S01]  /*33970*/  IMAD.MOV.U32 R17, RZ, RZ, R19 ;  /* 0x000000ffff117224 */ /* 0x008fe200078e0013 */
[C---:B----4-:R-:W-:Y:S08]  /*33980*/  HMMA.16816.F32 R8, R20.reuse, R18, R8 ;  /* 0x000000121408723c */ /* 0x050ff00000001808 */
[----:B--2---:R-:W-:Y:S11]  /*33990*/  HMMA.16816.F32 R12, R20, R6, R12 ;  /* 0x00000006140c723c */ /* 0x004ff6000000180c */
[----:B------:R0:W-:Y:S04]  /*339a0*/  STL.64 [R1+0x8b0], R8 ;  /* 0x0008b00801007387 */ /* 0x0001e80000100a00 */
[----:B------:R1:W-:Y:S04]  /*339b0*/  STL.64 [R1+0x8b8], R10 ;  /* 0x0008b80a01007387 */ /* 0x0003e80000100a00 */
[----:B0-----:R-:W2:Y:S01]  /*339c0*/  LDL.LU.64 R8, [R1+0x45c8] ;  /* 0x0045c80001087983 */ /* 0x001ea20000300a00 */
[----:B-1----:R-:W-:-:S03]  /*339d0*/  IMAD.MOV.U32 R11, RZ, RZ, R18 ;  /* 0x000000ffff0b7224 */ /* 0x002fc600078e0012 */
[----:B------:R-:W3:Y:S04]  /*339e0*/  LDL.LU.64 R18, [R1+0x45c0] ;  /* 0x0045c00001127983 */ /* 0x000ee80000300a00 */
[----:B------:R0:W-:Y:S04]  /*339f0*/  STL.64 [R1+0x8a0], R12 ;  /* 0x0008a00c01007387 */ /* 0x0001e80000100a00 */
[----:B------:R1:W-:Y:S01]  /*33a00*/  STL.64 [R1+0x8a8], R14 ;  /* 0x0008a80e01007387 */ /* 0x0003e20000100a00 */
[----:B0-----:R-:W-:Y:S02]  /*33a10*/  IMAD.MOV.U32 R13, RZ, RZ, R6 ;  /* 0x000000ffff0d7224 */ /* 0x001fe400078e0006 */
[----:B------:R-:W-:-:S02]  /*33a20*/  IMAD.MOV.U32 R12, RZ, RZ, R7 ;  /* 0x000000ffff0c7224 */ /* 0x000fc400078e0007 */
        /* <DEDUP_REMOVED lines=9> */
[----:B------:R-:W4:Y:S02]  /*33ac0*/  LDL.LU.64 R6, [R1+0x45a0] ;  /* 0x0045a00001067983 */ /* 0x000f240000300a00 */
[----:B----4-:R-:W-:Y:S01]  /*33ad0*/  HMMA.16816.F32 R24, R20, R6, R24 ;  /* 0x000000061418723c */ /* 0x010fe20000001818 */
[----:B------:R-:W-:-:S02]  /*33ae0*/  IMAD.MOV.U32 R16, RZ, RZ, R6 ;  /* 0x000000ffff107224 */ /* 0x000fc400078e0006 */
[----:B------:R-:W-:-:S15]  /*33af0*/  IMAD.MOV.U32 R14, RZ, RZ, R7 ;  /* 0x000000ffff0e7224 */ /* 0x000fde00078e0007 */
[----:B------:R-:W-:Y:S01]  /*33b00*/  NOP ;  /* 0x0000000000007918 */ /* 0x000fe20000000000 */
[----:B------:R-:W-:Y:S04]  /*33b10*/  STL.64 [R1+0x880], R24 ;  /* 0x0008801801007387 */ /* 0x000fe80000100a00 */
[----:B------:R0:W-:Y:S04]  /*33b20*/  STL.64 [R1+0x888], R26 ;  /* 0x0008881a01007387 */ /* 0x0001e80000100a00 */
[----:B0-----:R-:W4:Y:S04]  /*33b30*/  LDL.LU.64 R26, [R1+0x4598] ;  /* 0x00459800011a7983 */ /* 0x001f280000300a00 */
[----:B------:R-:W4:Y:S04]  /*33b40*/  LDL.LU.64 R6, [R1+0x4590] ;  /* 0x0045900001067983 */ /* 0x000f280000300a00 */
[----:B------:R-:W4:Y:S02]  /*33b50*/  LDL.LU.64 R4, [R1+0x4588] ;  /* 0x0045880001047983 */ /* 0x000f240000300a00 */
[----:B----4-:R-:W-:Y:S02]  /*33b60*/  HMMA.16816.F32 R24, R20, R26, R4 ;  /* 0x0000001a1418723c */ /* 0x010fe40000001804 */
[----:B------:R-:W4:Y:S04]  /*33b70*/  LDL.LU.64 R6, [R1+0x4580] ;  /* 0x0045800001067983 */ /* 0x000f280000300a00 */
[----:B------:R-:W4:-:S13]  /*33b80*/  LDL.LU.64 R4, [R1+0x4578] ;  /* 0x0045780001047983 */ /* 0x000f1a0000300a00 */
        /* <DEDUP_REMOVED lines=11> */
[----:B------:R-:W2:Y:S04]  /*33c40*/  LDL.LU R27, [R1+0x7cc] ;  /* 0x0007cc00011b7983 */ /* 0x000ea80000300800 */
[----:B--2---:R0:W-:Y:S04]  /*33c50*/  STL.64 [R1+0x43e8], R26 ;  /* 0x0043e81a01007387 */ /* 0x0041e80000100a00 */
[----:B------:R-:W-:Y:S04]  /*33c60*/  STL.64 [R1+0x43e0], R24 ;  /* 0x0043e01801007387 */ /* 0x000fe80000100a00 */
[----:B0-----:R-:W4:Y:S02]  /*33c70*/  LDL.64 R26, [R1+0x8] ;  /* 0x00000800011a7983 */ /* 0x001f240000100a00 */
[----:B----4-:R-:W-:-:S15]  /*33c80*/  HMMA.16816.F32 R4, R20, R26, R4 ;  /* 0x0000001a1404723c */ /* 0x010fde0000001804 */
[----:B------:R-:W-:-:S04]  /*33c90*/  NOP ;  /* 0x0000000000007918 */ /* 0x000fc80000000000 */
[----:B------:R-:W-:Y:S04]  /*33ca0*/  STL.64 [R1+0x860], R4 ;  /* 0x0008600401007387 */ /* 0x000fe80000100a00 */
[----:B------:R0:W-:Y:S04]  /*33cb0*/  STL.64 [R1+0x868], R6 ;  /* 0x0008680601007387 */ /* 0x0001e80000100a00 */
[----:B0-----:R-:W2:Y:S04]  /*33cc0*/  LDL.LU.64 R6, [R1+0x4570] ;  /* 0x0045700001067983 */ /* 0x001ea80000300a00 */
[----:B------:R-:W4:Y:S04]  /*33cd0*/  LDL.LU.64 R4, [R1+0x4568] ;  /* 0x0045680001047983 */ /* 0x000f280000300a00 */
[----:B------:R0:W-:Y:S04]  /*33ce0*/  STL.64 [R1+0x43f8], R26 ;  /* 0x0043f81a01007387 */ /* 0x0001e80000100a00 */
[----:B------:R-:W2:Y:S04]  /*33cf0*/  LDL.LU R24, [R1+0x7e0] ;  /* 0x0007e00001187983 */ /* 0x000ea80000300800 */
[----:B------:R-:W2:Y:S04]  /*33d00*/  LDL.LU R25, [R1+0x7e4] ;  /* 0x0007e40001197983 */ /* 0x000ea80000300800 */
[----:B0-----:R-:W2:Y:S04]  /*33d10*/  LDL.LU R26, [R1+0x7e8] ;  /* 0x0007e800011a7983 */ /* 0x001ea80000300800 */
[----:B------:R-:W2:Y:S04]  /*33d20*/  LDL.LU R27, [R1+0x7ec] ;  /* 0x0007ec00011b7983 */ /* 0x000ea80000300800 */
[----:B--2---:R0:W-:Y:S04]  /*33d30*/  STL.64 [R1+0x4408], R26 ;  /* 0x0044081a01007387 */ /* 0x0041e80000100a00 */
[----:B------:R-:W-:Y:S01]  /*33d40*/  STL.64 [R1+0x4400], R24 ;  /* 0x0044001801007387 */ /* 0x000fe20000100a00 */
[----:B0-----:R-:W-:-:S02]  /*33d50*/  IMAD.MOV.U32 R26, RZ, RZ, R16 ;  /* 0x000000ffff1a7224 */ /* 0x001fc400078e0010 */
[----:B------:R-:W-:Y:S01]  /*33d60*/  IMAD.MOV.U32 R27, RZ, RZ, R14 ;  /* 0x000000ffff1b7224 */ /* 0x000fe200078e000e */
[----:B------:R-:W2:Y:S04]  /*33d70*/  LDL.LU R16, [R1+0x4560] ;  /* 0x0045600001107983 */ /* 0x000ea80000300800 */
[----:B------:R-:W2:Y:S04]  /*33d80*/  LDL.LU R14, [R1+0x455c] ;  /* 0x00455c00010e7983 */ /* 0x000ea80000300800 */
[----:B------:R0:W-:Y:S02]  /*33d90*/  STL.64 [R1+0x4420], R26 ;  /* 0x0044201a01007387 */ /* 0x0001e40000100a00 */
[----:B0-----:R-:W-:-:S02]  /*33da0*/  IMAD.MOV.U32 R26, RZ, RZ, R15 ;  /* 0x000000ffff1a7224 */ /* 0x001fc400078e000f */
[----:B------:R-:W-:Y:S01]  /*33db0*/  IMAD.MOV.U32 R27, RZ, RZ, R10 ;  /* 0x000000ffff1b7224 */ /* 0x000fe200078e000a */
[----:B------:R-:W2:Y:S04]  /*33dc0*/  LDL.LU R15, [R1+0x4558] ;  /* 0x00455800010f7983 */ /* 0x000ea80000300800 */
[----:B------:R-:W2:Y:S04]  /*33dd0*/  LDL.LU R10, [R1+0x4554] ;  /* 0x00455400010a7983 */ /* 0x000ea80000300800 */
[----:B------:R0:W-:Y:S04]  /*33de0*/  STL.64 [R1+0x4438], R26 ;  /* 0x0044381a01007387 */ /* 0x0001e80000100a00 */
[----:B------:R-:W2:Y:S04]  /*33df0*/  LDL.LU R24, [R1+0x850] ;  /* 0x0008500001187983 */ /* 0x000ea80000300800 */
[----:B------:R-:W2:Y:S04]  /*33e00*/  LDL.LU R25, [R1+0x854] ;  /* 0x0008540001197983 */ /* 0x000ea80000300800 */
[----:B0-----:R-:W2:Y:S04]  /*33e10*/  LDL.LU R26, [R1+0x858] ;  /* 0x00085800011a7983 */ /* 0x001ea80000300800 */
[----:B------:R-:W2:Y:S02]  /*33e20*/  LDL.LU R27, [R1+0x85c] ;  /* 0x00085c00011b7983 */ /* 0x000ea40000300800 */
[----:B--2---:R-:W-:-:S15]  /*33e30*/  HMMA.16816.F32 R24, R20, R14, R24 ;  /* 0x0000000e1418723c */ /* 0x004fde0000001818 */
[----:B------:R-:W-:-:S04]  /*33e40*/  NOP ;  /* 0x0000000000007918 */ /* 0x000fc80000000000 */
[----:B------:R-:W-:Y:S04]  /*33e50*/  STL.64 [R1+0x850], R24 ;  /* 0x0008501801007387 */ /* 0x000fe80000100a00 */
[----:B------:R0:W-:Y:S02]  /*33e60*/  STL.64 [R1+0x858], R26 ;  /* 0x0008581a01007387 */ /* 0x0001e40000100a00 */
[----:B0-----:R-:W-:Y:S02]  /*33e70*/  IMAD.MOV.U32 R26, RZ, RZ, R13 ;  /* 0x000000ffff1a7224 */ /* 0x001fe400078e000d */
[----:B------:R-:W-:-:S05]  /*33e80*/  IMAD.MOV.U32 R27, RZ, RZ, R12 ;  /* 0x000000ffff1b7224 */ /* 0x000fca00078e000c */
[----:B------:R-:W-:Y:S04]  /*33e90*/  STL.64 [R1+0x4450], R26 ;  /* 0x0044501a01007387 */ /* 0x000fe80000100a00 */
[----:B------:R0:W-:Y:S04]  /*33ea0*/  STL.64 [R1+0x43f0], R14 ;  /* 0x0043f00e01007387 */ /* 0x0001e80000100a00 */
[----:B------:R-:W2:Y:S04]  /*33eb0*/  LDL.LU R12, [R1+0x7d0] ;  /* 0x0007d000010c7983 */ /* 0x000ea80000300800 */
[----:B------:R-:W2:Y:S04]  /*33ec0*/  LDL.LU R13, [R1+0x7d4] ;  /* 0x0007d400010d7983 */ /* 0x000ea80000300800 */
[----:B0-----:R-:W2:Y:S01]  /*33ed0*/  LDL.LU R14, [R1+0x7d8] ;  /* 0x0007d800010e7983 */ /* 0x001ea20000300800 */
[----:B------:R-:W-:-:S03]  /*33ee0*/  IMAD.MOV.U32 R15, RZ, RZ, R10 ;  /* 0x000000ffff0f7224 */ /* 0x000fc600078e000a */
[----:B------:R-:W3:Y:S01]  /*33ef0*/  LDL.LU R10, [R1+0x4550] ;  /* 0x00455000010a7983 */ /* 0x000ee20000300800 */
[----:B------:R-:W-:-:S03]  /*33f00*/  IMAD.MOV.U32 R26, RZ, RZ, R11 ;  /* 0x000000ffff1a7224 */ /* 0x000fc600078e000b */
[----:B------:R-:W3:Y:S01]  /*33f10*/  LDL.LU R11, [R1+0x454c] ;  /* 0x00454c00010b7983 */ /* 0x000ee20000300800 */
[----:B------:R-:W-:-:S03]  /*33f20*/  IMAD.MOV.U32 R27, RZ, RZ, R17 ;  /* 0x000000ffff1b7224 */ /* 0x000fc600078e0011 */
[----:B------:R-:W3:Y:S04]  /*33f30*/  LDL.LU R17, [R1+0x4548] ;  /* 0x0045480001117983 */ /* 0x000ee80000300800 */
[----:B------:R0:W-:Y:S02]  /*33f40*/  STL.64 [R1+0x4468], R26 ;  /* 0x0044681a01007387 */ /* 0x0001e40000100a00 */
[----:B0-----:R-:W-:Y:S02]  /*33f50*/  IMAD.MOV.U32 R26, RZ, RZ, R29 ;  /* 0x000000ffff1a7224 */ /* 0x001fe400078e001d */
[----:B------:R-:W-:Y:S01]  /*33f60*/  IMAD.MOV.U32 R27, RZ, RZ, R28 ;  /* 0x000000ffff1b7224 */ /* 0x000fe200078e001c */
[----:B--2---:R3:W-:Y:S04]  /*33f70*/  STL.64 [R1+0x4418], R14 ;  /* 0x0044180e01007387 */ /* 0x0047e80000100a00 */
[----:B------:R0:W-:Y:S01]  /*33f80*/  STL.64 [R1+0x4410], R12 ;  /* 0x0044100c01007387 */ /* 0x0001e20000100a00 */
[----:B---3--:R-:W-:-:S03]  /*33f90*/  IMAD.MOV.U32 R14, RZ, RZ, R10 ;  /* 0x000000ffff0e7224 */ /* 0x008fc600078e000a */
[----:B0-----:R-:W2:Y:S04]  /*33fa0*/  LDL.LU R12, [R1+0x7f0] ;  /* 0x0007f000010c7983 */ /* 0x001ea80000300800 */
[----:B------:R-:W2:Y:S04]  /*33fb0*/  LDL.LU R13, [R1+0x7f4] ;  /* 0x0007f400010d7983 */ /* 0x000ea80000300800 */
[----:B------:R-:W3:Y:S01]  /*33fc0*/  LDL.LU R10, [R1+0x4544] ;  /* 0x00454400010a7983 */ /* 0x000ee20000300800 */
[----:B------:R-:W-:-:S03]  /*33fd0*/  IMAD.MOV.U32 R15, RZ, RZ, R11 ;  /* 0x000000ffff0f7224 */ /* 0x000fc600078e000b */
[----:B------:R-:W2:Y:S04]  /*33fe0*/  LDL.LU R11, [R1+0x4540] ;  /* 0x00454000010b7983 */ /* 0x000ea80000300800 */
        /* <DEDUP_REMOVED lines=8> */
[----:B------:R-:W-:-:S05]  /*34070*/  IMAD.MOV.U32 R27, RZ, RZ, R8 ;  /* 0x000000ffff1b7224 */ /* 0x000fca00078e0008 */
[----:B------:R-:W-:Y:S04]  /*34080*/  STL.64 [R1+0x44a8], R26 ;  /* 0x0044a81a01007387 */ /* 0x000fe80000100a00 */
[----:B------:R-:W-:Y:S04]  /*34090*/  STL.64 [R1+0x4430], R14 ;  /* 0x0044300e01007387 */ /* 0x000fe80000100a00 */
        /* <DEDUP_REMOVED lines=11> */
[----:B------:R-:W2:Y:S01]  /*34150*/  LDL.LU R13, [R1+0x814] ;  /* 0x00081400010d7983 */ /* 0x000ea20000300800 */
[----:B------:R-:W-:-:S02]  /*34160*/  IMAD.MOV.U32 R26, RZ, RZ, R7 ;  /* 0x000000ffff1a7224 */ /* 0x000fc400078e0007 */
[----:B------:R-:W-:Y:S02]  /*34170*/  IMAD.MOV.U32 R27, RZ, RZ, R6 ;  /* 0x000000ffff1b7224 */ /* 0x000fe400078e0006 */
[----:B------:R-:W-:Y:S02]  /*34180*/  IMAD.MOV.U32 R14, RZ, RZ, R11 ;  /* 0x000000ffff0e7224 */ /* 0x000fe400078e000b */
[----:B---3--:R-:W-:Y:S01]  /*34190*/  IMAD.MOV.U32 R15, RZ, RZ, R10 ;  /* 0x000000ffff0f7224 */ /* 0x008fe200078e000a */
[----:B------:R-:W3:Y:S04]  /*341a0*/  LDL.LU R11, [R1+0x453c] ;  /* 0x00453c00010b7983 */ /* 0x000ee80000300800 */
[----:B------:R-:W3:Y:S04]  /*341b0*/  LDL.LU R10, [R1+0x4538] ;  /* 0x00453800010a7983 */ /* 0x000ee80000300800 */
[----:B------:R4:W-:Y:S02]  /*341c0*/  STL.64 [R1+0x44d8], R26 ;  /* 0x0044d81a01007387 */ /* 0x0009e40000100a00 */
[----:B----4-:R-:W-:-:S02]  /*341d0*/  IMAD.MOV.U32 R26, RZ, RZ, R5 ;  /* 0x000000ffff1a7224 */ /* 0x010fc400078e0005 */
[----:B------:R-:W-:-:S05]  /*341e0*/  IMAD.MOV.U32 R27, RZ, RZ, R4 ;  /* 0x000000ffff1b7224 */ /* 0x000fca00078e0004 */
[----:B------:R-:W-:Y:S04]  /*341f0*/  STL.64 [R1+0x44f0], R26 ;  /* 0x0044f01a01007387 */ /* 0x000fe80000100a00 */
[----:B------:R-:W-:Y:S04]  /*34200*/  STL.64 [R1+0x4460], R14 ;  /* 0x0044600e01007387 */ /* 0x000fe80000100a00 */
[----:B--2---:R0:W-:Y:S04]  /*34210*/  STL.64 [R1+0x4458], R12 ;  /* 0x0044580c01007387 */ /* 0x0041e80000100a00 */
[----:B0-----:R-:W2:Y:S04]  /*34220*/  LDL.LU R12, [R1+0x820] ;  /* 0x00082000010c7983 */ /* 0x001ea80000300800 */
[----:B------:R-:W2:Y:S04]  /*34230*/  LDL.LU R13, [R1+0x824] ;  /* 0x00082400010d7983 */ /* 0x000ea80000300800 */
[----:B------:R-:W4:Y:S04]  /*34240*/  LDL.LU R14, [R1+0x828] ;  /* 0x00082800010e7983 */ /* 0x000f280000300800 */
[----:B------:R-:W4:Y:S01]  /*34250*/  LDL.LU R15, [R1+0x82c] ;  /* 0x00082c00010f7983 */ /* 0x000f220000300800 */
[----:B------:R-:W-:-:S02]  /*34260*/  IMAD.MOV.U32 R27, RZ, RZ, R16 ;  /* 0x000000ffff1b7224 */ /* 0x000fc400078e0010 */
[----:B------:R-:W-:Y:S01]  /*34270*/  IMAD.MOV.U32 R26, RZ, RZ, R17 ;  /* 0x000000ffff1a7224 */ /* 0x000fe200078e0011 */
[----:B----4-:R-:W-:Y:S04]  /*34280*/  STL.64 [R1+0x4478], R14 ;  /* 0x0044780e01007387 */ /* 0x010fe80000100a00 */
[----:B--2---:R0:W-:Y:S04]  /*34290*/  STL.64 [R1+0x4470], R12 ;  /* 0x0044700c01007387 */ /* 0x0041e80000100a00 */
[----:B0-----:R-:W2:Y:S04]  /*342a0*/  LDL.LU R12, [R1+0x830] ;  /* 0x00083000010c7983 */ /* 0x001ea80000300800 */
[----:B------:R-:W2:Y:S01]  /*342b0*/  LDL.LU R13, [R1+0x834] ;  /* 0x00083400010d7983 */ /* 0x000ea20000300800 */
[----:B---3--:R-:W-:-:S02]  /*342c0*/  IMAD.MOV.U32 R14, RZ, RZ, R10 ;  /* 0x000000ffff0e7224 */ /* 0x008fc400078e000a */
[----:B------:R-:W-:Y:S01]  /*342d0*/  IMAD.MOV.U32 R15, RZ, RZ, R11 ;  /* 0x000000ffff0f7224 */ /* 0x000fe200078e000b */
        /* <DEDUP_REMOVED lines=10> */
[----:B------:R-:W-:Y:S04]  /*34380*/  STL.64 [R1+0x44a0], R14 ;  /* 0x0044a00e01007387 */ /* 0x000fe80000100a00 */
[----:B--2---:R0:W-:Y:S04]  /*34390*/  STL.64 [R1+0x4498], R12 ;  /* 0x0044980c01007387 */ /* 0x0041e80000100a00 */
        /* <DEDUP_REMOVED lines=8> */
[----:B----4-:R-:W-:-:S02]  /*34420*/  IMAD.MOV.U32 R14, RZ, RZ, R11 ;  /* 0x000000ffff0e7224 */ /* 0x010fc400078e000b */
[----:B---3--:R-:W-:Y:S01]  /*34430*/  IMAD.MOV.U32 R15, RZ, RZ, R10 ;  /* 0x000000ffff0f7224 */ /* 0x008fe200078e000a */
[----:B------:R-:W3:Y:S04]  /*34440*/  LDL.LU R11, [R1+0x452c] ;  /* 0x00452c00010b7983 */ /* 0x000ee80000300800 */
[----:B------:R-:W4:Y:S04]  /*34450*/  LDL.LU R10, [R1+0x4528] ;  /* 0x00452800010a7983 */ /* 0x000f280000300800 */
[----:B------:R-:W-:Y:S04]  /*34460*/  STL.64 [R1+0x44d0], R14 ;  /* 0x0044d00e01007387 */ /* 0x000fe80000100a00 */
[----:B--2---:R0:W-:Y:S04]  /*34470*/  STL.64 [R1+0x44c8], R12 ;  /* 0x0044c80c01007387 */ /* 0x0041e80000100a00 */
[----:B0-----:R-:W2:Y:S04]  /*34480*/  LDL.LU R12, [R1+0x500] ;  /* 0x00050000010c7983 */ /* 0x001ea80000300800 */
[----:B------:R-:W2:Y:S04]  /*34490*/  LDL.LU R13, [R1+0x504] ;  /* 0x00050400010d7983 */ /* 0x000ea80000300800 */
[----:B------:R-:W2:Y:S04]  /*344a0*/  LDL.LU R14, [R1+0x508] ;  /* 0x00050800010e7983 */ /* 0x000ea80000300800 */
[----:B------:R-:W2:Y:S04]  /*344b0*/  LDL.LU R15, [R1+0x50c] ;  /* 0x00050c00010f7983 */ /* 0x000ea80000300800 */
[----:B--2---:R4:W-:Y:S04]  /*344c0*/  STL.64 [R1+0x44e8], R14 ;  /* 0x0044e80e01007387 */ /* 0x0049e80000100a00 */
[----:B------:R0:W-:Y:S01]  /*344d0*/  STL.64 [R1+0x44e0], R12 ;  /* 0x0044e00c01007387 */ /* 0x0001e20000100a00 */
[----:B----4-:R-:W-:-:S03]  /*344e0*/  IMAD.MOV.U32 R14, RZ, RZ, R10 ;  /* 0x000000ffff0e7224 */ /* 0x010fc600078e000a */
[----:B0-----:R-:W2:Y:S04]  /*344f0*/  LDL.LU R12, [R1+0x510] ;  /* 0x00051000010c7983 */ /* 0x001ea80000300800 */
[----:B------:R-:W2:Y:S04]  /*34500*/  LDL.LU R13, [R1+0x514] ;  /* 0x00051400010d7983 */ /* 0x000ea80000300800 */
[----:B------:R-:W4:Y:S01]  /*34510*/  LDL.LU R10, [R1+0x4524] ;  /* 0x00452400010a7983 */ /* 0x000f220000300800 */
[----:B---3--:R-:W-:-:S03]  /*34520*/  IMAD.MOV.U32 R15, RZ, RZ, R11 ;  /* 0x000000ffff0f7224 */ /* 0x008fc600078e000b */
[----:B------:R-:W4:Y:S04]  /*34530*/  LDL.LU R11, [R1+0x4520] ;  /* 0x00452000010b7983 */ /* 0x000f280000300800 */
[----:B------:R-:W-:Y:S01]  /*34540*/  STL.64 [R1+0x4500], R14 ;  /* 0x0045000e01007387 */ /* 0x000fe20000100a00 */
[C---:B----4-:R-:W-:Y:S03]  /*34550*/  HMMA.16816.F32 R4, R20.reuse, R10, R4 ;  /* 0x0000000a1404723c */ /* 0x050fe60000001804 */
[----:B--2---:R0:W-:Y:S04]  /*34560*/  STL.64 [R1+0x44f8], R12 ;  /* 0x0044f80c01007387 */ /* 0x0041e80000100a00 */
[----:B0-----:R-:W2:Y:S04]  /*34570*/  LDL.LU R12, [R1+0x520] ;  /* 0x00052000010c7983 */ /* 0x001ea80000300800 */
[----:B------:R-:W2:Y:S04]  /*34580*/  LDL.LU R13, [R1+0x524] ;  /* 0x00052400010d7983 */ /* 0x000ea80000300800 */
[----:B------:R-:W2:Y:S04]  /*34590*/  LDL.LU R14, [R1+0x528] ;  /* 0x00052800010e7983 */ /* 0x000ea80000300800 */
[----:B------:R-:W2:Y:S04]  /*345a0*/  LDL.LU R15, [R1+0x52c] ;  /* 0x00052c00010f7983 */ /* 0x000ea80000300800 */
[----:B------:R-:W-:Y:S04]  /*345b0*/  STL.64 [R1+0x840], R4 ;  /* 0x0008400401007387 */ /* 0x000fe80000100a00 */
[----:B------:R0:W-:Y:S04]  /*345c0*/  STL.64 [R1+0x848], R6 ;  /* 0x0008480601007387 */ /* 0x0001e80000100a00 */
[----:B0-----:R-:W3:Y:S02]  /*345d0*/  LDL.LU.64 R6, [R1+0x4518] ;  /* 0x0045180001067983 */ /* 0x001ee40000300a00 */
[----:B---3--:R-:W-:Y:S02]  /*345e0*/  HMMA.16816.F32 R20, R20, R6, R16 ;  /* 0x000000061414723c */ /* 0x008fe40000001810 */
[----:B------:R-:W2:Y:S04]  /*345f0*/  LDL.LU.64 R18, [R1+0x4510] ;  /* 0x0045100001127983 */ /* 0x000ea80000300a00 */
[----:B------:R-:W2:-:S13]  /*34600*/  LDL.LU.64 R16, [R1+0x4508] ;  /* 0x0045080001107983 */ /* 0x000e9a0000300a00 */
[----:B------:R-:W-:Y:S04]  /*34610*/  STL.64 [R1+0x530], R20 ;  /* 0x0005301401007387 */ /* 0x000fe80000100a00 */
[----:B------:R-:W-:Y:S01]  /*34620*/  STL.64 [R1+0x538], R22 ;  /* 0x0005381601007387 */ /* 0x000fe20000100a00 */
        /* <DEDUP_REMOVED lines=30> */
[----:B------:R-:W3:Y:S01]  /*34810*/  LDL.LU.64 R24, [R1+0x4488] ;  /* 0x0044880001187983 */ /* 0x000ee20000300a00 */
[----:B------:R-:W-:-:S02]  /*34820*/  IMAD.MOV.U32 R22, RZ, RZ, R2 ;  /* 0x000000ffff167224 */ /* 0x000fc400078e0002 */
[----:B------:R-:W-:-:S07]  /*34830*/  IMAD.MOV.U32 R23, RZ, RZ, R0 ;  /* 0x000000ffff177224 */ /* 0x000fce00078e0000 */
[----:B---3--:R-:W-:Y:S01]  /*34840*/  HMMA.16816.F32 R20, R16, R22, R24 ;  /* 0x000000161014723c */ /* 0x008fe20000001818 */
[----:B------:R-:W2:-:S15]  /*34850*/  LDL.LU.64 R26, [R1+0x4480] ;  /* 0x00448000011a7983 */ /* 0x000e9e0000300a00 */
[----:B------:R-:W-:-:S03]  /*34860*/  NOP ;  /* 0x0000000000007918 */ /* 0x000fc60000000000 */
[----:B------:R-:W-:Y:S04]  /*34870*/  STL.64 [R1+0x4d0], R20 ;  /* 0x0004d01401007387 */ /* 0x000fe80000100a00 */
[----:B------:R-:W-:Y:S04]  /*34880*/  STL.64 [R1+0x4d8], R22 ;  /* 0x0004d81601007387 */ /* 0x000fe80000100a00 */
[----:B------:R-:W0:Y:S04]  /*34890*/  LDSM.16.MT88.4 R20, [R3+0xc180] ;  /* 0x00c180000314783b */ /* 0x000e280000004200 */
[----:B0-----:R0:W-:Y:S04]  /*348a0*/  STL.64 [R1+0x42b0], R22 ;  /* 0x0042b01601007387 */ /* 0x0011e80000100a00 */
[----:B------:R-:W-:Y:S04]  /*348b0*/  STL.64 [R1+0x42a8], R20 ;  /* 0x0042a81401007387 */ /* 0x000fe80000100a00 */
[----:B0-----:R-:W3:Y:S01]  /*348c0*/  LDL.64 R22, [R1+0x18] ;  /* 0x0000180001167983 */ /* 0x001ee20000100a00 */
        /* <DEDUP_REMOVED lines=30> */
[----:B------:R-:W3:Y:S02]  /*34ab0*/  LDL.LU.64 R24, [R1+0x4400] ;  /* 0x0044000001187983 */ /* 0x000ee40000300a00 */
[----:B---3--:R-:W-:-:S15]  /*34ac0*/  HMMA.16816.F32 R24, R16, R22, R24 ;  /* 0x000000161018723c */ /* 0x008fde0000001818 */
[----:B------:R-:W-:-:S04]  /*34ad0*/  NOP ;  /* 0x0000000000007918 */ /* 0x000fc80000000000 */
[----:B------:R-:W-:Y:S04]  /*34ae0*/  STL.64 [R1+0x7e0], R24 ;  /* 0x0007e01801007387 */ /* 0x000fe80000100a00 */
[----:B------:R0:W-:Y:S04]  /*34af0*/  STL.64 [R1+0x7e8], R26 ;  /* 0x0007e81a01007387 */ /* 0x0001e80000100a00 */
[----:B0-----:R-:W2:Y:S04]  /*34b00*/  LDL.LU.64 R26, [R1+0x43f8] ;  /* 0x0043f800011a7983 */ /* 0x001ea80000300a00 */
[----:B------:R-:W3:Y:S01]  /*34b10*/  LDL.LU R20, [R1+0x4c0] ;  /* 0x0004c00001147983 */ /* 0x000ee20000300800 */
[----:B------:R-:W-:-:S03]  /*34b20*/  IMAD.MOV.U32 R29, RZ, RZ, R22 ;  /* 0x000000ffff1d7224 */ /* 0x000fc600078e0016 */
[----:B------:R-:W3:Y:S01]  /*34b30*/  LDL.LU R21, [R1+0x4c4] ;  /* 0x0004c40001157983 */ /* 0x000ee20000300800 */
[----:B------:R-:W-:-:S03]  /*34b40*/  IMAD.MOV.U32 R28, RZ, RZ, R23 ;  /* 0x000000ffff1c7224 */ /* 0x000fc600078e0017 */
[----:B------:R-:W3:Y:S04]  /*34b50*/  LDL.LU R22, [R1+0x4c8] ;  /* 0x0004c80001167983 */ /* 0x000ee80000300800 */
[----:B------:R-:W3:Y:S01]  /*34b60*/  LDL.LU R23, [R1+0x4cc] ;  /* 0x0004cc0001177983 */ /* 0x000ee20000300800 */
[----:B--2---:R-:W-:-:S15]  /*34b70*/  HMMA.16816.F32 R12, R16, R26, R12 ;  /* 0x0000001a100c723c */ /* 0x004fde000000180c */
[----:B------:R-:W-:-:S04]  /*34b80*/  NOP ;  /* 0x0000000000007918 */ /* 0x000fc80000000000 */
[----:B------:R0:W-:Y:S04]  /*34b90*/  STL.64 [R1+0x7d0], R12 ;  /* 0x0007d00c01007387 */ /* 0x0001e80000100a00 */
[----:B------:R1:W-:Y:S01]  /*34ba0*/  STL.64 [R1+0x7d8], R14 ;  /* 0x0007d80e01007387 */ /* 0x0003e20000100a00 */
[----:B0-----:R-:W-:-:S03]  /*34bb0*/  IMAD.MOV.U32 R13, RZ, RZ, R26 ;  /* 0x000000ffff0d7224 */ /* 0x001fc600078e001a */
[----:B-1----:R-:W2:Y:S01]  /*34bc0*/  LDL.LU.64 R14, [R1+0x43f0] ;  /* 0x0043f000010e7983 */ /* 0x002ea20000300a00 */
[----:B------:R-:W-:-:S03]  /*34bd0*/  IMAD.MOV.U32 R12, RZ, RZ, R27 ;  /* 0x000000ffff0c7224 */ /* 0x000fc600078e001b */
[----:B------:R-:W2:Y:S04]  /*34be0*/  LDL.LU.64 R26, [R1+0x43e8] ;  /* 0x0043e800011a7983 */ /* 0x000ea80000300a00 */
        /* <DEDUP_REMOVED lines=13> */
[----:B------:R-:W2:Y:S04]  /*34cc0*/  LDL.LU.64 R24, [R1+0x43c0] ;  /* 0x0043c00001187983 */ /* 0x000ea80000300a00 */
[----:B------:R-:W4:Y:S04]  /*34cd0*/  LDL.64 R14, [R1+0x78] ;  /* 0x00007800010e7983 */ /* 0x000f280000100a00 */
[----:B----4-:R0:W-:Y:S04]  /*34ce0*/  STL.64 [R1+0x4388], R14 ;  /* 0x0043880e01007387 */ /* 0x0101e80000100a00 */
[----:B------:R-:W-:Y:S04]  /*34cf0*/  STL.64 [R1+0x4380], R12 ;  /* 0x0043800c01007387 */ /* 0x000fe80000100a00 */
[----:B0-----:R-:W4:Y:S04]  /*34d00*/  LDL.64 R14, [R1+0xa8] ;  /* 0x0000a800010e7983 */ /* 0x001f280000100a00 */
[----:B----4-:R0:W-:Y:S04]  /*34d10*/  STL.64 [R1+0x43a0], R14 ;  /* 0x0043a00e01007387 */ /* 0x0101e80000100a00 */
[----:B0-----:R-:W4:Y:S04]  /*34d20*/  LDL.64 R14, [R1+0xb8] ;  /* 0x0000b800010e7983 */ /* 0x001f280000100a00 */
[----:B----4-:R0:W-:Y:S04]  /*34d30*/  STL.64 [R1+0x43a8], R14 ;  /* 0x0043a80e01007387 */ /* 0x0101e80000100a00 */
[----:B0-----:R-:W4:Y:S04]  /*34d40*/  LDL.64 R14, [R1+0xc8] ;  /* 0x0000c800010e7983 */ /* 0x001f280000100a00 */
[----:B------:R0:W-:Y:S04]  /*34d50*/  STL [R1+0x42c4], R10 ;  /* 0x0042c40a01007387 */ /* 0x0001e80000100800 */
[----:B------:R1:W-:Y:S04]  /*34d60*/  STL [R1+0x42c0], R11 ;  /* 0x0042c00b01007387 */ /* 0x0003e80000100800 */
[----:B------:R-:W2:Y:S04]  /*34d70*/  LDL.LU R8, [R1+0x480] ;  /* 0x0004800001087983 */ /* 0x000ea80000300800 */
[----:B------:R-:W2:Y:S04]  /*34d80*/  LDL.LU R9, [R1+0x484] ;  /* 0x0004840001097983 */ /* 0x000ea80000300800 */
[----:B0-----:R-:W2:Y:S04]  /*34d90*/  LDL.LU R10, [R1+0x488] ;  /* 0x00048800010a7983 */ /* 0x001ea80000300800 */
[----:B-1----:R-:W2:Y:S04]  /*34da0*/  LDL.LU R11, [R1+0x48c] ;  /* 0x00048c00010b7983 */ /* 0x002ea80000300800 */
[----:B--2---:R-:W-:Y:S04]  /*34db0*/  STL.64 [R1+0x4398], R10 ;  /* 0x0043980a01007387 */ /* 0x004fe80000100a00 */
[----:B------:R0:W-:Y:S04]  /*34dc0*/  STL.64 [R1+0x4390], R8 ;  /* 0x0043900801007387 */ /* 0x0001e80000100a00 */
[----:B0-----:R-:W2:Y:S04]  /*34dd0*/  LDL.LU R8, [R1+0x490] ;  /* 0x0004900001087983 */ /* 0x001ea80000300800 */
[----:B------:R-:W2:Y:S04]  /*34de0*/  LDL.LU R9, [R1+0x494] ;  /* 0x0004940001097983 */ /* 0x000ea80000300800 */
[----:B------:R-:W2:Y:S04]  /*34df0*/  LDL.LU R10, [R1+0x498] ;  /* 0x00049800010a7983 */ /* 0x000ea80000300800 */
[----:B------:R-:W2:Y:S01]  /*34e00*/  LDL.LU R11, [R1+0x49c] ;  /* 0x00049c00010b7983 */ /* 0x000ea20000300800 */
[----:B---3--:R-:W-:Y:S03]  /*34e10*/  HMMA.16816.F32 R16, R16, R6, R20 ;  /* 0x000000061010723c */ /* 0x008fe60000001814 */
[----:B--2---:R-:W-:Y:S04]  /*34e20*/  STL.64 [R1+0x43b8], R10 ;  /* 0x0043b80a01007387 */ /* 0x004fe80000100a00 */
[----:B------:R0:W-:Y:S04]  /*34e30*/  STL.64 [R1+0x43b0], R8 ;  /* 0x0043b00801007387 */ /* 0x0001e80000100a00 */
[----:B0-----:R-:W2:Y:S04]  /*34e40*/  LDL.LU R8, [R1+0x4b0] ;  /* 0x0004b00001087983 */ /* 0x001ea80000300800 */
[----:B------:R-:W2:Y:S04]  /*34e50*/  LDL.LU R9, [R1+0x4b4] ;  /* 0x0004b40001097983 */ /* 0x000ea80000300800 */
[----:B------:R-:W2:Y:S04]  /*34e60*/  LDL.LU R10, [R1+0x4b8] ;  /* 0x0004b800010a7983 */ /* 0x000ea80000300800 */
[----:B------:R-:W2:Y:S04]  /*34e70*/  LDL.LU R11, [R1+0x4bc] ;  /* 0x0004bc00010b7983 */ /* 0x000ea80000300800 */
[----:B------:R-:W3:Y:S04]  /*34e80*/  LDL.LU R20, [R1+0x470] ;  /* 0x0004700001147983 */ /* 0x000ee80000300800 */
[----:B------:R0:W-:Y:S04]  /*34e90*/  STL.64 [R1+0x4c0], R16 ;  /* 0x0004c01001007387 */ /* 0x0001e80000100a00 */
[----:B------:R1:W-:Y:S04]  /*34ea0*/  STL.64 [R1+0x4c8], R18 ;  /* 0x0004c81201007387 */ /* 0x0003e80000100a00 */
[----:B------:R-:W3:Y:S04]  /*34eb0*/  LDL.LU R21, [R1+0x474] ;  /* 0x0004740001157983 */ /* 0x000ee80000300800 */
[----:B------:R-:W3:Y:S04]  /*34ec0*/  LDL.LU R22, [R1+0x478] ;  /* 0x0004780001167983 */ /* 0x000ee80000300800 */
[----:B------:R-:W3:Y:S04]  /*34ed0*/  LDL.LU R23, [R1+0x47c] ;  /* 0x00047c0001177983 */ /* 0x000ee80000300800 */
[----:B0-----:R-:W3:Y:S04]  /*34ee0*/  LDL.LU R16, [R1+0x460] ;  /* 0x0004600001107983 */ /* 0x001ee80000300800 */
[----:B------:R-:W3:Y:S04]  /*34ef0*/  LDL.LU R17, [R1+0x464] ;  /* 0x0004640001117983 */ /* 0x000ee80000300800 */
[----:B-1----:R-:W3:Y:S04]  /*34f00*/  LDL.LU R18, [R1+0x468] ;  /* 0x0004680001127983 */ /* 0x002ee80000300800 */
[----:B------:R-:W3:Y:S04]  /*34f10*/  LDL.LU R19, [R1+0x46c] ;  /* 0x00046c0001137983 */ /* 0x000ee80000300800 */
        /* <DEDUP_REMOVED lines=29> */
[----:B------:R-:W3:Y:S04]  /*350f0*/  LDL.LU.64 R14, [R1+0x4388] ;  /* 0x00438800010e7983 */ /* 0x000ee80000300a00 */
[----:B------:R-:W4:Y:S04]  /*35100*/  LDL.LU.64 R12, [R1+0x4380] ;  /* 0x00438000010c7983 */ /* 0x000f280000300a00 */
[----:B------:R0:W-:Y:S04]  /*35110*/  STL.64 [R1+0x42d0], R6 ;  /* 0x0042d00601007387 */ /* 0x0001e80000100a00 */
[----:B------:R-:W-:Y:S04]  /*35120*/  STL.64 [R1+0x42c8], R4 ;  /* 0x0042c80401007387 */ /* 0x000fe80000100a00 */
[----:B0-----:R-:W2:Y:S02]  /*35130*/  LDL.64 R6, [R1+0x98] ;  /* 0x0000980001067983 */ /* 0x001ea40000100a00 */
[----:B--2---:R-:W-:-:S15]  /*35140*/  HMMA.16816.F32 R8, R24, R6, R8 ;  /* 0x000000061808723c */ /* 0x004fde0000001808 */
[----:B------:R-:W-:-:S04]  /*35150*/  NOP ;  /* 0x0000000000007918 */ /* 0x000fc80000000000 */
[----:B------:R0:W-:Y:S04]  /*35160*/  STL.64 [R1+0x480], R8 ;  /* 0x0004800801007387 */ /* 0x0001e80000100a00 */
[----:B------:R1:W-:Y:S01]  /*35170*/  STL.64 [R1+0x488], R10 ;  /* 0x0004880a01007387 */ /* 0x0003e20000100a00 */
[----:B0-----:R-:W-:Y:S02]  /*35180*/  IMAD.MOV.U32 R9, RZ, RZ, R6 ;  /* 0x000000ffff097224 */ /* 0x001fe400078e0006 */
[----:B------:R-:W-:-:S05]  /*35190*/  IMAD.MOV.U32 R8, RZ, RZ, R7 ;  /* 0x000000ffff087224 */ /* 0x000fca00078e0007 */
[----:B------:R-:W-:Y:S04]  /*351a0*/  STL.64 [R1+0x4348], R8 ;  /* 0x0043480801007387 */ /* 0x000fe80000100a00 */
[----:B-1----:R-:W2:Y:S04]  /*351b0*/  LDL.64 R10, [R1+0x88] ;  /* 0x00008800010a7983 */ /* 0x002ea80000100a00 */
[----:B------:R-:W2:Y:S04]  /*351c0*/  LDL.LU R4, [R1+0x730] ;  /* 0x0007300001047983 */ /* 0x000ea80000300800 */
[----:B------:R-:W2:Y:S04]  /*351d0*/  LDL.LU R5, [R1+0x734] ;  /* 0x0007340001057983 */ /* 0x000ea80000300800 */
[----:B------:R-:W2:Y:S04]  /*351e0*/  LDL.LU R6, [R1+0x738] ;  /* 0x0007380001067983 */ /* 0x000ea80000300800 */
[----:B------:R-:W2:Y:S04]  /*351f0*/  LDL.LU R7, [R1+0x73c] ;  /* 0x00073c0001077983 */ /* 0x000ea80000300800 */
[----:B--2---:R4:W-:Y:S04]  /*35200*/  STL.64 [R1+0x42e0], R6 ;  /* 0x0042e00601007387 */ /* 0x0049e80000100a00 */
[----:B------:R-:W-:Y:S01]  /*35210*/  STL.64 [R1+0x42d8], R4 ;  /* 0x0042d80401007387 */ /* 0x000fe20000100a00 */
[----:B----4-:R-:W-:-:S02]  /*35220*/  IMAD.MOV.U32 R6, RZ, RZ, R13 ;  /* 0x000000ffff067224 */ /* 0x010fc400078e000d */
[----:B------:R-:W-:-:S05]  /*35230*/  IMAD.MOV.U32 R7, RZ, RZ, R12 ;  /* 0x000000ffff077224 */ /* 0x000fca00078e000c */
[----:B------:R0:W-:Y:S02]  /*35240*/  STL.64 [R1+0x4318], R6 ;  /* 0x0043180601007387 */ /* 0x0001e40000100a00 */
[----:B0-----:R-:W-:-:S15]  /*35250*/  HMMA.16816.F32 R4, R24, R10, R20 ;  /* 0x0000000a1804723c */ /* 0x001fde0000001814 */
[----:B------:R-:W-:-:S04]  /*35260*/  NOP ;  /* 0x0000000000007918 */ /* 0x000fc80000000000 */
[----:B------:R-:W-:Y:S04]  /*35270*/  STL.64 [R1+0x470], R4 ;  /* 0x0004700401007387 */ /* 0x000fe80000100a00 */
[----:B------:R3:W-:Y:S02]  /*35280*/  STL.64 [R1+0x478], R6 ;  /* 0x0004780601007387 */ /* 0x0007e40000100a00 */
[----:B---3--:R-:W-:Y:S01]  /*35290*/  HMMA.16816.F32 R4, R24, R14, R16 ;  /* 0x0000000e1804723c */ /* 0x008fe20000001810 */
[----:B------:R-:W-:Y:S02]  /*352a0*/  IMAD.MOV.U32 R23, RZ, RZ, R14 ;  /* 0x000000ffff177224 */ /* 0x000fe400078e000e */
[----:B------:R-:W-:Y:S02]  /*352b0*/  IMAD.MOV.U32 R22, RZ, RZ, R15 ;  /* 0x000000ffff167224 */ /* 0x000fe400078e000f */
[----:B------:R-:W-:-:S02]  /*352c0*/  IMAD.MOV.U32 R21, RZ, RZ, R10 ;  /* 0x000000ffff157224 */ /* 0x000fc400078e000a */
[----:B------:R-:W-:Y:S01]  /*352d0*/  IMAD.MOV.U32 R20, RZ, RZ, R11 ;  /* 0x000000ffff147224 */ /* 0x000fe200078e000b */
[----:B------:R-:W0:Y:S11]  /*352e0*/  LDSM.16.MT88.4 R16, [R3+0xc200] ;  /* 0x00c200000310783b */ /* 0x000e360000004200 */
[----:B------:R1:W-:Y:S04]  /*352f0*/  STL.64 [R1+0x460], R4 ;  /* 0x0004600401007387 */ /* 0x0003e80000100a00 */
[----:B------:R2:W-:Y:S04]  /*35300*/  STL.64 [R1+0x468], R6 ;  /* 0x0004680601007387 */ /* 0x0005e80000100a00 */
[----:B-1----:R-:W3:Y:S04]  /*35310*/  LDL.LU R4, [R1+0x760] ;  /* 0x0007600001047983 */ /* 0x002ee80000300800 */
[----:B------:R-:W3:Y:S04]  /*35320*/  LDL.LU R5, [R1+0x764] ;  /* 0x0007640001057983 */ /* 0x000ee80000300800 */
[----:B--2---:R-:W2:Y:S04]  /*35330*/  LDL.LU R6, [R1+0x768] ;  /* 0x0007680001067983 */ /* 0x004ea80000300800 */
        /* <DEDUP_REMOVED lines=9> */
[----:B--2---:R1:W-:Y:S04]  /*353d0*/  STL.64 [R1+0x4358], R10 ;  /* 0x0043580a01007387 */ /* 0x0043e80000100a00 */
[----:B------:R-:W-:Y:S04]  /*353e0*/  STL.64 [R1+0x4350], R8 ;  /* 0x0043500801007387 */ /* 0x000fe80000100a00 */
[----:B-1----:R-:W2:Y:S04]  /*353f0*/  LDL.64 R10, [R1+0x58] ;  /* 0x00005800010a7983 */ /* 0x002ea80000100a00 */
[----:B--2---:R1:W-:Y:S04]  /*35400*/  STL.64 [R1+0x4368], R10 ;  /* 0x0043680a01007387 */ /* 0x0043e80000100a00 */
[----:B-1----:R-:W2:Y:S04]  /*35410*/  LDL.64 R10, [R1+0x68] ;  /* 0x00006800010a7983 */ /* 0x002ea80000100a00 */
[----:B------:R1:W-:Y:S04]  /*35420*/  STL.64 [R1+0x4340], R14 ;  /* 0x0043400e01007387 */ /* 0x0003e80000100a00 */
[----:B----4-:R4:W-:Y:S04]  /*35430*/  STL.64 [R1+0x4338], R12 ;  /* 0x0043380c01007387 */ /* 0x0109e80000100a00 */
[----:B-1----:R-:W2:Y:S04]  /*35440*/  LDL.64 R14, [R1+0x48] ;  /* 0x00004800010e7983 */ /* 0x002ea80000100a00 */
[----:B--2---:R1:W-:Y:S04]  /*35450*/  STL.64 [R1+0x4360], R14 ;  /* 0x0043600e01007387 */ /* 0x0043e80000100a00 */
[----:B----4-:R-:W2:Y:S04]  /*35460*/  LDL.LU R12, [R1+0x790] ;  /* 0x00079000010c7983 */ /* 0x010ea80000300800 */
[----:B------:R-:W2:Y:S04]  /*35470*/  LDL.LU R13, [R1+0x794] ;  /* 0x00079400010d7983 */ /* 0x000ea80000300800 */
[----:B-1----:R-:W4:Y:S04]  /*35480*/  LDL.LU R14, [R1+0x798] ;  /* 0x00079800010e7983 */ /* 0x002f280000300800 */
[----:B------:R-:W4:Y:S04]  /*35490*/  LDL.LU R15, [R1+0x79c] ;  /* 0x00079c00010f7983 */ /* 0x000f280000300800 */
[----:B----4-:R-:W-:Y:S04]  /*354a0*/  STL.64 [R1+0x4378], R14 ;  /* 0x0043780e01007387 */ /* 0x010fe80000100a00 */
[----:B--2---:R1:W-:Y:S04]  /*354b0*/  STL.64 [R1+0x4370], R12 ;  /* 0x0043700c01007387 */ /* 0x0043e80000100a00 */
[----:B-1----:R-:W2:Y:S04]  /*354c0*/  LDL.LU R12, [R1+0x7a0] ;  /* 0x0007a000010c7983 */ /* 0x002ea80000300800 */
[----:B------:R-:W2:Y:S04]  /*354d0*/  LDL.LU R13, [R1+0x7a4] ;  /* 0x0007a400010d7983 */ /* 0x000ea80000300800 */
[----:B------:R-:W2:Y:S04]  /*354e0*/  LDL.LU R14, [R1+0x7a8] ;  /* 0x0007a800010e7983 */ /* 0x000ea80000300800 */
[----:B------:R-:W2:Y:S04]  /*354f0*/  LDL.LU R15, [R1+0x7ac] ;  /* 0x0007ac00010f7983 */ /* 0x000ea80000300800 */
[----:B------:R1:W-:Y:S04]  /*35500*/  STL.64 [R1+0x4328], R6 ;  /* 0x0043280601007387 */ /* 0x0003e80000100a00 */
[----:B---3--:R-:W-:Y:S04]  /*35510*/  STL.64 [R1+0x4320], R4 ;  /* 0x0043200401007387 */ /* 0x008fe80000100a00 */
[----:B-1----:R-:W3:Y:S04]  /*35520*/  LDL.64 R6, [R1+0x38] ;  /* 0x0000380001067983 */ /* 0x002ee80000100a00 */
[----:B------:R-:W-:Y:S04]  /*35530*/  STL.64 [R1+0x42f0], R22 ;  /* 0x0042f01601007387 */ /* 0x000fe80000100a00 */
[----:B------:R1:W-:Y:S04]  /*35540*/  STL.64 [R1+0x42e8], R20 ;  /* 0x0042e81401007387 */ /* 0x0003e80000100a00 */
[----:B-1----:R-:W4:Y:S04]  /*35550*/  LDL.LU R20, [R1+0x740] ;  /* 0x0007400001147983 */ /* 0x002f280000300800 */
[----:B------:R-:W4:Y:S04]  /*35560*/  LDL.LU R21, [R1+0x744] ;  /* 0x0007440001157983 */ /* 0x000f280000300800 */
[----:B------:R-:W2:Y:S04]  /*35570*/  LDL.LU R22, [R1+0x748] ;  /* 0x0007480001167983 */ /* 0x000ea80000300800 */
[----:B------:R-:W2:Y:S04]  /*35580*/  LDL.LU R23, [R1+0x74c] ;  /* 0x00074c0001177983 */ /* 0x000ea80000300800 */
[----:B--2---:R-:W-:Y:S04]  /*35590*/  STL.64 [R1+0x4300], R22 ;  /* 0x0043001601007387 */ /* 0x004fe80000100a00 */
[----:B----4-:R1:W-:Y:S04]  /*355a0*/  STL.64 [R1+0x42f8], R20 ;  /* 0x0042f81401007387 */ /* 0x0103e80000100a00 */
[----:B-1----:R-:W2:Y:S04]  /*355b0*/  LDL.LU R20, [R1+0x750] ;  /* 0x0007500001147983 */ /* 0x002ea80000300800 */
[----:B------:R-:W2:Y:S04]  /*355c0*/  LDL.LU R21, [R1+0x754] ;  /* 0x0007540001157983 */ /* 0x000ea80000300800 */
[----:B------:R-:W4:Y:S04]  /*355d0*/  LDL.LU R22, [R1+0x758] ;  /* 0x0007580001167983 */ /* 0x000f280000300800 */
[----:B------:R-:W4:Y:S01]  /*355e0*/  LDL.LU R23, [R1+0x75c] ;  /* 0x00075c0001177983 */ /* 0x000f220000300800 */
[----:B------:R-:W-:Y:S03]  /*355f0*/  HMMA.16816.F32 R12, R24, R10, R12 ;  /* 0x0000000a180c723c */ /* 0x000fe6000000180c */
[----:B----4-:R1:W-:Y:S04]  /*35600*/  STL.64 [R1+0x4310], R22 ;  /* 0x0043101601007387 */ /* 0x0103e80000100a00 */
[----:B--2---:R-:W-:Y:S04]  /*35610*/  STL.64 [R1+0x4308], R20 ;  /* 0x0043081401007387 */ /* 0x004fe80000100a00 */
[----:B-1----:R-:W2:Y:S04]  /*35620*/  LDL.64 R22, [R1+0x28] ;  /* 0x0000280001167983 */ /* 0x002ea80000100a00 */
[----:B0-----:R-:W-:Y:S04]  /*35630*/  STL.64 [R1+0x4170], R18 ;  /* 0x0041701201007387 */ /* 0x001fe80000100a00 */
[----:B------:R0:W-:Y:S04]  /*35640*/  STL.64 [R1+0x4168], R16 ;  /* 0x0041681001007387 */ /* 0x0001e80000100a00 */
[----:B------:R-:W-:Y:S04]  /*35650*/  STL.64 [R1+0x7a0], R12 ;  /* 0x0007a00c01007387 */ /* 0x000fe80000100a00 */
[----:B------:R1:W-:Y:S01]  /*35660*/  STL.64 [R1+0x7a8], R14 ;  /* 0x0007a80e01007387 */ /* 0x0003e20000100a00 */
[----:B0-----:R-:W-:-:S02]  /*35670*/  IMAD.MOV.U32 R17, RZ, RZ, R10 ;  /* 0x000000ffff117224 */ /* 0x001fc400078e000a */
[----:B------:R-:W-:Y:S01]  /*35680*/  IMAD.MOV.U32 R16, RZ, RZ, R11 ;  /* 0x000000ffff107224 */ /* 0x000fe200078e000b */
[----:B-1----:R-:W4:Y:S04]  /*35690*/  LDL.LU.64 R14, [R1+0x4378] ;  /* 0x00437800010e7983 */ /* 0x002f280000300a00 */
[----:B------:R-:W4:Y:S04]  /*356a0*/  LDL.LU.64 R12, [R1+0x4370] ;  /* 0x00437000010c7983 */ /* 0x000f280000300a00 */
[----:B------:R-:W4:Y:S01]  /*356b0*/  LDL.LU.64 R10, [R1+0x4368] ;  /* 0x00436800010a7983 */ /* 0x000f220000300a00 */
[----:B------:R-:W-:-:S02]  /*356c0*/  IMAD.MOV.U32 R18, RZ, RZ, R29 ;  /* 0x000000ffff127224 */ /* 0x000fc400078e001d */
[----:B------:R-:W-:Y:S01]  /*356d0*/  IMAD.MOV.U32 R19, RZ, RZ, R28 ;  /* 0x000000ffff137224 */ /* 0x000fe200078e001c */
        /* <DEDUP_REMOVED lines=16> */
[----:B------:R-:W3:Y:S04]  /*357e0*/  LDL.LU.64 R14, [R1+0x4340] ;  /* 0x00434000010e7983 */ /* 0x000ee80000300a00 */
[----:B------:R-:W3:Y:S02]  /*357f0*/  LDL.LU.64 R12, [R1+0x4338] ;  /* 0x00433800010c7983 */ /* 0x000ee40000300a00 */
[----:B---3--:R-:W-:-:S15]  /*35800*/  HMMA.16816.F32 R12, R24, R6, R12 ;  /* 0x00000006180c723c */ /* 0x008fde000000180c */
[----:B------:R-:W-:-:S04]  /*35810*/  NOP ;  /* 0x0000000000007918 */ /* 0x000fc80000000000 */
[----:B------:R0:W-:Y:S04]  /*35820*/  STL.64 [R1+0x770], R12 ;  /* 0x0007700c01007387 */ /* 0x0001e80000100a00 */
[----:B------:R1:W-:Y:S01]  /*35830*/  STL.64 [R1+0x778], R14 ;  /* 0x0007780e01007387 */ /* 0x0003e20000100a00 */
[----:B0-----:R-:W-:-:S03]  /*35840*/  IMAD.MOV.U32 R13, RZ, RZ, R6 ;  /* 0x000000ffff0d7224 */ /* 0x001fc600078e0006 */
[----:B-1----:R-:W3:Y:S01]  /*35850*/  LDL.LU.64 R14, [R1+0x4330] ;  /* 0x00433000010e7983 */ /* 0x002ee20000300a00 */
[----:B------:R-:W-:-:S03]  /*35860*/  IMAD.MOV.U32 R12, RZ, RZ, R7 ;  /* 0x000000ffff0c7224 */ /* 0x000fc600078e0007 */
        /* <DEDUP_REMOVED lines=17> */
[----:B------:R0:W-:Y:S02]  /*35980*/  STL.64 [R1+0x41a0], R18 ;  /* 0x0041a01201007387 */ /* 0x0001e40000100a00 */
[----:B0-----:R-:W-:-:S02]  /*35990*/  IMAD.MOV.U32 R18, RZ, RZ, R5 ;  /* 0x000000ffff127224 */ /* 0x001fc400078e0005 */
[----:B------:R-:W-:-:S05]  /*359a0*/  IMAD.MOV.U32 R19, RZ, RZ, R4 ;  /* 0x000000ffff137224 */ /* 0x000fca00078e0004 */
[----:B------:R-:W-:Y:S01]  /*359b0*/  STL.64 [R1+0x41b8], R18 ;  /* 0x0041b81201007387 */ /* 0x000fe20000100a00 */
[----:B--2---:R-:W-:Y:S03]  /*359c0*/  HMMA.16816.F32 R4, R24, R6, R20 ;  /* 0x000000061804723c */ /* 0x004fe60000001814 */
[----:B------:R-:W2:Y:S04]  /*359d0*/  LDL.LU.64 R22, [R1+0x42f0] ;  /* 0x0042f00001167983 */ /* 0x000ea80000300a00 */
[----:B------:R-:W2:-:S12]  /*359e0*/  LDL.LU.64 R20, [R1+0x42e8] ;  /* 0x0042e80001147983 */ /* 0x000e980000300a00 */
[----:B------:R-:W-:Y:S04]  /*359f0*/  STL.64 [R1+0x740], R4 ;  /* 0x0007400401007387 */ /* 0x000fe80000100a00 */
[----:B------:R0:W-:Y:S04]  /*35a00*/  STL.64 [R1+0x748], R6 ;  /* 0x0007480601007387 */ /* 0x0001e80000100a00 */
[----:B0-----:R-:W3:Y:S04]  /*35a10*/  LDL.LU.64 R6, [R1+0x42e0] ;  /* 0x0042e00001067983 */ /* 0x001ee80000300a00 */
[----:B------:R-:W3:Y:S01]  /*35a20*/  LDL.LU.64 R4, [R1+0x42d8] ;  /* 0x0042d80001047983 */ /* 0x000ee20000300a00 */
[----:B------:R-:W-:-:S02]  /*35a30*/  IMAD.MOV.U32 R18, RZ, RZ, R13 ;  /* 0x000000ffff127224 */ /* 0x000fc400078e000d */
[----:B------:R-:W-:Y:S01]  /*35a40*/  IMAD.MOV.U32 R19, RZ, RZ, R12 ;  /* 0x000000ffff137224 */ /* 0x000fe200078e000c */
[----:B---3--:R-:W-:-:S15]  /*35a50*/  HMMA.16816.F32 R4, R24, R14, R4 ;  /* 0x0000000e1804723c */ /* 0x008fde0000001804 */
[----:B------:R-:W-:-:S04]  /*35a60*/  NOP ;  /* 0x0000000000007918 */ /* 0x000fc80000000000 */
[----:B------:R-:W-:Y:S04]  /*35a70*/  STL.64 [R1+0x730], R4 ;  /* 0x0007300401007387 */ /* 0x000fe80000100a00 */
[----:B------:R0:W-:Y:S04]  /*35a80*/  STL.64 [R1+0x738], R6 ;  /* 0x0007380601007387 */ /* 0x0001e80000100a00 */
[----:B0-----:R-:W3:Y:S04]  /*35a90*/  LDL.LU.64 R6, [R1+0x42d0] ;  /* 0x0042d00001067983 */ /* 0x001ee80000300a00 */
[----:B------:R-:W2:Y:S04]  /*35aa0*/  LDL.LU.64 R4, [R1+0x42c8] ;  /* 0x0042c80001047983 */ /* 0x000ea80000300a00 */
[----:B------:R-:W-:Y:S04]  /*35ab0*/  STL.64 [R1+0x41d0], R18 ;  /* 0x0041d01201007387 */ /* 0x000fe80000100a00 */
[----:B------:R0:W-:Y:S04]  /*35ac0*/  STL.64 [R1+0x4188], R14 ;  /* 0x0041880e01007387 */ /* 0x0001e80000100a00 */
[----:B0-----:R-:W2:Y:S01]  /*35ad0*/  LDL.64 R14, [R1+0x8] ;  /* 0x00000800010e7983 */ /* 0x001ea20000100a00 */
[----:B------:R-:W-:-:S02]  /*35ae0*/  IMAD.MOV.U32 R18, RZ, RZ, R10 ;  /* 0x000000ffff127224 */ /* 0x000fc400078e000a */
[----:B------:R-:W-:Y:S01]  /*35af0*/  IMAD.MOV.U32 R19, RZ, RZ, R11 ;  /* 0x000000ffff137224 */ /* 0x000fe200078e000b */
[----:B--2---:R0:W-:Y:S04]  /*35b00*/  STL.64 [R1+0x4198], R14 ;  /* 0x0041980e01007387 */ /* 0x0041e80000100a00 */
[----:B------:R-:W2:Y:S04]  /*35b10*/  LDL.LU R12, [R1+0x390] ;  /* 0x00039000010c7983 */ /* 0x000ea80000300800 */
[----:B------:R-:W2:Y:S04]  /*35b20*/  LDL.LU R13, [R1+0x394] ;  /* 0x00039400010d7983 */ /* 0x000ea80000300800 */
[----:B0-----:R-:W2:Y:S04]  /*35b30*/  LDL.LU R14, [R1+0x398] ;  /* 0x00039800010e7983 */ /* 0x001ea80000300800 */
[----:B------:R-:W2:Y:S04]  /*35b40*/  LDL.LU R15, [R1+0x39c] ;  /* 0x00039c00010f7983 */ /* 0x000ea80000300800 */
        /* <DEDUP_REMOVED lines=11> */
[----:B------:R0:W-:Y:S02]  /*35c00*/  STL.64 [R1+0x4200], R18 ;  /* 0x0042001201007387 */ /* 0x0001e40000100a00 */
[----:B0-----:R-:W-:Y:S02]  /*35c10*/  IMAD.MOV.U32 R18, RZ, RZ, R17 ;  /* 0x000000ffff127224 */ /* 0x001fe400078e0011 */
        /* <DEDUP_REMOVED lines=26> */
[----:B----4-:R-:W-:-:S02]  /*35dc0*/  IMAD.MOV.U32 R18, RZ, RZ, R9 ;  /* 0x000000ffff127224 */ /* 0x010fc400078e0009 */
[----:B------:R-:W-:-:S05]  /*35dd0*/  IMAD.MOV.U32 R19, RZ, RZ, R8 ;  /* 0x000000ffff137224 */ /* 0x000fca00078e0008 */
[----:B------:R-:W-:Y:S04]  /*35de0*/  STL.64 [R1+0x4260], R18 ;  /* 0x0042601201007387 */ /* 0x000fe80000100a00 */
[----:B--2---:R-:W-:Y:S04]  /*35df0*/  STL.64 [R1+0x4210], R14 ;  /* 0x0042100e01007387 */ /* 0x004fe80000100a00 */
[----:B------:R0:W-:Y:S04]  /*35e00*/  STL.64 [R1+0x4208], R12 ;  /* 0x0042080c01007387 */ /* 0x0001e80000100a00 */
[----:B0-----:R-:W2:Y:S04]  /*35e10*/  LDL.LU R12, [R1+0x3e0] ;  /* 0x0003e000010c7983 */ /* 0x001ea80000300800 */
        /* <DEDUP_REMOVED lines=25> */
[----:B------:R-:W2:Y:S04]  /*35fb0*/  LDL.LU R20, [R1+0x450] ;  /* 0x0004500001147983 */ /* 0x000ea80000300800 */
        /* <DEDUP_REMOVED lines=31> */
[----:B------:R0:W-:Y:S04]  /*361b0*/  STL.64 [R1+0x4190], R10 ;  /* 0x0041900a01007387 */ /* 0x0001e80000100a00 */
[----:B------:R-:W4:Y:S04]  /*361c0*/  LDL.LU R8, [R1+0x380] ;  /* 0x0003800001087983 */ /* 0x000f280000300800 */
[----:B------:R-:W4:Y:S04]  /*361d0*/  LDL.LU R9, [R1+0x384] ;  /* 0x0003840001097983 */ /* 0x000f280000300800 */
[----:B0-----:R-:W4:Y:S04]  /*361e0*/  LDL.LU R10, [R1+0x388] ;  /* 0x00038800010a7983 */ /* 0x001f280000300800 */
[----:B------:R-:W4:Y:S01]  /*361f0*/  LDL.LU R11, [R1+0x38c] ;  /* 0x00038c00010b7983 */ /* 0x000f220000300800 */
[----:B---3--:R-:W-:Y:S03]  /*36200*/  HMMA.16816.F32 R24, R24, R6, R20 ;  /* 0x000000061818723c */ /* 0x008fe60000001814 */
[----:B------:R-:W2:Y:S04]  /*36210*/  LDL.LU.64 R22, [R1+0x42b0] ;  /* 0x0042b00001167983 */ /* 0x000ea80000300a00 */
[----:B------:R-:W2:Y:S01]  /*36220*/  LDL.LU.64 R20, [R1+0x42a8] ;  /* 0x0042a80001147983 */ /* 0x000ea20000300a00 */
[----:B------:R-:W-:-:S02]  /*36230*/  IMAD.MOV.U32 R18, RZ, RZ, R2 ;  /* 0x000000ffff127224 */ /* 0x000fc400078e0002 */
[----:B------:R-:W-:-:S09]  /*36240*/  IMAD.MOV.U32 R19, RZ, RZ, R0 ;  /* 0x000000ffff137224 */ /* 0x000fd200078e0000 */
        /* <DEDUP_REMOVED lines=73> */
[----:B------:R-:W4:-:S15]  /*366e0*/  LDL.LU.64 R14, [R1+0x4198] ;  /* 0x00419800010e7983 */ /* 0x000f1e0000300a00 */
[----:B------:R-:W-:Y:S02]  /*366f0*/  NOP ;  /* 0x0000000000007918 */ /* 0x000fe40000000000 */
[----:B------:R0:W-:Y:S04]  /*36700*/  STL.64 [R1+0x390], R16 ;  /* 0x0003901001007387 */ /* 0x0001e80000100a00 */
[----:B------:R1:W-:Y:S04]  /*36710*/  STL.64 [R1+0x398], R18 ;  /* 0x0003981201007387 */ /* 0x0003e80000100a00 */
[----:B0-----:R-:W2:Y:S04]  /*36720*/  LDL.LU R16, [R1+0x360] ;  /* 0x0003600001107983 */ /* 0x001ea80000300800 */
[----:B------:R-:W2:Y:S04]  /*36730*/  LDL.LU R17, [R1+0x364] ;  /* 0x0003640001117983 */ /* 0x000ea80000300800 */
[----:B-1----:R-:W2:Y:S04]  /*36740*/  LDL.LU R18, [R1+0x368] ;  /* 0x0003680001127983 */ /* 0x002ea80000300800 */
[----:B------:R-:W2:Y:S01]  /*36750*/  LDL.LU R19, [R1+0x36c] ;  /* 0x00036c0001137983 */ /* 0x000ea20000300800 */
[----:B----4-:R-:W-:Y:S01]  /*36760*/  HMMA.16816.F32 R8, R20, R14, R8 ;  /* 0x0000000e1408723c */ /* 0x010fe20000001808 */
        /* <DEDUP_REMOVED lines=8> */
[----:B------:R-:W-:Y:S04]  /*367f0*/  STL.64 [R1+0x380], R8 ;  /* 0x0003800801007387 */ /* 0x000fe80000100a00 */
[----:B------:R0:W-:Y:S04]  /*36800*/  STL.64 [R1+0x388], R10 ;  /* 0x0003880a01007387 */ /* 0x0001e80000100a00 */
[----:B0-----:R-:W2:Y:S04]  /*36810*/  LDL.LU.64 R10, [R1+0x4190] ;  /* 0x00419000010a7983 */ /* 0x001ea80000300a00 */
[----:B------:R-:W3:Y:S02]  /*36820*/  LDL.LU.64 R14, [R1+0x4188] ;  /* 0x00418800010e7983 */ /* 0x000ee40000300a00 */
[----:B---3--:R-:W-:Y:S02]  /*36830*/  HMMA.16816.F32 R24, R20, R14, R24 ;  /* 0x0000000e1418723c */ /* 0x008fe40000001818 */
[----:B------:R0:W-:Y:S04]  /*36840*/  STL.64 [R1+0x4130], R14 ;  /* 0x0041300e01007387 */ /* 0x0001e80000100a00 */
[----:B------:R-:W3:-:S13]  /*36850*/  LDL.LU R12, [R1+0x320] ;  /* 0x00032000010c7983 */ /* 0x000eda0000300800 */
[----:B------:R-:W-:Y:S04]  /*36860*/  STL.64 [R1+0x370], R24 ;  /* 0x0003701801007387 */ /* 0x000fe80000100a00 */
[----:B------:R-:W-:Y:S04]  /*36870*/  STL.64 [R1+0x378], R26 ;  /* 0x0003781a01007387 */ /* 0x000fe80000100a00 */
[----:B------:R-:W3:Y:S04]  /*36880*/  LDL.LU R13, [R1+0x324] ;  /* 0x00032400010d7983 */ /* 0x000ee80000300800 */
[----:B0-----:R-:W4:Y:S04]  /*36890*/  LDL.LU R14, [R1+0x328] ;  /* 0x00032800010e7983 */ /* 0x001f280000300800 */
[----:B------:R-:W4:Y:S04]  /*368a0*/  LDL.LU R15, [R1+0x32c] ;  /* 0x00032c00010f7983 */ /* 0x000f280000300800 */
[----:B------:R-:W0:Y:S04]  /*368b0*/  LDSM.16.MT88.4 R24, [R3+0xc280] ;  /* 0x00c280000318783b */ /* 0x000e280000004200 */
[----:B----4-:R1:W-:Y:S04]  /*368c0*/  STL.64 [R1+0x4140], R14 ;  /* 0x0041400e01007387 */ /* 0x0103e80000100a00 */
[----:B---3--:R-:W-:Y:S04]  /*368d0*/  STL.64 [R1+0x4138], R12 ;  /* 0x0041380c01007387 */ /* 0x008fe80000100a00 */
[----:B-1----:R-:W3:Y:S04]  /*368e0*/  LDL.64 R14, [R1+0xa8] ;  /* 0x0000a800010e7983 */ /* 0x002ee80000100a00 */
[----:B---3--:R1:W-:Y:S04]  /*368f0*/  STL.64 [R1+0x4148], R14 ;  /* 0x0041480e01007387 */ /* 0x0083e80000100a00 */
[----:B-1----:R-:W3:Y:S01]  /*36900*/  LDL.64 R14, [R1+0xb8] ;  /* 0x0000b800010e7983 */ /* 0x002ee20000100a00 */
[C---:B--2---:R-:W-:Y:S03]  /*36910*/  HMMA.16816.F32 R16, R20.reuse, R10, R16 ;  /* 0x0000000a1410723c */ /* 0x044fe60000001810 */
[----:B---3--:R1:W-:Y:S04]  /*36920*/  STL.64 [R1+0x4150], R14 ;  /* 0x0041500e01007387 */ /* 0x0083e80000100a00 */
[----:B-1----:R-:W2:Y:S04]  /*36930*/  LDL.64 R14, [R1+0xc8] ;  /* 0x0000c800010e7983 */ /* 0x002ea80000100a00 */
[----:B0-----:R-:W-:Y:S04]  /*36940*/  STL.64 [R1+0x4058], R26 ;  /* 0x0040581a01007387 */ /* 0x001fe80000100a00 */
[----:B------:R0:W-:Y:S04]  /*36950*/  STL.64 [R1+0x4050], R24 ;  /* 0x0040501801007387 */ /* 0x0001e80000100a00 */
        /* <DEDUP_REMOVED lines=14> */
[----:B------:R0:W-:Y:S04]  /*36a40*/  STL.64 [R1+0x40a0], R10 ;  /* 0x0040a00a01007387 */ /* 0x0001e80000100a00 */
[----:B0-----:R-:W3:Y:S01]  /*36a50*/  LDL.64 R10, [R1+0x88] ;  /* 0x00008800010a7983 */ /* 0x001ee20000100a00 */
[----:B----4-:R-:W-:Y:S03]  /*36a60*/  HMMA.16816.F32 R20, R20, R6, R16 ;  /* 0x000000061414723c */ /* 0x010fe60000001810 */
[----:B------:R-:W3:Y:S04]  /*36a70*/  LDL.LU.64 R18, [R1+0x4170] ;  /* 0x0041700001127983 */ /* 0x000ee80000300a00 */
[----:B------:R-:W3:Y:S01]  /*36a80*/  LDL.LU.64 R16, [R1+0x4168] ;  /* 0x0041680001107983 */ /* 0x000ee20000300a00 */
[----:B--2---:R-:W-:-:S02]  /*36a90*/  IMAD.MOV.U32 R2, RZ, RZ, R14 ;  /* 0x000000ffff027224 */ /* 0x004fc400078e000e */
[----:B------:R-:W-:-:S09]  /*36aa0*/  IMAD.MOV.U32 R0, RZ, RZ, R15 ;  /* 0x000000ffff007224 */ /* 0x000fd200078e000f */
[----:B------:R0:W-:Y:S04]  /*36ab0*/  STL.64 [R1+0x360], R20 ;  /* 0x0003601401007387 */ /* 0x0001e80000100a00 */
[----:B------:R1:W-:Y:S04]  /*36ac0*/  STL.64 [R1+0x368], R22 ;  /* 0x0003681601007387 */ /* 0x0003e80000100a00 */
[----:B0-----:R-:W2:Y:S04]  /*36ad0*/  LDL.LU R20, [R1+0x310] ;  /* 0x0003100001147983 */ /* 0x001ea80000300800 */
[----:B------:R-:W2:Y:S04]  /*36ae0*/  LDL.LU R21, [R1+0x314] ;  /* 0x0003140001157983 */ /* 0x000ea80000300800 */
[----:B-1----:R-:W2:Y:S04]  /*36af0*/  LDL.LU R22, [R1+0x318] ;  /* 0x0003180001167983 */ /* 0x002ea80000300800 */
[----:B------:R-:W2:Y:S04]  /*36b00*/  LDL.LU R23, [R1+0x31c] ;  /* 0x00031c0001177983 */ /* 0x000ea80000300800 */
[----:B------:R-:W-:Y:S04]  /*36b10*/  STL [R1+0x4074], R6 ;  /* 0x0040740601007387 */ /* 0x000fe80000100800 */
[----:B------:R-:W-:Y:S01]  /*36b20*/  STL [R1+0x4070], R7 ;  /* 0x0040700701007387 */ /* 0x000fe20000100800 */
[----:B---3--:R-:W-:-:S15]  /*36b30*/  HMMA.16816.F32 R24, R16, R14, R24 ;  /* 0x0000000e1018723c */ /* 0x008fde0000001818 */
[----:B------:R-:W-:-:S04]  /*36b40*/  NOP ;  /* 0x0000000000007918 */ /* 0x000fc80000000000 */
[----:B------:R-:W-:Y:S04]  /*36b50*/  STL.64 [R1+0x350], R24 ;  /* 0x0003501801007387 */ /* 0x000fe80000100a00 */
[----:B------:R0:W-:Y:S04]  /*36b60*/  STL.64 [R1+0x358], R26 ;  /* 0x0003581a01007387 */ /* 0x0001e80000100a00 */
[----:B0-----:R-:W3:Y:S04]  /*36b70*/  LDL.LU.64 R26, [R1+0x4160] ;  /* 0x00416000011a7983 */ /* 0x001ee80000300a00 */
[----:B------:R-:W3:Y:S04]  /*36b80*/  LDL.LU.64 R24, [R1+0x4158] ;  /* 0x0041580001187983 */ /* 0x000ee80000300a00 */
[----:B------:R-:W3:Y:S04]  /*36b90*/  LDL.LU.64 R14, [R1+0x4150] ;  /* 0x00415000010e7983 */ /* 0x000ee80000300a00 */
[----:B------:R-:W-:Y:S04]  /*36ba0*/  STL [R1+0x407c], R0 ;  /* 0x00407c0001007387 */ /* 0x000fe80000100800 */
[----:B------:R-:W-:Y:S01]  /*36bb0*/  STL [R1+0x4078], R2 ;  /* 0x0040780201007387 */ /* 0x000fe20000100800 */
[----:B---3--:R-:W-:-:S15]  /*36bc0*/  HMMA.16816.F32 R24, R16, R14, R24 ;  /* 0x0000000e1018723c */ /* 0x008fde0000001818 */
[----:B------:R-:W-:-:S04]  /*36bd0*/  NOP ;  /* 0x0000000000007918 */ /* 0x000fc80000000000 */
[----:B------:R0:W-:Y:S04]  /*36be0*/  STL.64 [R1+0x340], R24 ;  /* 0x0003401801007387 */ /* 0x0001e80000100a00 */
[----:B------:R-:W-:Y:S01]  /*36bf0*/  STL.64 [R1+0x348], R26 ;  /* 0x0003481a01007387 */ /* 0x000fe20000100a00 */
[----:B0-----:R-:W-:Y:S02]  /*36c00*/  IMAD.MOV.U32 R24, RZ, RZ, R15 ;  /* 0x000000ffff187224 */ /* 0x001fe400078e000f */
[----:B------:R-:W-:Y:S02]  /*36c10*/  IMAD.MOV.U32 R25, RZ, RZ, R14 ;  /* 0x000000ffff197224 */ /* 0x000fe400078e000e */
[----:B------:R-:W3:Y:S04]  /*36c20*/  LDL.LU.64 R14, [R1+0x4148] ;  /* 0x00414800010e7983 */ /* 0x000ee80000300a00 */
[----:B------:R0:W-:Y:S04]  /*36c30*/  STL [R1+0x4084], R24 ;  /* 0x0040841801007387 */ /* 0x0001e80000100800 */
[----:B------:R1:W-:Y:S04]  /*36c40*/  STL [R1+0x4080], R25 ;  /* 0x0040801901007387 */ /* 0x0003e80000100800 */
[----:B0-----:R-:W3:Y:S04]  /*36c50*/  LDL.LU R24, [R1+0x330] ;  /* 0x0003300001187983 */ /* 0x001ee80000300800 */
[----:B-1----:R-:W3:Y:S04]  /*36c60*/  LDL.LU R25, [R1+0x334] ;  /* 0x0003340001197983 */ /* 0x002ee80000300800 */
[----:B------:R-:W3:Y:S04]  /*36c70*/  LDL.LU R26, [R1+0x338] ;  /* 0x00033800011a7983 */ /* 0x000ee80000300800 */
[----:B------:R-:W3:Y:S02]  /*36c80*/  LDL.LU R27, [R1+0x33c] ;  /* 0x00033c00011b7983 */ /* 0x000ee40000300800 */
[----:B---3--:R-:W-:-:S15]  /*36c90*/  HMMA.16816.F32 R24, R16, R14, R24 ;  /* 0x0000000e1018723c */ /* 0x008fde0000001818 */
[----:B------:R-:W-:-:S04]  /*36ca0*/  NOP ;  /* 0x0000000000007918 */ /* 0x000fc80000000000 */
[----:B------:R-:W-:Y:S04]  /*36cb0*/  STL.64 [R1+0x330], R24 ;  /* 0x0003301801007387 */ /* 0x000fe80000100a00 */
[----:B------:R0:W-:Y:S02]  /*36cc0*/  STL.64 [R1+0x338], R26 ;  /* 0x0003381a01007387 */ /* 0x0001e40000100a00 */
[----:B0-----:R-:W-:Y:S02]  /*36cd0*/  IMAD.MOV.U32 R26, RZ, RZ, R15 ;  /* 0x000000ffff1a7224 */ /* 0x001fe400078e000f */
[----:B------:R-:W-:Y:S02]  /*36ce0*/  IMAD.MOV.U32 R27, RZ, RZ, R14 ;  /* 0x000000ffff1b7224 */ /* 0x000fe400078e000e */
[----:B------:R-:W3:Y:S04]  /*36cf0*/  LDL.LU.64 R14, [R1+0x4140] ;  /* 0x00414000010e7983 */ /* 0x000ee80000300a00 */
[----:B------:R-:W3:Y:S04]  /*36d00*/  LDL.LU.64 R12, [R1+0x4138] ;  /* 0x00413800010c7983 */ /* 0x000ee80000300a00 */
[----:B------:R-:W-:Y:S04]  /*36d10*/  STL [R1+0x408c], R26 ;  /* 0x00408c1a01007387 */ /* 0x000fe80000100800 */
[----:B------:R0:W-:Y:S04]  /*36d20*/  STL [R1+0x4088], R27 ;  /* 0x0040881b01007387 */ /* 0x0001e80000100800 */
[----:B0-----:R-:W3:Y:S02]  /*36d30*/  LDL.64 R26, [R1+0x98] ;  /* 0x00009800011a7983 */ /* 0x001ee40000100a00 */
[----:B---3--:R-:W-:-:S15]  /*36d40*/  HMMA.16816.F32 R12, R16, R26, R12 ;  /* 0x0000001a100c723c */ /* 0x008fde000000180c */
[----:B------:R-:W-:-:S04]  /*36d50*/  NOP ;  /* 0x0000000000007918 */ /* 0x000fc80000000000 */
[----:B------:R-:W-:Y:S04]  /*36d60*/  STL.64 [R1+0x320], R12 ;  /* 0x0003200c01007387 */ /* 0x000fe80000100a00 */
[----:B------:R0:W-:Y:S04]  /*36d70*/  STL.64 [R1+0x328], R14 ;  /* 0x0003280e01007387 */ /* 0x0001e80000100a00 */
[----:B0-----:R-:W3:Y:S01]  /*36d80*/  LDL.LU.64 R14, [R1+0x4130] ;  /* 0x00413000010e7983 */ /* 0x001ee20000300a00 */
[----:B--2---:R-:W-:Y:S01]  /*36d90*/  HMMA.16816.F32 R20, R16, R10, R20 ;  /* 0x0000000a1014723c */ /* 0x004fe20000001814 */
[----:B------:R-:W-:-:S02]  /*36da0*/  IMAD.MOV.U32 R13, RZ, RZ, R10 ;  /* 0x000000ffff0d7224 */ /* 0x000fc400078e000a */
[----:B------:R-:W-:-:S15]  /*36db0*/  IMAD.MOV.U32 R12, RZ, RZ, R11 ;  /* 0x000000ffff0c7224 */ /* 0x000fde00078e000b */
[----:B------:R-:W-:Y:S01]  /*36dc0*/  NOP ;  /* 0x0000000000007918 */ /* 0x000fe20000000000 */
[----:B------:R-:W-:Y:S04]  /*36dd0*/  STL.64 [R1+0x310], R20 ;  /* 0x0003101401007387 */ /* 0x000fe80000100a00 */
[----:B------:R-:W-:Y:S04]  /*36de0*/  STL.64 [R1+0x318], R22 ;  /* 0x0003181601007387 */ /* 0x000fe80000100a00 */
[----:B---3--:R0:W-:Y:S04]  /*36df0*/  STL.64 [R1+0x40b0], R14 ;  /* 0x0040b00e01007387 */ /* 0x0081e80000100a00 */
[----:B------:R-:W-:Y:S04]  /*36e00*/  STL.64 [R1+0x40a8], R12 ;  /* 0x0040a80c01007387 */ /* 0x000fe80000100a00 */
[----:B------:R-:W2:Y:S04]  /*36e10*/  LDL.LU R8, [R1+0x6a0] ;  /* 0x0006a00001087983 */ /* 0x000ea80000300800 */
[----:B------:R-:W2:Y:S04]  /*36e20*/  LDL.LU R9, [R1+0x6a4] ;  /* 0x0006a40001097983 */ /* 0x000ea80000300800 */
[----:B------:R-:W3:Y:S04]  /*36e30*/  LDL.LU R10, [R1+0x6a8] ;  /* 0x0006a800010a7983 */ /* 0x000ee80000300800 */
[----:B------:R-:W3:Y:S01]  /*36e40*/  LDL.LU R11, [R1+0x6ac] ;  /* 0x0006ac00010b7983 */ /* 0x000ee20000300800 */
[----:B0-----:R-:W-:-:S02]  /*36e50*/  IMAD.MOV.U32 R14, RZ, RZ, R5 ;  /* 0x000000ffff0e7224 */ /* 0x001fc400078e0005 */
[----:B------:R-:W-:Y:S01]  /*36e60*/  IMAD.MOV.U32 R15, RZ, RZ, R4 ;  /* 0x000000ffff0f7224 */ /* 0x000fe200078e0004 */
[----:B---3--:R-:W-:Y:S04]  /*36e70*/  STL.64 [R1+0x40c0], R10 ;  /* 0x0040c00a01007387 */ /* 0x008fe80000100a00 */
[----:B--2---:R-:W-:Y:S04]  /*36e80*/  STL.64 [R1+0x40b8], R8 ;  /* 0x0040b80801007387 */ /* 0x004fe80000100a00 */
[----:B------:R0:W-:Y:S04]  /*36e90*/  STL.64 [R1+0x40c8], R14 ;  /* 0x0040c80e01007387 */ /* 0x0001e80000100a00 */
[----:B0-----:R-:W2:Y:S04]  /*36ea0*/  LDL.64 R14, [R1+0x18] ;  /* 0x00001800010e7983 */ /* 0x001ea80000100a00 */
[----:B--2---:R-:W-:Y:S04]  /*36eb0*/  STL.64 [R1+0x40e0], R14 ;  /* 0x0040e00e01007387 */ /* 0x004fe80000100a00 */
[----:B------:R-:W2:Y:S04]  /*36ec0*/  LDL.LU R8, [R1+0x6b0] ;  /* 0x0006b00001087983 */ /* 0x000ea80000300800 */
[----:B------:R-:W2:Y:S04]  /*36ed0*/  LDL.LU R9, [R1+0x6b4] ;  /* 0x0006b40001097983 */ /* 0x000ea80000300800 */
[----:B------:R-:W3:Y:S04]  /*36ee0*/  LDL.LU R10, [R1+0x6b8] ;  /* 0x0006b800010a7983 */ /* 0x000ee80000300800 */
[----:B------:R-:W3:Y:S04]  /*36ef0*/  LDL.LU R11, [R1+0x6bc] ;  /* 0x0006bc00010b7983 */ /* 0x000ee80000300800 */
[----:B------:R-:W4:Y:S01]  /*36f00*/  LDL.64 R22, [R1+0x68] ;  /* 0x0000680001167983 */ /* 0x000f220000100a00 */
[----:B------:R-:W-:-:S02]  /*36f10*/  IMAD.MOV.U32 R28, RZ, RZ, R26 ;  /* 0x000000ffff1c7224 */ /* 0x000fc400078e001a */
[----:B------:R-:W-:Y:S01]  /*36f20*/  IMAD.MOV.U32 R29, RZ, RZ, R27 ;  /* 0x000000ffff1d7224 */ /* 0x000fe200078e001b */
[----:B----4-:R0:W-:Y:S04]  /*36f30*/  STL.64 [R1+0x4128], R22 ;  /* 0x0041281601007387 */ /* 0x0101e80000100a00 */
[----:B------:R-:W4:Y:S04]  /*36f40*/  LDL.LU R24, [R1+0x6d0] ;  /* 0x0006d00001187983 */ /* 0x000f280000300800 */
[----:B------:R-:W4:Y:S04]  /*36f50*/  LDL.LU R25, [R1+0x6d4] ;  /* 0x0006d40001197983 */ /* 0x000f280000300800 */
[----:B------:R-:W2:Y:S04]  /*36f60*/  LDL.LU R26, [R1+0x6d8] ;  /* 0x0006d800011a7983 */ /* 0x000ea80000300800 */
[----:B------:R-:W2:Y:S04]  /*36f70*/  LDL.LU R27, [R1+0x6dc] ;  /* 0x0006dc00011b7983 */ /* 0x000ea80000300800 */
[----:B------:R-:W3:Y:S04]  /*36f80*/  LDL.LU R4, [R1+0x300] ;  /* 0x0003000001047983 */ /* 0x000ee80000300800 */
[----:B------:R-:W3:Y:S04]  /*36f90*/  LDL.LU R5, [R1+0x304] ;  /* 0x0003040001057983 */ /* 0x000ee80000300800 */
[----:B------:R-:W3:Y:S04]  /*36fa0*/  LDL.LU R6, [R1+0x308] ;  /* 0x0003080001067983 */ /* 0x000ee80000300800 */
[----:B------:R-:W3:Y:S04]  /*36fb0*/  LDL.LU R7, [R1+0x30c] ;  /* 0x00030c0001077983 */ /* 0x000ee80000300800 */
[----:B0-----:R-:W3:Y:S04]  /*36fc0*/  LDL.64 R22, [R1+0x78] ;  /* 0x0000780001167983 */ /* 0x001ee80000100a00 */
[----:B--2---:R0:W-:Y:S04]  /*36fd0*/  STL.64 [R1+0x40f0], R26 ;  /* 0x0040f01a01007387 */ /* 0x0041e80000100a00 */
[----:B----4-:R-:W-:Y:S04]  /*36fe0*/  STL.64 [R1+0x40e8], R24 ;  /* 0x0040e81801007387 */ /* 0x010fe80000100a00 */
        /* <DEDUP_REMOVED lines=8> */
[----:B0-----:R-:W2:Y:S04]  /*37070*/  LDL.LU R26, [R1+0x2f8] ;  /* 0x0002f800011a7983 */ /* 0x001ea80000300800 */
[----:B------:R-:W2:Y:S04]  /*37080*/  LDL.LU R27, [R1+0x2fc] ;  /* 0x0002fc00011b7983 */ /* 0x000ea80000300800 */
[----:B------:R-:W4:Y:S01]  /*37090*/  LDL.64 R14, [R1+0x28] ;  /* 0x00002800010e7983 */ /* 0x000f220000100a00 */
[----:B---3--:R-:W-:Y:S03]  /*370a0*/  HMMA.16816.F32 R4, R16, R22, R4 ;  /* 0x000000161004723c */ /* 0x008fe60000001804 */
[----:B----4-:R0:W-:Y:S04]  /*370b0*/  STL.64 [R1+0x40f8], R14 ;  /* 0x0040f80e01007387 */ /* 0x0101e80000100a00 */
[----:B------:R-:W3:Y:S04]  /*370c0*/  LDL.LU R12, [R1+0x6e0] ;  /* 0x0006e000010c7983 */ /* 0x000ee80000300800 */
[----:B------:R-:W3:Y:S04]  /*370d0*/  LDL.LU R13, [R1+0x6e4] ;  /* 0x0006e400010d7983 */ /* 0x000ee80000300800 */
[----:B0-----:R-:W4:Y:S04]  /*370e0*/  LDL.LU R14, [R1+0x6e8] ;  /* 0x0006e800010e7983 */ /* 0x001f280000300800 */
        /* <DEDUP_REMOVED lines=9> */
[----:B0-----:R-:W4:Y:S04]  /*37180*/  LDL.LU R8, [R1+0x6c0] ;  /* 0x0006c00001087983 */ /* 0x001f280000300800 */
[----:B------:R-:W4:Y:S04]  /*37190*/  LDL.LU R9, [R1+0x6c4] ;  /* 0x0006c40001097983 */ /* 0x000f280000300800 */
[----:B------:R-:W4:Y:S04]  /*371a0*/  LDL.LU R10, [R1+0x6c8] ;  /* 0x0006c800010a7983 */ /* 0x000f280000300800 */
[----:B------:R-:W4:Y:S04]  /*371b0*/  LDL.LU R11, [R1+0x6cc] ;  /* 0x0006cc00010b7983 */ /* 0x000f280000300800 */
[----:B------:R0:W-:Y:S04]  /*371c0*/  STL.64 [R1+0x300], R4 ;  /* 0x0003000401007387 */ /* 0x0001e80000100a00 */
[----:B------:R1:W-:Y:S01]  /*371d0*/  STL.64 [R1+0x308], R6 ;  /* 0x0003080601007387 */ /* 0x0003e20000100a00 */
[----:B0-----:R-:W-:-:S02]  /*371e0*/  IMAD.MOV.U32 R4, RZ, RZ, R22 ;  /* 0x000000ffff047224 */ /* 0x001fc400078e0016 */
[----:B------:R-:W-:Y:S02]  /*371f0*/  IMAD.MOV.U32 R5, RZ, RZ, R23 ;  /* 0x000000ffff057224 */ /* 0x000fe400078e0017 */
[----:B------:R-:W2:Y:S02]  /*37200*/  LDL.LU.64 R22, [R1+0x4128] ;  /* 0x0041280001167983 */ /* 0x000ea40000300a00 */
[----:B--2---:R-:W-:Y:S01]  /*37210*/  HMMA.16816.F32 R24, R16, R22, R24 ;  /* 0x000000161018723c */ /* 0x004fe20000001818 */
[----:B-1----:R-:W-:Y:S02]  /*37220*/  IMAD.MOV.U32 R6, RZ, RZ, R22 ;  /* 0x000000ffff067224 */ /* 0x002fe400078e0016 */
[----:B------:R-:W-:Y:S02]  /*37230*/  IMAD.MOV.U32 R7, RZ, RZ, R23 ;  /* 0x000000ffff077224 */ /* 0x000fe400078e0017 */
[----:B------:R-:W0:-:S14]  /*37240*/  LDSM.16.MT88.4 R20, [R3+0xc300] ;  /* 0x00c300000314783b */ /* 0x000e1c0000004200 */
[----:B------:R-:W-:Y:S04]  /*37250*/  STL.64 [R1+0x2f0], R24 ;  /* 0x0002f01801007387 */ /* 0x000fe80000100a00 */
[----:B------:R1:W-:Y:S04]  /*37260*/  STL.64 [R1+0x2f8], R26 ;  /* 0x0002f81a01007387 */ /* 0x0003e80000100a00 */
[----:B-1----:R-:W2:Y:S04]  /*37270*/  LDL.LU.64 R26, [R1+0x4120] ;  /* 0x00412000011a7983 */ /* 0x002ea80000300a00 */
[----:B------:R-:W-:Y:S04]  /*37280*/  STL.64 [R1+0x4098], R6 ;  /* 0x0040980601007387 */ /* 0x000fe80000100a00 */
[----:B------:R1:W-:Y:S04]  /*37290*/  STL.64 [R1+0x4090], R4 ;  /* 0x0040900401007387 */ /* 0x0003e80000100a00 */
[----:B-1----:R-:W2:Y:S04]  /*372a0*/  LDL.LU R4, [R1+0x690] ;  /* 0x0006900001047983 */ /* 0x002ea80000300800 */
[----:B------:R-:W2:Y:S04]  /*372b0*/  LDL.LU R5, [R1+0x694] ;  /* 0x0006940001057983 */ /* 0x000ea80000300800 */
[----:B------:R-:W2:Y:S04]  /*372c0*/  LDL.LU R6, [R1+0x698] ;  /* 0x0006980001067983 */ /* 0x000ea80000300800 */
[----:B------:R-:W2:Y:S04]  /*372d0*/  LDL.LU R7, [R1+0x69c] ;  /* 0x00069c0001077983 */ /* 0x000ea80000300800 */
        /* <DEDUP_REMOVED lines=12> */
[----:B------:R-:W3:Y:S02]  /*373a0*/  LDL.LU.64 R26, [R1+0x4118] ;  /* 0x00411800011a7983 */ /* 0x000ee40000300a00 */
[----:B---3--:R-:W-:Y:S01]  /*373b0*/  HMMA.16816.F32 R12, R16, R26, R12 ;  /* 0x0000001a100c723c */ /* 0x008fe2000000180c */
[----:B-1----:R-:W-:-:S02]  /*373c0*/  IMAD.MOV.U32 R23, RZ, RZ, R26 ;  /* 0x000000ffff177224 */ /* 0x002fc400078e001a */
        /* <DEDUP_REMOVED lines=20> */
[----:B0-----:R-:W-:Y:S02]  /*37510*/  IMAD.MOV.U32 R24, RZ, RZ, R14 ;  /* 0x000000ffff187224 */ /* 0x001fe400078e000e */
[----:B------:R-:W-:Y:S02]  /*37520*/  IMAD.MOV.U32 R25, RZ, RZ, R15 ;  /* 0x000000ffff197224 */ /* 0x000fe400078e000f */
[----:B------:R-:W4:Y:S02]  /*37530*/  LDL.LU.64 R14, [R1+0x40e0] ;  /* 0x0040e000010e7983 */ /* 0x000f240000300a00 */
[----:B----4-:R-:W-:Y:S01]  /*37540*/  HMMA.16816.F32 R8, R16, R14, R8 ;  /* 0x0000000e1008723c */ /* 0x010fe20000001808 */
        /* <DEDUP_REMOVED lines=13> */
[----:B0-----:R-:W2:Y:S04]  /*37620*/  LDL.LU.64 R14, [R1+0x40b0] ;  /* 0x0040b000010e7983 */ /* 0x001ea80000300a00 */
[----:B------:R-:W3:Y:S01]  /*37630*/  LDL.LU.64 R12, [R1+0x40a8] ;  /* 0x0040a800010c7983 */ /* 0x000ee20000300a00 */
[----:B--2---:R-:W-:-:S15]  /*37640*/  HMMA.16816.F32 R8, R16, R14, R8 ;  /* 0x0000000e1008723c */ /* 0x004fde0000001808 */
[----:B------:R-:W-:-:S04]  /*37650*/  NOP ;  /* 0x0000000000007918 */ /* 0x000fc80000000000 */
[----:B------:R-:W-:Y:S04]  /*37660*/  STL.64 [R1+0x6a0], R8 ;  /* 0x0006a00801007387 */ /* 0x000fe80000100a00 */
[----:B------:R0:W-:Y:S04]  /*37670*/  STL.64 [R1+0x6a8], R10 ;  /* 0x0006a80a01007387 */ /* 0x0001e80000100a00 */
[----:B0-----:R-:W2:Y:S04]  /*37680*/  LDL.LU.64 R10, [R1+0x40a0] ;  /* 0x0040a000010a7983 */ /* 0x001ea80000300a00 */
[----:B------:R-:W-:Y:S01]  /*37690*/  STL.64 [R1+0x3f28], R14 ;  /* 0x003f280e01007387 */ /* 0x000fe20000100a00 */
[----:B--2---:R-:W-:-:S15]  /*376a0*/  HMMA.16816.F32 R4, R16, R10, R4 ;  /* 0x0000000a1004723c */ /* 0x004fde0000001804 */
[----:B------:R-:W-:-:S04]  /*376b0*/  NOP ;  /* 0x0000000000007918 */ /* 0x000fc80000000000 */
[----:B------:R-:W-:Y:S04]  /*376c0*/  STL.64 [R1+0x690], R4 ;  /* 0x0006900401007387 */ /* 0x000fe80000100a00 */
[----:B------:R0:W-:Y:S04]  /*376d0*/  STL.64 [R1+0x698], R6 ;  /* 0x0006980601007387 */ /* 0x0001e80000100a00 */
[----:B0-----:R-:W2:Y:S04]  /*376e0*/  LDL.LU.64 R6, [R1+0x4098] ;  /* 0x0040980001067983 */ /* 0x001ea80000300a00 */
[----:B------:R-:W4:Y:S04]  /*376f0*/  LDL.LU.64 R4, [R1+0x4090] ;  /* 0x0040900001047983 */ /* 0x000f280000300a00 */
[----:B------:R-:W2:Y:S04]  /*37700*/  LDL.LU.64 R14, [R1+0x8] ;  /* 0x00000800010e7983 */ /* 0x000ea80000300a00 */
[----:B--2---:R-:W-:Y:S04]  /*37710*/  STL.64 [R1+0x3f40], R14 ;  /* 0x003f400e01007387 */ /* 0x004fe80000100a00 */
        /* <DEDUP_REMOVED lines=52> */
[----:B------:R-:W2:Y:S04]  /*37a60*/  LDL.LU R6, [R1+0x4074] ;  /* 0x0040740001067983 */ /* 0x000ea80000300800 */
[----:B------:R-:W2:Y:S04]  /*37a70*/  LDL.LU R7, [R1+0x4070] ;  /* 0x0040700001077983 */ /* 0x000ea80000300800 */
[----:B------:R4:W-:Y:S01]  /*37a80*/  STL.64 [R1+0x3fd0], R14 ;  /* 0x003fd00e01007387 */ /* 0x0009e20000100a00 */
[----:B---3--:R-:W-:-:S02]  /*37a90*/  IMAD.MOV.U32 R22, RZ, RZ, R13 ;  /* 0x000000ffff167224 */ /* 0x008fc400078e000d */
[----:B------:R-:W-:Y:S02]  /*37aa0*/  IMAD.MOV.U32 R23, RZ, RZ, R12 ;  /* 0x000000ffff177224 */ /* 0x000fe400078e000c */
[----:B----4-:R-:W-:Y:S02]  /*37ab0*/  IMAD.MOV.U32 R14, RZ, RZ, R4 ;  /* 0x000000ffff0e7224 */ /* 0x010fe400078e0004 */
[----:B------:R-:W-:Y:S01]  /*37ac0*/  IMAD.MOV.U32 R15, RZ, RZ, R5 ;  /* 0x000000ffff0f7224 */ /* 0x000fe200078e0005 */
[----:B--2---:R-:W-:Y:S04]  /*37ad0*/  STL.64 [R1+0x3f98], R10 ;  /* 0x003f980a01007387 */ /* 0x004fe80000100a00 */
[----:B------:R0:W-:Y:S04]  /*37ae0*/  STL.64 [R1+0x3f90], R8 ;  /* 0x003f900801007387 */ /* 0x0001e80000100a00 */
[----:B0-----:R-:W2:Y:S04]  /*37af0*/  LDL.LU R8, [R1+0x600] ;  /* 0x0006000001087983 */ /* 0x001ea80000300800 */
[----:B------:R-:W2:Y:S04]  /*37b00*/  LDL.LU R9, [R1+0x604] ;  /* 0x0006040001097983 */ /* 0x000ea80000300800 */
[----:B------:R-:W3:Y:S04]  /*37b10*/  LDL.LU R10, [R1+0x608] ;  /* 0x00060800010a7983 */ /* 0x000ee80000300800 */
[----:B------:R-:W3:Y:S04]  /*37b20*/  LDL.LU R11, [R1+0x60c] ;  /* 0x00060c00010b7983 */ /* 0x000ee80000300800 */
[----:B------:R-:W4:Y:S04]  /*37b30*/  LDL.LU R4, [R1+0x406c] ;  /* 0x00406c0001047983 */ /* 0x000f280000300800 */
[----:B------:R-:W4:Y:S04]  /*37b40*/  LDL.LU R5, [R1+0x4068] ;  /* 0x0040680001057983 */ /* 0x000f280000300800 */
[----:B------:R0:W-:Y:S04]  /*37b50*/  STL.64 [R1+0x3fe8], R14 ;  /* 0x003fe80e01007387 */ /* 0x0001e80000100a00 */
[----:B------:R1:W-:Y:S04]  /*37b60*/  STL.64 [R1+0x3ff0], R22 ;  /* 0x003ff01601007387 */ /* 0x0003e80000100a00 */
[----:B------:R-:W2:Y:S04]  /*37b70*/  LDL.LU R12, [R1+0x640] ;  /* 0x00064000010c7983 */ /* 0x000ea80000300800 */
[----:B------:R-:W2:Y:S04]  /*37b80*/  LDL.LU R13, [R1+0x644] ;  /* 0x00064400010d7983 */ /* 0x000ea80000300800 */
[----:B0-----:R-:W2:Y:S04]  /*37b90*/  LDL.LU R14, [R1+0x648] ;  /* 0x00064800010e7983 */ /* 0x001ea80000300800 */
[----:B------:R-:W2:Y:S01]  /*37ba0*/  LDL.LU R15, [R1+0x64c] ;  /* 0x00064c00010f7983 */ /* 0x000ea20000300800 */
[----:B-1----:R-:W-:-:S02]  /*37bb0*/  IMAD.MOV.U32 R22, RZ, RZ, R28 ;  /* 0x000000ffff167224 */ /* 0x002fc400078e001c */
[----:B------:R-:W-:Y:S01]  /*37bc0*/  IMAD.MOV.U32 R23, RZ, RZ, R29 ;  /* 0x000000ffff177224 */ /* 0x000fe200078e001d */
[----:B--2---:R-:W-:Y:S04]  /*37bd0*/  STL.64 [R1+0x4000], R14 ;  /* 0x0040000e01007387 */ /* 0x004fe80000100a00 */
[----:B------:R-:W-:Y:S04]  /*37be0*/  STL.64 [R1+0x3ff8], R12 ;  /* 0x003ff80c01007387 */ /* 0x000fe80000100a00 */
[----:B------:R-:W2:Y:S04]  /*37bf0*/  LDL.LU R28, [R1+0x4064] ;  /* 0x00406400011c7983 */ /* 0x000ea80000300800 */
[----:B------:R-:W2:Y:S04]  /*37c00*/  LDL.LU R29, [R1+0x4060] ;  /* 0x00406000011d7983 */ /* 0x000ea80000300800 */
        /* <DEDUP_REMOVED lines=52> */
[----:B------:R-:W3:Y:S04]  /*37f50*/  LDL.LU.64 R26, [R1+0x4058] ;  /* 0x00405800011a7983 */ /* 0x000ee80000300a00 */
[----:B------:R-:W3:Y:S04]  /*37f60*/  LDL.LU.64 R24, [R1+0x4050] ;  /* 0x0040500001187983 */ /* 0x000ee80000300a00 */
[----:B------:R-:W-:Y:S04]  /*37f70*/  STL.64 [R1+0x2e0], R16 ;  /* 0x0002e01001007387 */ /* 0x000fe80000100a00 */
[----:B------:R-:W-:Y:S04]  /*37f80*/  STL.64 [R1+0x2e8], R18 ;  /* 0x0002e81201007387 */ /* 0x000fe80000100a00 */
[----:B------:R-:W0:Y:S01]  /*37f90*/  LDSM.16.MT88.4 R16, [R3+0xc380] ;  /* 0x00c380000310783b */ /* 0x000e220000004200 */
[----:B------:R-:W-:-:S02]  /*37fa0*/  IMAD.MOV.U32 R22, RZ, RZ, R2 ;  /* 0x000000ffff167224 */ /* 0x000fc400078e0002 */
[----:B------:R-:W-:Y:S01]  /*37fb0*/  IMAD.MOV.U32 R23, RZ, RZ, R0 ;  /* 0x000000ffff177224 */ /* 0x000fe200078e0000 */
[----:B------:R-:W-:Y:S04]  /*37fc0*/  STL [R1+0x3e18], R3 ;  /* 0x003e180301007387 */ /* 0x000fe80000100800 */
[----:B0-----:R-:W-:Y:S04]  /*37fd0*/  STL.64 [R1+0x3de8], R18 ;  /* 0x003de81201007387 */ /* 0x001fe80000100a00 */
[----:B------:R0:W-:Y:S04]  /*37fe0*/  STL.64 [R1+0x3de0], R16 ;  /* 0x003de01001007387 */ /* 0x0001e80000100a00 */
[----:B0-----:R-:W2:Y:S04]  /*37ff0*/  LDL.LU R16, [R1+0x5a0] ;  /* 0x0005a00001107983 */ /* 0x001ea80000300800 */
[----:B------:R-:W2:Y:S04]  /*38000*/  LDL.LU R17, [R1+0x5a4] ;  /* 0x0005a40001117983 */ /* 0x000ea80000300800 */
[----:B------:R-:W2:Y:S04]  /*38010*/  LDL.LU R18, [R1+0x5a8] ;  /* 0x0005a80001127983 */ /* 0x000ea80000300800 */
[----:B------:R-:W2:Y:S01]  /*38020*/  LDL.LU R19, [R1+0x5ac] ;  /* 0x0005ac0001137983 */ /* 0x000ea20000300800 */
[----:B---3--:R-:W-:Y:S03]  /*38030*/  HMMA.16816.F32 R20, R24, R22, R12 ;  /* 0x000000161814723c */ /* 0x008fe6000000180c */
[----:B------:R-:W3:Y:S04]  /*38040*/  LDL.LU.64 R14, [R1+0x4048] ;  /* 0x00404800010e7983 */ /* 0x000ee80000300a00 */
[----:B------:R-:W3:-:S12]  /*38050*/  LDL.LU.64 R12, [R1+0x4040] ;  /* 0x00404000010c7983 */ /* 0x000ed80000300a00 */
        /* <DEDUP_REMOVED lines=85> */
[----:B0-----:R-:W2:Y:S04]  /*385b0*/  LDL.LU.64 R10, [R1+0x3f20] ;  /* 0x003f2000010a7983 */ /* 0x001ea80000300a00 */
[----:B------:R0:W-:Y:S04]  /*385c0*/  STL.64 [R1+0x3e80], R14 ;  /* 0x003e800e01007387 */ /* 0x0001e80000100a00 */
[----:B0-----:R-:W3:Y:S01]  /*385d0*/  LDL.LU.64 R14, [R1+0xc8] ;  /* 0x0000c800010e7983 */ /* 0x001ee20000300a00 */
[----:B--2---:R-:W-:-:S15]  /*385e0*/  HMMA.16816.F32 R16, R24, R10, R16 ;  /* 0x0000000a1810723c */ /* 0x004fde0000001810 */
[----:B------:R-:W-:-:S04]  /*385f0*/  NOP ;  /* 0x0000000000007918 */ /* 0x000fc80000000000 */
[----:B------:R0:W-:Y:S04]  /*38600*/  STL.64 [R1+0x5a0], R16 ;  /* 0x0005a01001007387 */ /* 0x0001e80000100a00 */
[----:B------:R1:W-:Y:S04]  /*38610*/  STL.64 [R1+0x5a8], R18 ;  /* 0x0005a81201007387 */ /* 0x0003e80000100a00 */
        /* <DEDUP_REMOVED lines=11> */
[----:B------:R0:W-:Y:S04]  /*386d0*/  STL [R1+0x3e20], R10 ;  /* 0x003e200a01007387 */ /* 0x0001e80000100800 */
[----:B------:R1:W-:Y:S04]  /*386e0*/  STL [R1+0x3e1c], R11 ;  /* 0x003e1c0b01007387 */ /* 0x0003e80000100800 */
[----:B------:R-:W3:Y:S04]  /*386f0*/  LDL.LU R8, [R1+0x2c0] ;  /* 0x0002c00001087983 */ /* 0x000ee80000300800 */
[----:B------:R-:W3:Y:S04]  /*38700*/  LDL.LU R9, [R1+0x2c4] ;  /* 0x0002c40001097983 */ /* 0x000ee80000300800 */
[----:B0-----:R-:W3:Y:S04]  /*38710*/  LDL.LU R10, [R1+0x2c8] ;  /* 0x0002c800010a7983 */ /* 0x001ee80000300800 */
[----:B-1----:R-:W3:Y:S04]  /*38720*/  LDL.LU R11, [R1+0x2cc] ;  /* 0x0002cc00010b7983 */ /* 0x002ee80000300800 */
[----:B------:R-:W3:Y:S04]  /*38730*/  LDL.LU.64 R22, [R1+0x3f18] ;  /* 0x003f180001167983 */ /* 0x000ee80000300a00 */
[----:B------:R-:W3:Y:S04]  /*38740*/  LDL.LU.64 R20, [R1+0x3f10] ;  /* 0x003f100001147983 */ /* 0x000ee80000300a00 */
[----:B------:R-:W-:Y:S04]  /*38750*/  STL.64 [R1+0x3df8], R6 ;  /* 0x003df80601007387 */ /* 0x000fe80000100a00 */
[----:B----4-:R-:W-:Y:S04]  /*38760*/  STL.64 [R1+0x3df0], R4 ;  /* 0x003df00401007387 */ /* 0x010fe80000100a00 */
[----:B------:R-:W-:Y:S04]  /*38770*/  STL [R1+0x35ac], R24 ;  /* 0x0035ac1801007387 */ /* 0x000fe80000100800 */
[----:B------:R-:W-:Y:S04]  /*38780*/  STL [R1+0x35a8], R25 ;  /* 0x0035a81901007387 */ /* 0x000fe80000100800 */
[----:B------:R-:W-:Y:S04]  /*38790*/  STL [R1+0x35a4], R26 ;  /* 0x0035a41a01007387 */ /* 0x000fe80000100800 */
[----:B------:R0:W-:Y:S04]  /*387a0*/  STL [R1+0x35a0], R27 ;  /* 0x0035a01b01007387 */ /* 0x0001e80000100800 */
[----:B0-----:R-:W2:Y:S01]  /*387b0*/  LDL.LU.64 R26, [R1+0xb8] ;  /* 0x0000b800011a7983 */ /* 0x001ea20000300a00 */
[----:B------:R-:W-:-:S02]  /*387c0*/  IMAD.MOV.U32 R4, RZ, RZ, R15 ;  /* 0x000000ffff047224 */ /* 0x000fc400078e000f */
[----:B------:R-:W-:Y:S01]  /*387d0*/  IMAD.MOV.U32 R5, RZ, RZ, R14 ;  /* 0x000000ffff057224 */ /* 0x000fe200078e000e */
[C---:B---3--:R-:W-:Y:S08]  /*387e0*/  HMMA.16816.F32 R8, R20.reuse, R14, R8 ;  /* 0x0000000e1408723c */ /* 0x048ff00000001808 */
[----:B--2---:R-:W-:Y:S11]  /*387f0*/  HMMA.16816.F32 R16, R20, R26, R16 ;  /* 0x0000001a1410723c */ /* 0x004ff60000001810 */
[----:B------:R0:W-:Y:S04]  /*38800*/  STL.64 [R1+0x2c0], R8 ;  /* 0x0002c00801007387 */ /* 0x0001e80000100a00 */
[----:B------:R1:W-:Y:S01]  /*38810*/  STL.64 [R1+0x2c8], R10 ;  /* 0x0002c80a01007387 */ /* 0x0003e20000100a00 */
[----:B------:R-:W-:-:S02]  /*38820*/  IMAD.MOV.U32 R7, RZ, RZ, R26 ;  /* 0x000000ffff077224 */ /* 0x000fc400078e001a */
[----:B------:R-:W-:Y:S01]  /*38830*/  IMAD.MOV.U32 R6, RZ, RZ, R27 ;  /* 0x000000ffff067224 */ /* 0x000fe200078e001b */
[----:B0-----:R-:W2:Y:S04]  /*38840*/  LDL.LU R8, [R1+0x290] ;  /* 0x0002900001087983 */ /* 0x001ea80000300800 */
[----:B------:R-:W2:Y:S04]  /*38850*/  LDL.LU R9, [R1+0x294] ;  /* 0x0002940001097983 */ /* 0x000ea80000300800 */
[----:B-1----:R-:W2:Y:S04]  /*38860*/  LDL.LU R10, [R1+0x298] ;  /* 0x00029800010a7983 */ /* 0x002ea80000300800 */
[----:B------:R-:W2:Y:S04]  /*38870*/  LDL.LU R11, [R1+0x29c] ;  /* 0x00029c00010b7983 */ /* 0x000ea80000300800 */
[----:B------:R-:W2:Y:S04]  /*38880*/  LDL.LU.64 R14, [R1+0x98] ;  /* 0x00009800010e7983 */ /* 0x000ea80000300a00 */
[----:B------:R-:W-:Y:S04]  /*38890*/  STL [R1+0x3e40], R4 ;  /* 0x003e400401007387 */ /* 0x000fe80000100800 */
[----:B------:R-:W-:Y:S01]  /*388a0*/  STL [R1+0x3e24], R5 ;  /* 0x003e240501007387 */ /* 0x000fe20000100800 */
[----:B------:R-:W-:-:S02]  /*388b0*/  IMAD.MOV.U32 R26, RZ, RZ, R18 ;  /* 0x000000ffff1a7224 */ /* 0x000fc400078e0012 */
[----:B------:R-:W-:Y:S02]  /*388c0*/  IMAD.MOV.U32 R27, RZ, RZ, R19 ;  /* 0x000000ffff1b7224 */ /* 0x000fe400078e0013 */
[----:B------:R-:W-:Y:S02]  /*388d0*/  IMAD.MOV.U32 R24, RZ, RZ, R16 ;  /* 0x000000ffff187224 */ /* 0x000fe400078e0010 */
[----:B------:R-:W-:Y:S01]  /*388e0*/  IMAD.MOV.U32 R25, RZ, RZ, R17 ;  /* 0x000000ffff197224 */ /* 0x000fe200078e0011 */
[----:B------:R-:W3:Y:S04]  /*388f0*/  LDL.LU.64 R18, [R1+0x3f08] ;  /* 0x003f080001127983 */ /* 0x000ee80000300a00 */
[----:B------:R-:W3:Y:S04]  /*38900*/  LDL.LU.64 R16, [R1+0x3f00] ;  /* 0x003f000001107983 */ /* 0x000ee80000300a00 */
[----:B------:R-:W-:Y:S04]  /*38910*/  STL [R1+0x3e44], R7 ;  /* 0x003e440701007387 */ /* 0x000fe80000100800 */
[----:B------:R0:W-:Y:S04]  /*38920*/  STL [R1+0x3e98], R6 ;  /* 0x003e980601007387 */ /* 0x0001e80000100800 */
[----:B0-----:R-:W3:Y:S04]  /*38930*/  LDL.LU.64 R6, [R1+0xa8] ;  /* 0x0000a80001067983 */ /* 0x001ee80000300a00 */
[----:B------:R-:W-:Y:S04]  /*38940*/  STL.64 [R1+0x35b8], R26 ;  /* 0x0035b81a01007387 */ /* 0x000fe80000100a00 */
[----:B------:R3:W-:Y:S02]  /*38950*/  STL.64 [R1+0x35b0], R24 ;  /* 0x0035b01801007387 */ /* 0x0007e40000100a00 */
[----:B---3--:R-:W-:-:S15]  /*38960*/  HMMA.16816.F32 R24, R20, R6, R16 ;  /* 0x000000061418723c */ /* 0x008fde0000001810 */
[----:B------:R-:W-:-:S04]  /*38970*/  NOP ;  /* 0x0000000000007918 */ /* 0x000fc80000000000 */
[----:B------:R0:W-:Y:S04]  /*38980*/  STL.64 [R1+0x2a0], R24 ;  /* 0x0002a01801007387 */ /* 0x0001e80000100a00 */
[----:B------:R1:W-:Y:S04]  /*38990*/  STL.64 [R1+0x2a8], R26 ;  /* 0x0002a81a01007387 */ /* 0x0003e80000100a00 */
[----:B0-----:R-:W3:Y:S04]  /*389a0*/  LDL.LU R24, [R1+0xd0] ;  /* 0x0000d00001187983 */ /* 0x001ee80000300800 */
[----:B------:R-:W3:Y:S01]  /*389b0*/  LDL.LU R25, [R1+0xd4] ;  /* 0x0000d40001197983 */ /* 0x000ee20000300800 */
[----:B-1----:R-:W-:-:S02]  /*389c0*/  IMAD.MOV.U32 R26, RZ, RZ, R29 ;  /* 0x000000ffff1a7224 */ /* 0x002fc400078e001d */
[----:B------:R-:W-:-:S05]  /*389d0*/  IMAD.MOV.U32 R27, RZ, RZ, R28 ;  /* 0x000000ffff1b7224 */ /* 0x000fca00078e001c */
[----:B------:R-:W-:Y:S01]  /*389e0*/  STL.64 [R1+0x3c90], R26 ;  /* 0x003c901a01007387 */ /* 0x000fe20000100a00 */
[----:B------:R-:W-:Y:S02]  /*389f0*/  IMAD.MOV.U32 R17, RZ, RZ, R6 ;  /* 0x000000ffff117224 */ /* 0x000fe400078e0006 */
[----:B------:R-:W-:Y:S01]  /*38a00*/  IMAD.MOV.U32 R16, RZ, RZ, R7 ;  /* 0x000000ffff107224 */ /* 0x000fe200078e0007 */
[----:B---3--:R0:W-:Y:S04]  /*38a10*/  STL.64 [R1+0x3c88], R24 ;  /* 0x003c881801007387 */ /* 0x0081e80000100a00 */
[----:B0-----:R-:W3:Y:S04]  /*38a20*/  LDL.LU R24, [R1+0xf0] ;  /* 0x0000f00001187983 */ /* 0x001ee80000300800 */
[----:B------:R-:W3:Y:S04]  /*38a30*/  LDL.LU R25, [R1+0xf4] ;  /* 0x0000f40001197983 */ /* 0x000ee80000300800 */
[----:B------:R-:W4:Y:S04]  /*38a40*/  LDL.LU R26, [R1+0xf8] ;  /* 0x0000f800011a7983 */ /* 0x000f280000300800 */
[----:B------:R-:W4:Y:S01]  /*38a50*/  LDL.LU R27, [R1+0xfc] ;  /* 0x0000fc00011b7983 */ /* 0x000f220000300800 */
[----:B--2---:R-:W-:Y:S01]  /*38a60*/  HMMA.16816.F32 R4, R20, R14, R8 ;  /* 0x0000000e1404723c */ /* 0x004fe20000001808 */
[----:B------:R-:W-:-:S02]  /*38a70*/  IMAD.MOV.U32 R19, RZ, RZ, R14 ;  /* 0x000000ffff137224 */ /* 0x000fc400078e000e */
[----:B------:R-:W-:Y:S01]  /*38a80*/  IMAD.MOV.U32 R18, RZ, RZ, R15 ;  /* 0x000000ffff127224 */ /* 0x000fe200078e000f */
[----:B----4-:R0:W-:Y:S04]  /*38a90*/  STL.64 [R1+0x3ca0], R26 ;  /* 0x003ca01a01007387 */ /* 0x0101e80000100a00 */
[----:B---3--:R-:W-:Y:S01]  /*38aa0*/  STL.64 [R1+0x3c98], R24 ;  /* 0x003c981801007387 */ /* 0x008fe20000100a00 */
[----:B0-----:R-:W-:Y:S02]  /*38ab0*/  IMAD.MOV.U32 R26, RZ, RZ, R2 ;  /* 0x000000ffff1a7224 */ /* 0x001fe400078e0002 */
[----:B------:R-:W-:-:S05]  /*38ac0*/  IMAD.MOV.U32 R27, RZ, RZ, R0 ;  /* 0x000000ffff1b7224 */ /* 0x000fca00078e0000 */
[----:B------:R-:W-:Y:S04]  /*38ad0*/  STL.64 [R1+0x3ef8], R26 ;  /* 0x003ef81a01007387 */ /* 0x000fe80000100a00 */
[----:B------:R-:W-:Y:S04]  /*38ae0*/  STL.64 [R1+0x290], R4 ;  /* 0x0002900401007387 */ /* 0x000fe80000100a00 */
[----:B------:R-:W-:Y:S04]  /*38af0*/  STL.64 [R1+0x298], R6 ;  /* 0x0002980601007387 */ /* 0x000fe80000100a00 */
[----:B------:R-:W-:Y:S04]  /*38b00*/  STL.64 [R1+0x3e30], R18 ;  /* 0x003e301201007387 */ /* 0x000fe80000100a00 */
[----:B------:R0:W-:Y:S04]  /*38b10*/  STL.64 [R1+0x3e28], R16 ;  /* 0x003e281001007387 */ /* 0x0001e80000100a00 */
        /* <DEDUP_REMOVED lines=23> */
[----:B--2---:R0:W-:Y:S04]  /*38c90*/  STL.64 [R1+0x3ef0], R10 ;  /* 0x003ef00a01007387 */ /* 0x0041e80000100a00 */
[----:B0-----:R-:W2:Y:S04]  /*38ca0*/  LDL.LU.64 R10, [R1+0x88] ;  /* 0x00008800010a7983 */ /* 0x001ea80000300a00 */
[----:B------:R0:W-:Y:S04]  /*38cb0*/  STL.64 [R1+0x3ea8], R6 ;  /* 0x003ea80601007387 */ /* 0x0001e80000100a00 */
[----:B------:R-:W-:Y:S04]  /*38cc0*/  STL.64 [R1+0x3ea0], R4 ;  /* 0x003ea00401007387 */ /* 0x000fe80000100a00 */
[----:B0-----:R-:W2:Y:S04]  /*38cd0*/  LDL.LU.64 R6, [R1+0x48] ;  /* 0x0000480001067983 */ /* 0x001ea80000300a00 */
[----:B--2---:R0:W-:Y:S04]  /*38ce0*/  STL.64 [R1+0x3eb8], R6 ;  /* 0x003eb80601007387 */ /* 0x0041e80000100a00 */
[----:B0-----:R-:W2:Y:S04]  /*38cf0*/  LDL.LU.64 R6, [R1+0x58] ;  /* 0x0000580001067983 */ /* 0x001ea80000300a00 */
[----:B--2---:R0:W-:Y:S04]  /*38d00*/  STL.64 [R1+0x3ed0], R6 ;  /* 0x003ed00601007387 */ /* 0x0041e80000100a00 */
[----:B0-----:R-:W2:Y:S04]  /*38d10*/  LDL.LU.64 R6, [R1+0x68] ;  /* 0x0000680001067983 */ /* 0x001ea80000300a00 */
[----:B--2---:R0:W-:Y:S04]  /*38d20*/  STL.64 [R1+0x3ee8], R6 ;  /* 0x003ee80601007387 */ /* 0x0041e80000100a00 */
[----:B------:R-:W2:Y:S04]  /*38d30*/  LDL.LU R4, [R1+0x270] ;  /* 0x0002700001047983 */ /* 0x000ea80000300800 */
[----:B------:R-:W2:Y:S04]  /*38d40*/  LDL.LU R5, [R1+0x274] ;  /* 0x0002740001057983 */ /* 0x000ea80000300800 */
[----:B0-----:R-:W2:Y:S04]  /*38d50*/  LDL.LU R6, [R1+0x278] ;  /* 0x0002780001067983 */ /* 0x001ea80000300800 */
[----:B------:R-:W2:Y:S04]  /*38d60*/  LDL.LU R7, [R1+0x27c] ;  /* 0x00027c0001077983 */ /* 0x000ea80000300800 */
[----:B------:R0:W-:Y:S04]  /*38d70*/  STL.64 [R1+0x3e90], R14 ;  /* 0x003e900e01007387 */ /* 0x0001e80000100a00 */
[----:B----4-:R1:W-:Y:S04]  /*38d80*/  STL.64 [R1+0x3e88], R12 ;  /* 0x003e880c01007387 */ /* 0x0103e80000100a00 */
[----:B0-----:R-:W4:Y:S04]  /*38d90*/  LDL.LU.64 R14, [R1+0x38] ;  /* 0x00003800010e7983 */ /* 0x001f280000300a00 */
[----:B----4-:R0:W-:Y:S04]  /*38da0*/  STL.64 [R1+0x3eb0], R14 ;  /* 0x003eb00e01007387 */ /* 0x0101e80000100a00 */
[----:B-1----:R-:W4:Y:S04]  /*38db0*/  LDL.LU R12, [R1+0x240] ;  /* 0x00024000010c7983 */ /* 0x002f280000300800 */
[----:B------:R-:W4:Y:S04]  /*38dc0*/  LDL.LU R13, [R1+0x244] ;  /* 0x00024400010d7983 */ /* 0x000f280000300800 */
[----:B0-----:R-:W2:Y:S04]  /*38dd0*/  LDL.LU R14, [R1+0x248] ;  /* 0x00024800010e7983 */ /* 0x001ea80000300800 */
[----:B------:R-:W2:Y:S04]  /*38de0*/  LDL.LU R15, [R1+0x24c] ;  /* 0x00024c00010f7983 */ /* 0x000ea80000300800 */
[----:B--2---:R-:W-:Y:S04]  /*38df0*/  STL.64 [R1+0x3ec8], R14 ;  /* 0x003ec80e01007387 */ /* 0x004fe80000100a00 */
[----:B----4-:R0:W-:Y:S04]  /*38e00*/  STL.64 [R1+0x3ec0], R12 ;  /* 0x003ec00c01007387 */ /* 0x0101e80000100a00 */
        /* <DEDUP_REMOVED lines=8> */
[----:B------:R-:W4:Y:S04]  /*38e90*/  LDL.LU R18, [R1+0x208] ;  /* 0x0002080001127983 */ /* 0x000f280000300800 */
[----:B------:R-:W4:Y:S01]  /*38ea0*/  LDL.LU R19, [R1+0x20c] ;  /* 0x00020c0001137983 */ /* 0x000f220000300800 */
[----:B------:R-:W-:Y:S03]  /*38eb0*/  HMMA.16816.F32 R24, R20, R10, R24 ;  /* 0x0000000a1418723c */ /* 0x000fe60000001818 */
[----:B----4-:R0:W-:Y:S04]  /*38ec0*/  STL.64 [R1+0x3e60], R18 ;  /* 0x003e601201007387 */ /* 0x0101e80000100a00 */
[----:B---3--:R-:W-:Y:S04]  /*38ed0*/  STL.64 [R1+0x3e58], R16 ;  /* 0x003e581001007387 */ /* 0x008fe80000100a00 */
[----:B0-----:R-:W3:Y:S04]  /*38ee0*/  LDL.LU.64 R18, [R1+0x18] ;  /* 0x0000180001127983 */ /* 0x001ee80000300a00 */
[----:B---3--:R0:W-:Y:S04]  /*38ef0*/  STL.64 [R1+0x3e78], R18 ;  /* 0x003e781201007387 */ /* 0x0081e80000100a00 */
[----:B0-----:R-:W3:Y:S04]  /*38f00*/  LDL.LU.64 R18, [R1+0x28] ;  /* 0x0000280001127983 */ /* 0x001ee80000300a00 */
[----:B------:R0:W-:Y:S04]  /*38f10*/  STL.64 [R1+0x280], R24 ;  /* 0x0002801801007387 */ /* 0x0001e80000100a00 */
[----:B------:R1:W-:Y:S01]  /*38f20*/  STL.64 [R1+0x288], R26 ;  /* 0x0002881a01007387 */ /* 0x0003e20000100a00 */
[----:B0-----:R-:W-:-:S03]  /*38f30*/  IMAD.MOV.U32 R25, RZ, RZ, R10 ;  /* 0x000000ffff197224 */ /* 0x001fc600078e000a */
[----:B-1----:R-:W4:Y:S01]  /*38f40*/  LDL.LU.64 R26, [R1+0x3ef8] ;  /* 0x003ef800011a7983 */ /* 0x002f220000300a00 */
[----:B------:R-:W-:-:S03]  /*38f50*/  IMAD.MOV.U32 R24, RZ, RZ, R11 ;  /* 0x000000ffff187224 */ /* 0x000fc600078e000b */
[----:B------:R-:W2:Y:S02]  /*38f60*/  LDL.LU.64 R10, [R1+0x3ef0] ;  /* 0x003ef000010a7983 */ /* 0x000ea40000300a00 */
[C---:B--2---:R-:W-:Y:S02]  /*38f70*/  HMMA.16816.F32 R4, R20.reuse, R10, R4 ;  /* 0x0000000a1404723c */ /* 0x044fe40000001804 */
[----:B----4-:R-:W-:Y:S04]  /*38f80*/  STL.64 [R1+0x3e70], R26 ;  /* 0x003e701a01007387 */ /* 0x010fe80000100a00 */
[----:B------:R0:W-:Y:S01]  /*38f90*/  STL.64 [R1+0x3e68], R24 ;  /* 0x003e681801007387 */ /* 0x0001e20000100a00 */
[----:B------:R-:W-:Y:S02]  /*38fa0*/  IMAD.MOV.U32 R29, RZ, RZ, R10 ;  /* 0x000000ffff1d7224 */ /* 0x000fe400078e000a */
[----:B------:R-:W-:Y:S01]  /*38fb0*/  IMAD.MOV.U32 R28, RZ, RZ, R11 ;  /* 0x000000ffff1c7224 */ /* 0x000fe200078e000b */
        /* <DEDUP_REMOVED lines=59> */
[----:B------:R-:W2:Y:S04]  /*39370*/  LDL.LU.64 R18, [R1+0x3e60] ;  /* 0x003e600001127983 */ /* 0x000ea80000300a00 */
[----:B------:R-:W2:Y:S02]  /*39380*/  LDL.LU.64 R16, [R1+0x3e58] ;  /* 0x003e580001107983 */ /* 0x000ea40000300a00 */
[----:B--2---:R-:W-:-:S15]  /*39390*/  HMMA.16816.F32 R16, R20, R26, R16 ;  /* 0x0000001a1410723c */ /* 0x004fde0000001810 */
        /* <DEDUP_REMOVED lines=23> */
[----:B------:R-:W3:Y:S04]  /*39510*/  LDL.LU.64 R16, [R1+0x3e28] ;  /* 0x003e280001107983 */ /* 0x000ee80000300a00 */
[----:B------:R-:W3:Y:S04]  /*39520*/  LDL.LU R5, [R1+0x3e24] ;  /* 0x003e240001057983 */ /* 0x000ee80000300800 */
[----:B------:R-:W3:Y:S04]  /*39530*/  LDL.LU R10, [R1+0x3e20] ;  /* 0x003e2000010a7983 */ /* 0x000ee80000300800 */
[----:B------:R-:W-:Y:S04]  /*39540*/  STL.64 [R1+0x3d00], R26 ;  /* 0x003d001a01007387 */ /* 0x000fe80000100a00 */
[----:B------:R-:W-:Y:S04]  /*39550*/  STL.64 [R1+0x3cb0], R14 ;  /* 0x003cb00e01007387 */ /* 0x000fe80000100a00 */
[----:B--2---:R0:W-:Y:S04]  /*39560*/  STL.64 [R1+0x3ca8], R12 ;  /* 0x003ca80c01007387 */ /* 0x0041e80000100a00 */
        /* <DEDUP_REMOVED lines=211> */
[----:B------:R-:W-:Y:S01]  /*3a2a0*/  IMAD.MOV.U32 R23, RZ, RZ, R29 ;  /* 0x000000ffff177224 */ /* 0x000fe200078e001d */
[----:B--2---:R-:W-:-:S15]  /*3a2b0*/  HMMA.16816.F32 R24, R16, R14, R24 ;  /* 0x0000000e1018723c */ /* 0x004fde0000001818 */
[----:B------:R-:W-:-:S04]  /*3a2c0*/  NOP ;  /* 0x0000000000007918 */ /* 0x000fc80000000000 */
[----:B------:R-:W-:Y:S04]  /*3a2d0*/  STL.64 [R1+0xf0], R24 ;  /* 0x0000f01801007387 */ /* 0x000fe80000100a00 */
[----:B------:R0:W-:Y:S04]  /*3a2e0*/  STL.64 [R1+0xf8], R26 ;  /* 0x0000f81a01007387 */ /* 0x0001e80000100a00 */
[----:B0-----:R-:W2:Y:S04]  /*3a2f0*/  LDL.LU.64 R26, [R1+0x3c90] ;  /* 0x003c9000011a7983 */ /* 0x001ea80000300a00 */
[----:B------:R-:W2:Y:S01]  /*3a300*/  LDL.LU.64 R24, [R1+0x3c88] ;  /* 0x003c880001187983 */ /* 0x000ea20000300a00 */
[----:B---3--:R-:W-:-:S15]  /*3a310*/  HMMA.16816.F32 R20, R16, R10, R20 ;  /* 0x0000000a1014723c */ /* 0x008fde0000001814 */
[----:B------:R-:W-:-:S04]  /*3a320*/  NOP ;  /* 0x0000000000007918 */ /* 0x000fc80000000000 */
[----:B------:R-:W-:Y:S04]  /*3a330*/  STL.64 [R1+0xe0], R20 ;  /* 0x0000e01401007387 */ /* 0x000fe80000100a00 */
[----:B------:R2:W-:Y:S01]  /*3a340*/  STL [R1+0xe8], R22 ;  /* 0x0000e81601007387 */ /* 0x0005e20000100800 */
[----:B------:R-:W-:-:S05]  /*3a350*/  IMAD.MOV.U32 R29, RZ, RZ, R23 ;  /* 0x000000ffff1d7224 */ /* 0x000fca00078e0017 */
[----:B------:R-:W-:Y:S01]  /*3a360*/  STL [R1+0x3448], R29 ;  /* 0x0034481d01007387 */ /* 0x000fe20000100800 */
[----:B--2---:R-:W-:Y:S03]  /*3a370*/  HMMA.16816.F32 R20, R16, R6, R24 ;  /* 0x000000061014723c */ /* 0x004fe60000001818 */
[----:B------:R-:W0:Y:S04]  /*3a380*/  LDSM.16.M88.4 R24, [R28+UR5+0x20080] ;  /* 0x020080051c18783b */ /* 0x000e280008000200 */
[----:B------:R-:W-:-:S12]  /*3a390*/  LDSM.16.MT88.4 R16, [R3+0x10000] ;  /* 0x010000000310783b */ /* 0x000fd80000004200 */
[----:B------:R-:W-:Y:S04]  /*3a3a0*/  STL.64 [R1+0xd0], R20 ;  /* 0x0000d01401007387 */ /* 0x000fe80000100a00 */
[----:B------:R-:W-:Y:S04]  /*3a3b0*/  STL.64 [R1+0xd8], R22 ;  /* 0x0000d81601007387 */ /* 0x000fe80000100a00 */
[----:B------:R-:W1:Y:S04]  /*3a3c0*/  LDSM.16.M88.4 R20, [R28+UR5+0x22080] ;  /* 0x022080051c14783b */ /* 0x000e680008000200 */
[----:B0-----:R-:W-:Y:S04]  /*3a3d0*/  STL.64 [R1+0xc0], R24 ;  /* 0x0000c01801007387 */ /* 0x001fe80000100a00 */
[----:B------:R-:W-:Y:S04]  /*3a3e0*/  STL.64 [R1+0xc8], R26 ;  /* 0x0000c81a01007387 */ /* 0x000fe80000100a00 */
[----:B------:R-:W0:Y:S04]  /*3a3f0*/  LDSM.16.M88.4 R24, [R28+UR5+0x24080] ;  /* 0x024080051c18783b */ /* 0x000e280008000200 */
[----:B-1----:R-:W-:Y:S01]  /*3a400*/  STL.64 [R1+0xb0], R20 ;  /* 0x0000b01401007387 */ /* 0x002fe20000100a00 */
[----:B------:R-:W-:-:S03]  /*3a410*/  IMAD.MOV.U32 R7, RZ, RZ, R20 ;  /* 0x000000ffff077224 */ /* 0x000fc600078e0014 */
[----:B------:R-:W-:Y:S01]  /*3a420*/  STL.64 [R1+0xb8], R22 ;  /* 0x0000b81601007387 */ /* 0x000fe20000100a00 */
[----:B------:R-:W-:-:S03]  /*3a430*/  IMAD.MOV.U32 R6, RZ, RZ, R21 ;  /* 0x000000ffff067224 */ /* 0x000fc600078e0015 */
[----:B------:R-:W1:Y:S04]  /*3a440*/  LDSM.16.M88.4 R20, [R28+UR5+0x26080] ;  /* 0x026080051c14783b */ /* 0x000e680008000200 */
[----:B0-----:R-:W-:Y:S04]  /*3a450*/  STL.64 [R1+0xa0], R24 ;  /* 0x0000a01801007387 */ /* 0x001fe80000100a00 */
[----:B------:R-:W-:Y:S04]  /*3a460*/  STL.64 [R1+0xa8], R26 ;  /* 0x0000a81a01007387 */ /* 0x000fe80000100a00 */
[----:B------:R-:W-:Y:S04]  /*3a470*/  LDSM.16.M88.4 R24, [R28+UR5+0x28080] ;  /* 0x028080051c18783b */ /* 0x000fe80008000200 */
[----:B-1----:R-:W-:Y:S04]  /*3a480*/  STL.64 [R1+0x90], R20 ;  /* 0x0000901401007387 */ /* 0x002fe80000100a00 */
[----:B------:R-:W-:Y:S04]  /*3a490*/  STL.64 [R1+0x98], R22 ;  /* 0x0000981601007387 */ /* 0x000fe80000100a00 */
[----:B------:R-:W0:Y:S04]  /*3a4a0*/  LDSM.16.M88.4 R20, [R28+UR5+0x2a080] ;  /* 0x02a080051c14783b */ /* 0x000e280008000200 */
        /* <DEDUP_REMOVED lines=8> */
[----:B0-----:R-:W-:Y:S04]  /*3a530*/  STL.64 [R1+0x50], R20 ;  /* 0x0000501401007387 */ /* 0x001fe80000100a00 */
        /* <DEDUP_REMOVED lines=13> */
[----:B------:R-:W0:Y:S02]  /*3a610*/  LDSM.16.M88.4 R20, [R28+UR5+0x38080] ;  /* 0x038080051c14783b */ /* 0x000e240008000200 */
[----:B0-----:R-:W-:-:S02]  /*3a620*/  IMAD.MOV.U32 R27, RZ, RZ, R20 ;  /* 0x000000ffff1b7224 */ /* 0x001fc400078e0014 */
[----:B------:R-:W-:Y:S01]  /*3a630*/  IMAD.MOV.U32 R26, RZ, RZ, R21 ;  /* 0x000000ffff1a7224 */ /* 0x000fe200078e0015 */
[----:B------:R-:W-:Y:S04]  /*3a640*/  STL.64 [R1], R20 ;  /* 0x0000001401007387 */ /* 0x000fe80000100a00 */
[----:B------:R-:W-:Y:S04]  /*3a650*/  STL.64 [R1+0x8], R22 ;  /* 0x0000081601007387 */ /* 0x000fe80000100a00 */
[----:B------:R-:W-:Y:S04]  /*3a660*/  LDSM.16.MT88.4 R20, [R3+0x10080] ;  /* 0x010080000314783b */ /* 0x000fe80000004200 */
[----:B------:R0:W-:Y:S04]  /*3a670*/  STL.64 [R1+0x3c38], R26 ;  /* 0x003c381a01007387 */ /* 0x0001e80000100a00 */
[----:B------:R1:W-:Y:S01]  /*3a680*/  STL.64 [R1+0x3c30], R24 ;  /* 0x003c301801007387 */ /* 0x0003e20000100a00 */
[----:B0-----:R-:W-:-:S02]  /*3a690*/  IMAD.MOV.U32 R26, RZ, RZ, R13 ;  /* 0x000000ffff1a7224 */ /* 0x001fc400078e000d */
[----:B------:R-:W-:Y:S02]  /*3a6a0*/  IMAD.MOV.U32 R27, RZ, RZ, R12 ;  /* 0x000000ffff1b7224 */ /* 0x000fe400078e000c */
[----:B-1----:R-:W-:Y:S02]  /*3a6b0*/  IMAD.MOV.U32 R24, RZ, RZ, R8 ;  /* 0x000000ffff187224 */ /* 0x002fe400078e0008 */
[----:B------:R-:W-:Y:S01]  /*3a6c0*/  IMAD.MOV.U32 R25, RZ, RZ, R9 ;  /* 0x000000ffff197224 */ /* 0x000fe200078e0009 */
[----:B------:R-:W2:Y:S04]  /*3a6d0*/  LDL.LU R8, [R1+0x3c84] ;  /* 0x003c840001087983 */ /* 0x000ea80000300800 */
[----:B------:R-:W3:Y:S04]  /*3a6e0*/  LDL.LU R9, [R1+0x3c80] ;  /* 0x003c800001097983 */ /* 0x000ee80000300800 */
[----:B------:R-:W-:Y:S04]  /*3a6f0*/  STL.64 [R1+0x3c48], R26 ;  /* 0x003c481a01007387 */ /* 0x000fe80000100a00 */
[----:B------:R-:W0:Y:S04]  /*3a700*/  LDSM.16.M88.4 R12, [R28+UR5+0x3a080] ;  /* 0x03a080051c0c783b */ /* 0x000e280008000200 */
[----:B------:R1:W-:Y:S04]  /*3a710*/  STL.64 [R1+0x3c40], R24 ;  /* 0x003c401801007387 */ /* 0x0003e80000100a00 */
[----:B-1----:R-:W2:Y:S04]  /*3a720*/  LDL.64 R24, [R1+0xa0] ;  /* 0x0000a00001187983 */ /* 0x002ea80000100a00 */
[----:B--2---:R1:W-:Y:S02]  /*3a730*/  STL.64 [R1+0x3c58], R24 ;  /* 0x003c581801007387 */ /* 0x0043e40000100a00 */
[----:B-1----:R-:W-:-:S02]  /*3a740*/  IMAD.MOV.U32 R24, RZ, RZ, R7 ;  /* 0x000000ffff187224 */ /* 0x002fc400078e0007 */
[----:B------:R-:W-:-:S05]  /*3a750*/  IMAD.MOV.U32 R25, RZ, RZ, R6 ;  /* 0x000000ffff197224 */ /* 0x000fca00078e0006 */
[----:B------:R1:W-:Y:S04]  /*3a760*/  STL.64 [R1+0x3c68], R24 ;  /* 0x003c681801007387 */ /* 0x0003e80000100a00 */
[----:B-1----:R-:W2:Y:S04]  /*3a770*/  LDL.64 R24, [R1+0xc0] ;  /* 0x0000c00001187983 */ /* 0x002ea80000100a00 */
[----:B0-----:R-:W-:Y:S04]  /*3a780*/  STL [R1+0x332c], R14 ;  /* 0x00332c0e01007387 */ /* 0x001fe80000100800 */
[----:B------:R-:W-:Y:S04]  /*3a790*/  STL [R1+0x3328], R15 ;  /* 0x0033280f01007387 */ /* 0x000fe80000100800 */
        /* <DEDUP_REMOVED lines=8> */
[----:B------:R-:W-:Y:S02]  /*3a820*/  IMAD.MOV.U32 R13, RZ, RZ, R8 ;  /* 0x000000ffff0d7224 */ /* 0x000fe400078e0008 */
[----:B----4-:R-:W-:Y:S01]  /*3a830*/  IMAD.MOV.U32 R14, RZ, RZ, R5 ;  /* 0x000000ffff0e7224 */ /* 0x010fe200078e0005 */
[----:B------:R-:W0:Y:S01]  /*3a840*/  LDSM.16.M88.4 R8, [R28+UR5+0x3c080] ;  /* 0x03c080051c08783b */ /* 0x000e220008000200 */
[----:B------:R-:W-:-:S03]  /*3a850*/  IMAD.MOV.U32 R15, RZ, RZ, R4 ;  /* 0x000000ffff0f7224 */ /* 0x000fc600078e0004 */
[----:B------:R-:W1:Y:S04]  /*3a860*/  LDSM.16.M88.4 R4, [R28+UR5+0x3e080] ;  /* 0x03e080051c04783b */ /* 0x000e680008000200 */
[C---:B------:R-:W-:Y:S01]  /*3a870*/  HMMA.16816.F32 R12, R16.reuse, R24, R12 ;  /* 0x00000018100c723c */ /* 0x040fe2000000180c */
[----:B------:R-:W-:Y:S01]  /*3a880*/  IMAD.MOV.U32 R29, RZ, RZ, R25 ;  /* 0x000000ffff1d7224 */ /* 0x000fe200078e0019 */
[----:B0-----:R-:W-:Y:S04]  /*3a890*/  STL [R1+0x3330], R10 ;  /* 0x0033300a01007387 */ /* 0x001fe80000100800 */
[----:B------:R-:W-:Y:S04]  /*3a8a0*/  STL [R1+0x32f0], R11 ;  /* 0x0032f00b01007387 */ /* 0x000fe80000100800 */
[----:B-1----:R-:W-:Y:S04]  /*3a8b0*/  STL [R1+0x344c], R6 ;  /* 0x00344c0601007387 */ /* 0x002fe80000100800 */
[----:B------:R-:W-:Y:S04]  /*3a8c0*/  STL [R1+0x3334], R7 ;  /* 0x0033340701007387 */ /* 0x000fe80000100800 */
[----:B------:R-:W-:Y:S04]  /*3a8d0*/  STL [R1+0x15b0], R28 ;  /* 0x0015b01c01007387 */ /* 0x000fe80000100800 */
[----:B------:R-:W-:Y:S04]  /*3a8e0*/  STL [R1+0x3b60], R22 ;  /* 0x003b601601007387 */ /* 0x000fe80000100800 */
[----:B------:R-:W-:Y:S04]  /*3a8f0*/  STL [R1+0x3b5c], R23 ;  /* 0x003b5c1701007387 */ /* 0x000fe80000100800 */
[----:B------:R0:W-:Y:S04]  /*3a900*/  STL.64 [R1+0x3c50], R20 ;  /* 0x003c501401007387 */ /* 0x0001e80000100a00 */
[----:B0-----:R-:W2:Y:S04]  /*3a910*/  LDL.LU R20, [R1+0x570] ;  /* 0x0005700001147983 */ /* 0x001ea80000300800 */
[----:B------:R-:W2:Y:S04]  /*3a920*/  LDL.LU R21, [R1+0x574] ;  /* 0x0005740001157983 */ /* 0x000ea80000300800 */
[----:B------:R-:W2:Y:S04]  /*3a930*/  LDL.LU R22, [R1+0x578] ;  /* 0x0005780001167983 */ /* 0x000ea80000300800 */
[----:B------:R-:W2:Y:S04]  /*3a940*/  LDL.LU R23, [R1+0x57c] ;  /* 0x00057c0001177983 */ /* 0x000ea80000300800 */
[----:B------:R-:W-:Y:S04]  /*3a950*/  STL [R1+0x3b58], R3 ;  /* 0x003b580301007387 */ /* 0x000fe80000100800 */
[----:B------:R-:W-:Y:S04]  /*3a960*/  STL.64 [R1+0x590], R12 ;  /* 0x0005900c01007387 */ /* 0x000fe80000100a00 */
[----:B------:R0:W-:Y:S04]  /*3a970*/  STL.64 [R1+0x598], R14 ;  /* 0x0005980e01007387 */ /* 0x0001e80000100a00 */
[----:B0-----:R-:W3:Y:S04]  /*3a980*/  LDL.LU.64 R14, [R1+0x3c78] ;  /* 0x003c7800010e7983 */ /* 0x001ee80000300a00 */
[----:B------:R-:W3:Y:S04]  /*3a990*/  LDL.LU.64 R12, [R1+0x3c70] ;  /* 0x003c7000010c7983 */ /* 0x000ee80000300a00 */
[----:B------:R-:W3:Y:S02]  /*3a9a0*/  LDL.LU.64 R24, [R1+0x3c68] ;  /* 0x003c680001187983 */ /* 0x000ee40000300a00 */
[----:B---3--:R-:W-:Y:S02]  /*3a9b0*/  HMMA.16816.F32 R24, R16, R24, R12 ;  /* 0x000000181018723c */ /* 0x008fe4000000180c */
[----:B------:R-:W3:-:S15]  /*3a9c0*/  LDL.LU.64 R12, [R1+0x3c60] ;  /* 0x003c6000010c7983 */ /* 0x000ede0000300a00 */
[----:B------:R-:W-:Y:S02]  /*3a9d0*/  NOP ;  /* 0x0000000000007918 */ /* 0x000fe40000000000 */
[----:B------:R-:W-:Y:S02]  /*3a9e0*/  IMAD.MOV.U32 R7, RZ, RZ, R24 ;  /* 0x000000ffff077224 */ /* 0x000fe400078e0018 */
[----:B------:R-:W-:Y:S02]  /*3a9f0*/  IMAD.MOV.U32 R10, RZ, RZ, R25 ;  /* 0x000000ffff0a7224 */ /* 0x000fe400078e0019 */
[----:B------:R-:W2:Y:S01]  /*3aa00*/  LDL.LU.64 R24, [R1+0x3c58] ;  /* 0x003c580001187983 */ /* 0x000ea20000300a00 */
[----:B------:R-:W-:Y:S02]  /*3aa10*/  IMAD.MOV.U32 R15, RZ, RZ, R27 ;  /* 0x000000ffff0f7224 */ /* 0x000fe400078e001b */
[----:B------:R-:W-:-:S03]  /*3aa20*/  IMAD.MOV.U32 R14, RZ, RZ, R26 ;  /* 0x000000ffff0e7224 */ /* 0x000fc600078e001a */
[----:B------:R-:W-:Y:S04]  /*3aa30*/  STL [R1+0x3744], R15 ;  /* 0x0037440f01007387 */ /* 0x000fe80000100800 */
[----:B------:R-:W-:Y:S04]  /*3aa40*/  STL [R1+0x3740], R14 ;  /* 0x0037400e01007387 */ /* 0x000fe80000100800 */
[----:B---3--:R0:W-:Y:S04]  /*3aa50*/  STL.64 [R1+0x3bc8], R12 ;  /* 0x003bc80c01007387 */ /* 0x0081e80000100a00 */
[----:B0-----:R-:W3:Y:S04]  /*3aa60*/  LDL.LU R12, [R1+0x550] ;  /* 0x00055000010c7983 */ /* 0x001ee80000300800 */
[----:B------:R-:W3:Y:S01]  /*3aa70*/  LDL.LU R13, [R1+0x554] ;  /* 0x00055400010d7983 */ /* 0x000ee20000300800 */
[----:B--2---:R-:W-:Y:S03]  /*3aa80*/  HMMA.16816.F32 R20, R16, R24, R20 ;  /* 0x000000181014723c */ /* 0x004fe60000001814 */
[----:B------:R0:W-:Y:S04]  /*3aa90*/  STL [R1+0x3718], R10 ;  /* 0x0037180a01007387 */ /* 0x0001e80000100800 */
[----:B------:R-:W-:Y:S04]  /*3aaa0*/  STL [R1+0x3480], R7 ;  /* 0x0034800701007387 */ /* 0x000fe80000100800 */
[----:B------:R1:W-:Y:S01]  /*3aab0*/  STL.64 [R1+0x3bf0], R4 ;  /* 0x003bf00401007387 */ /* 0x0003e20000100a00 */
[----:B------:R-:W-:-:S02]  /*3aac0*/  IMAD.MOV.U32 R3, RZ, RZ, R24 ;  /* 0x000000ffff037224 */ /* 0x000fc400078e0018 */
[----:B0-----:R-:W-:Y:S01]  /*3aad0*/  IMAD.MOV.U32 R10, RZ, RZ, R25 ;  /* 0x000000ffff0a7224 */ /* 0x001fe200078e0019 */
[----:B-1----:R-:W2:Y:S04]  /*3aae0*/  LDL.64 R4, [R1+0x90] ;  /* 0x0000900001047983 */ /* 0x002ea80000100a00 */
[----:B------:R0:W-:Y:S04]  /*3aaf0*/  STL.64 [R1+0x570], R20 ;  /* 0x0005701401007387 */ /* 0x0001e80000100a00 */
[----:B------:R-:W-:Y:S04]  /*3ab00*/  STL.64 [R1+0x578], R22 ;  /* 0x0005781601007387 */ /* 0x000fe80000100a00 */
[----:B0-----:R-:W4:Y:S04]  /*3ab10*/  LDL.LU.64 R20, [R1+0x3c50] ;  /* 0x003c500001147983 */ /* 0x001f280000300a00 */
[----:B------:R-:W2:Y:S04]  /*3ab20*/  LDL.LU.64 R26, [R1+0x3c48] ;  /* 0x003c4800011a7983 */ /* 0x000ea80000300a00 */
[----:B------:R-:W2:Y:S02]  /*3ab30*/  LDL.LU.64 R24, [R1+0x3c40] ;  /* 0x003c400001187983 */ /* 0x000ea40000300a00 */
[----:B--2---:R-:W-:-:S15]  /*3ab40*/  HMMA.16816.F32 R24, R16, R4, R24 ;  /* 0x000000041018723c */ /* 0x004fde0000001818 */
[----:B------:R-:W-:-:S04]  /*3ab50*/  NOP ;  /* 0x0000000000007918 */ /* 0x000fc80000000000 */
[----:B------:R-:W-:Y:S04]  /*3ab60*/  STL.64 [R1+0x560], R24 ;  /* 0x0005601801007387 */ /* 0x000fe80000100a00 */
[----:B------:R0:W-:Y:S04]  /*3ab70*/  STL.64 [R1+0x568], R26 ;  /* 0x0005681a01007387 */ /* 0x0001e80000100a00 */
[----:B0-----:R-:W2:Y:S04]  /*3ab80*/  LDL.LU.64 R26, [R1+0x3c38] ;  /* 0x003c3800011a7983 */ /* 0x001ea80000300a00 */
[----:B------:R-:W2:Y:S01]  /*3ab90*/  LDL.LU.64 R24, [R1+0x3c30] ;  /* 0x003c300001187983 */ /* 0x000ea20000300a00 */
[----:B------:R-:W-:-:S02]  /*3aba0*/  IMAD.MOV.U32 R22, RZ, RZ, R4 ;  /* 0x000000ffff167224 */ /* 0x000fc400078e0004 */
[----:B------:R-:W-:-:S05]  /*3abb0*/  IMAD.MOV.U32 R23, RZ, RZ, R5 ;  /* 0x000000ffff177224 */ /* 0x000fca00078e0005 */
[----:B------:R-:W-:Y:S04]  /*3abc0*/  STL.64 [R1+0x3b70], R22 ;  /* 0x003b701601007387 */ /* 0x000fe80000100a00 */
[----:B----4-:R0:W-:Y:S04]  /*3abd0*/  STL.64 [R1+0x3b68], R20 ;  /* 0x003b681401007387 */ /* 0x0101e80000100a00 */
[----:B--2---:R-:W-:Y:S04]  /*3abe0*/  STL.64 [R1+0x3c10], R24 ;  /* 0x003c101801007387 */ /* 0x004fe80000100a00 */
[----:B0-----:R-:W2:Y:S04]  /*3abf0*/  LDL.LU R20, [R1+0x840] ;  /* 0x0008400001147983 */ /* 0x001ea80000300800 */
[----:B------:R-:W2:Y:S04]  /*3ac00*/  LDL.LU R21, [R1+0x844] ;  /* 0x0008440001157983 */ /* 0x000ea80000300800 */
[----:B------:R-:W4:Y:S04]  /*3ac10*/  LDL.LU R22, [R1+0x848] ;  /* 0x0008480001167983 */ /* 0x000f280000300800 */
[----:B------:R-:W4:Y:S01]  /*3ac20*/  LDL.LU R23, [R1+0x84c] ;  /* 0x00084c0001177983 */ /* 0x000f220000300800 */
[----:B------:R-:W-:-:S03]  /*3ac30*/  IMAD.MOV.U32 R14, RZ, RZ, R2 ;  /* 0x000000ffff0e7224 */ /* 0x000fc600078e0002 */
[----:B----4-:R-:W-:Y:S04]  /*3ac40*/  STL.64 [R1+0x3b80], R22 ;  /* 0x003b801601007387 */ /* 0x010fe80000100a00 */
[----:B--2---:R0:W-:Y:S04]  /*3ac50*/  STL.64 [R1+0x3b78], R20 ;  /* 0x003b781401007387 */ /* 0x0041e80000100a00 */
[----:B0-----:R-:W2:Y:S04]  /*3ac60*/  LDL.LU R20, [R1+0x850] ;  /* 0x0008500001147983 */ /* 0x001ea80000300800 */
[----:B------:R-:W2:Y:S04]  /*3ac70*/  LDL.LU R21, [R1+0x854] ;  /* 0x0008540001157983 */ /* 0x000ea80000300800 */
[----:B------:R-:W4:Y:S04]  /*3ac80*/  LDL.LU R22, [R1+0x858] ;  /* 0x0008580001167983 */ /* 0x000f280000300800 */
[----:B------:R-:W4:Y:S01]  /*3ac90*/  LDL.LU R23, [R1+0x85c] ;  /* 0x00085c0001177983 */ /* 0x000f220000300800 */
[----:B------:R-:W-:-:S07]  /*3aca0*/  IMAD.MOV.U32 R15, RZ, RZ, R0 ;  /* 0x000000ffff0f7224 */ /* 0x000fce00078e0000 */
[----:B---3--:R-:W-:Y:S01]  /*3acb0*/  HMMA.16816.F32 R4, R16, R24, R12 ;  /* 0x000000181004723c */ /* 0x008fe2000000180c */
[----:B----4-:R-:W-:Y:S04]  /*3acc0*/  STL.64 [R1+0x3b90], R22 ;  /* 0x003b901601007387 */ /* 0x010fe80000100a00 */
[----:B--2---:R0:W-:Y:S04]  /*3acd0*/  STL.64 [R1+0x3b88], R20 ;  /* 0x003b881401007387 */ /* 0x0041e80000100a00 */
[----:B------:R-:W2:Y:S04]  /*3ace0*/  LDL.LU R12, [R1+0x880] ;  /* 0x00088000010c7983 */ /* 0x000ea80000300800 */
[----:B------:R-:W2:Y:S04]  /*3acf0*/  LDL.LU R13, [R1+0x884] ;  /* 0x00088400010d7983 */ /* 0x000ea80000300800 */
[----:B------:R-:W3:Y:S04]  /*3ad00*/  LDL.LU R14, [R1+0x888] ;  /* 0x00088800010e7983 */ /* 0x000ee80000300800 */
[----:B------:R-:W3:Y:S04]  /*3ad10*/  LDL.LU R15, [R1+0x88c] ;  /* 0x00088c00010f7983 */ /* 0x000ee80000300800 */
[----:B------:R-:W4:Y:S04]  /*3ad20*/  LDL.LU R24, [R1+0x8c0] ;  /* 0x0008c00001187983 */ /* 0x000f280000300800 */
[----:B------:R-:W4:Y:S01]  /*3ad30*/  LDL.LU R25, [R1+0x8c4] ;  /* 0x0008c40001197983 */ /* 0x000f220000300800 */
[----:B0-----:R-:W-:-:S02]  /*3ad40*/  IMAD.MOV.U32 R21, RZ, RZ, R26 ;  /* 0x000000ffff157224 */ /* 0x001fc400078e001a */
[----:B------:R-:W-:Y:S01]  /*3ad50*/  IMAD.MOV.U32 R20, RZ, RZ, R27 ;  /* 0x000000ffff147224 */ /* 0x000fe200078e001b */
[----:B------:R-:W2:Y:S04]  /*3ad60*/  LDL.LU R26, [R1+0x8c8] ;  /* 0x0008c800011a7983 */ /* 0x000ea80000300800 */
[----:B------:R-:W2:Y:S01]  /*3ad70*/  LDL.LU R27, [R1+0x8cc] ;  /* 0x0008cc00011b7983 */ /* 0x000ea20000300800 */
[----:B------:R-:W-:Y:S02]  /*3ad80*/  IMAD.MOV.U32 R11, RZ, RZ, R4 ;  /* 0x000000ffff0b7224 */ /* 0x000fe400078e0004 */
[----:B------:R-:W-:Y:S02]  /*3ad90*/  IMAD.MOV.U32 R28, RZ, RZ, R5 ;  /* 0x000000ffff1c7224 */ /* 0x000fe400078e0005 */
[----:B------:R-:W-:-:S02]  /*3ada0*/  IMAD.MOV.U32 R2, RZ, RZ, R6 ;  /* 0x000000ffff027224 */ /* 0x000fc400078e0006 */
[----:B------:R-:W-:Y:S01]  /*3adb0*/  IMAD.MOV.U32 R0, RZ, RZ, R7 ;  /* 0x000000ffff007224 */ /* 0x000fe200078e0007 */
[----:B--2---:R-:W-:Y:S04]  /*3adc0*/  STL.64 [R1+0x3c20], R26 ;  /* 0x003c201a01007387 */ /* 0x004fe80000100a00 */
[----:B----4-:R0:W-:Y:S04]  /*3add0*/  STL.64 [R1+0x3c18], R24 ;  /* 0x003c181801007387 */ /* 0x0101e80000100a00 */
[----:B0-----:R-:W2:Y:S04]  /*3ade0*/  LDL.64 R24, [R1+0x70] ;  /* 0x0000700001187983 */ /* 0x001ea80000100a00 */
[----:B------:R-:W4:Y:S04]  /*3adf0*/  LDL.LU R4, [R1+0x8a0] ;  /* 0x0008a00001047983 */ /* 0x000f280000300800 */
[----:B------:R-:W4:Y:S04]  /*3ae00*/  LDL.LU R5, [R1+0x8a4] ;  /* 0x0008a40001057983 */ /* 0x000f280000300800 */
[----:B------:R-:W2:Y:S04]  /*3ae10*/  LDL.LU R6, [R1+0x8a8] ;  /* 0x0008a80001067983 */ /* 0x000ea80000300800 */
[----:B------:R-:W2:Y:S04]  /*3ae20*/  LDL.LU R7, [R1+0x8ac] ;  /* 0x0008ac0001077983 */ /* 0x000ea80000300800 */
[----:B--2---:R-:W-:Y:S04]  /*3ae30*/  STL.64 [R1+0x3c00], R6 ;  /* 0x003c000601007387 */ /* 0x004fe80000100a00 */
[----:B----4-:R0:W-:Y:S04]  /*3ae40*/  STL.64 [R1+0x3bf8], R4 ;  /* 0x003bf80401007387 */ /* 0x0101e80000100a00 */
[----:B0-----:R-:W2:Y:S04]  /*3ae50*/  LDL.64 R4, [R1+0x50] ;  /* 0x0000500001047983 */ /* 0x001ea80000100a00 */
[----:B--2---:R0:W-:Y:S04]  /*3ae60*/  STL.64 [R1+0x3c08], R4 ;  /* 0x003c080401007387 */ /* 0x0041e80000100a00 */
[----:B0-----:R-:W2:Y:S04]  /*3ae70*/  LDL.64 R4, [R1+0x60] ;  /* 0x0000600001047983 */ /* 0x001ea80000100a00 */
[----:B--2---:R0:W-:Y:S04]  /*3ae80*/  STL.64 [R1+0x3c28], R4 ;  /* 0x003c280401007387 */ /* 0x0041e80000100a00 */
[----:B0-----:R-:W2:Y:S04]  /*3ae90*/  LDL.LU R4, [R1+0x540] ;  /* 0x0005400001047983 */ /* 0x001ea80000300800 */
[----:B------:R-:W2:Y:S04]  /*3aea0*/  LDL.LU R5, [R1+0x544] ;  /* 0x0005440001057983 */ /* 0x000ea80000300800 */
[----:B------:R-:W2:Y:S04]  /*3aeb0*/  LDL.LU R6, [R1+0x548] ;  /* 0x0005480001067983 */ /* 0x000ea80000300800 */
[----:B------:R-:W2:Y:S04]  /*3aec0*/  LDL.LU R7, [R1+0x54c] ;  /* 0x00054c0001077983 */ /* 0x000ea80000300800 */
[----:B---3--:R-:W-:Y:S04]  /*3aed0*/  STL.64 [R1+0x3bd8], R14 ;  /* 0x003bd80e01007387 */ /* 0x008fe80000100a00 */
[----:B------:R0:W-:Y:S04]  /*3aee0*/  STL.64 [R1+0x3bd0], R12 ;  /* 0x003bd00c01007387 */ /* 0x0001e80000100a00 */
[----:B0-----:R-:W3:Y:S04]  /*3aef0*/  LDL.64 R12, [R1+0x30] ;  /* 0x00003000010c7983 */ /* 0x001ee80000100a00 */
[----:B---3--:R0:W-:Y:S04]  /*3af00*/  STL.64 [R1+0x3be8], R12 ;  /* 0x003be80c01007387 */ /* 0x0081e80000100a00 */
[----:B0-----:R-:W3:Y:S04]  /*3af10*/  LDL.64 R12, [R1+0x40] ;  /* 0x00004000010c7983 */ /* 0x001ee80000100a00 */
[----:B------:R0:W-:Y:S04]  /*3af20*/  STL.64 [R1+0x3ba8], R20 ;  /* 0x003ba81401007387 */ /* 0x0001e80000100a00 */
[----:B0-----:R-:W4:Y:S01]  /*3af30*/  LDL.64 R20, [R1+0x10] ;  /* 0x0000100001147983 */ /* 0x001f220000100a00 */
[----:B--2---:R-:W-:Y:S03]  /*3af40*/  HMMA.16816.F32 R4, R16, R24, R4 ;  /* 0x000000181004723c */ /* 0x004fe60000001804 */
[----:B----4-:R0:W-:Y:S04]  /*3af50*/  STL.64 [R1+0x3bc0], R20 ;  /* 0x003bc01401007387 */ /* 0x0101e80000100a00 */
[----:B0-----:R-:W2:Y:S04]  /*3af60*/  LDL.64 R20, [R1+0x20] ;  /* 0x0000200001147983 */ /* 0x001ea80000100a00 */
[----:B--2---:R0:W-:Y:S04]  /*3af70*/  STL.64 [R1+0x3be0], R20 ;  /* 0x003be01401007387 */ /* 0x0041e80000100a00 */
[----:B0-----:R-:W2:Y:S04]  /*3af80*/  LDL.LU R20, [R1+0x890] ;  /* 0x0008900001147983 */ /* 0x001ea80000300800 */
[----:B------:R-:W2:Y:S04]  /*3af90*/  LDL.LU R21, [R1+0x894] ;  /* 0x0008940001157983 */ /* 0x000ea80000300800 */
[----:B------:R-:W2:Y:S04]  /*3afa0*/  LDL.LU R22, [R1+0x898] ;  /* 0x0008980001167983 */ /* 0x000ea80000300800 */
[----:B------:R-:W2:Y:S04]  /*3afb0*/  LDL.LU R23, [R1+0x89c] ;  /* 0x00089c0001177983 */ /* 0x000ea80000300800 */
[----:B------:R-:W-:Y:S04]  /*3afc0*/  STL [R1+0x371c], R11 ;  /* 0x00371c0b01007387 */ /* 0x000fe80000100800 */
[----:B------:R0:W-:Y:S04]  /*3afd0*/  STL [R1+0x348c], R0 ;  /* 0x00348c0001007387 */ /* 0x0001e80000100800 */
[----:B------:R1:W-:Y:S04]  /*3afe0*/  STL [R1+0x3488], R2 ;  /* 0x0034880201007387 */ /* 0x0003e80000100800 */
[----:B------:R-:W-:Y:S04]  /*3aff0*/  STL [R1+0x3484], R28 ;  /* 0x0034841c01007387 */ /* 0x000fe80000100800 */
[----:B------:R4:W-:Y:S04]  /*3b000*/  STL.64 [R1+0x540], R4 ;  /* 0x0005400401007387 */ /* 0x0009e80000100a00 */
[----:B------:R-:W-:Y:S01]  /*3b010*/  STL.64 [R1+0x548], R6 ;  /* 0x0005480601007387 */ /* 0x000fe20000100a00 */
[----:B0-----:R-:W-:-:S02]  /*3b020*/  IMAD.MOV.U32 R0, RZ, RZ, R25 ;  /* 0x000000ffff007224 */ /* 0x001fc400078e0019 */
[----:B-1----:R-:W-:Y:S01]  /*3b030*/  IMAD.MOV.U32 R2, RZ, RZ, R24 ;  /* 0x000000ffff027224 */ /* 0x002fe200078e0018 */
[----:B----4-:R-:W4:Y:S04]  /*3b040*/  LDL.LU.64 R4, [R1+0x3c28] ;  /* 0x003c280001047983 */ /* 0x010f280000300a00 */
        /* <DEDUP_REMOVED lines=12> */
[----:B0-----:R-:W4:Y:S04]  /*3b110*/  LDL.LU R24, [R1+0x8b0] ;  /* 0x0008b00001187983 */ /* 0x001f280000300800 */
[----:B------:R-:W4:Y:S04]  /*3b120*/  LDL.LU R25, [R1+0x8b4] ;  /* 0x0008b40001197983 */ /* 0x000f280000300800 */
[----:B------:R-:W4:Y:S04]  /*3b130*/  LDL.LU R26, [R1+0x8b8] ;  /* 0x0008b800011a7983 */ /* 0x000f280000300800 */
[----:B------:R-:W4:Y:S01]  /*3b140*/  LDL.LU R27, [R1+0x8bc] ;  /* 0x0008bc00011b7983 */ /* 0x000f220000300800 */
[----:B--2---:R-:W-:Y:S01]  /*3b150*/  IMAD.MOV.U32 R11, RZ, RZ, R5 ;  /* 0x000000ffff0b7224 */ /* 0x004fe200078e0005 */
[----:B----4-:R-:W-:-:S15]  /*3b160*/  HMMA.16816.F32 R24, R16, R4, R24 ;  /* 0x000000041018723c */ /* 0x010fde0000001818 */
[----:B------:R-:W-:-:S04]  /*3b170*/  NOP ;  /* 0x0000000000007918 */ /* 0x000fc80000000000 */
[----:B------:R0:W-:Y:S04]  /*3b180*/  STL.64 [R1+0x8b0], R24 ;  /* 0x0008b01801007387 */ /* 0x0001e80000100a00 */
[----:B------:R-:W-:Y:S04]  /*3b190*/  STL.64 [R1+0x8b8], R26 ;  /* 0x0008b81a01007387 */ /* 0x000fe80000100a00 */
[----:B------:R-:W3:Y:S01]  /*3b1a0*/  LDL.LU.64 R6, [R1+0x3c00] ;  /* 0x003c000001067983 */ /* 0x000ee20000300a00 */
[----:B0-----:R-:W-:-:S03]  /*3b1b0*/  IMAD.MOV.U32 R24, RZ, RZ, R4 ;  /* 0x000000ffff187224 */ /* 0x001fc600078e0004 */
[----:B------:R-:W3:Y:S04]  /*3b1c0*/  LDL.LU.64 R4, [R1+0x3bf8] ;  /* 0x003bf80001047983 */ /* 0x000ee80000300a00 */
[----:B------:R-:W-:Y:S04]  /*3b1d0*/  STL.64 [R1+0x3ba0], R10 ;  /* 0x003ba00a01007387 */ /* 0x000fe80000100a00 */
[----:B------:R0:W-:Y:S04]  /*3b1e0*/  STL.64 [R1+0x3b98], R8 ;  /* 0x003b980801007387 */ /* 0x0001e80000100a00 */
[----:B0-----:R-:W2:Y:S04]  /*3b1f0*/  LDL.LU R8, [R1+0x860] ;  /* 0x0008600001087983 */ /* 0x001ea80000300800 */
[----:B------:R-:W2:Y:S04]  /*3b200*/  LDL.LU R9, [R1+0x864] ;  /* 0x0008640001097983 */ /* 0x000ea80000300800 */
[----:B------:R-:W4:Y:S04]  /*3b210*/  LDL.LU R10, [R1+0x868] ;  /* 0x00086800010a7983 */ /* 0x000f280000300800 */
[----:B------:R-:W4:Y:S01]  /*3b220*/  LDL.LU R11, [R1+0x86c] ;  /* 0x00086c00010b7983 */ /* 0x000f220000300800 */
[----:B---3--:R-:W-:Y:S03]  /*3b230*/  HMMA.16816.F32 R4, R16, R12, R4 ;  /* 0x0000000c1004723c */ /* 0x008fe60000001804 */
[----:B----4-:R-:W-:Y:S04]  /*3b240*/  STL.64 [R1+0x3bb8], R10 ;  /* 0x003bb80a01007387 */ /* 0x010fe80000100a00 */
[----:B--2---:R0:W-:Y:S04]  /*3b250*/  STL.64 [R1+0x3bb0], R8 ;  /* 0x003bb00801007387 */ /* 0x0041e80000100a00 */
        /* <DEDUP_REMOVED lines=8> */
[----:B------:R-:W-:Y:S02]  /*3b2e0*/  IMAD.MOV.U32 R6, RZ, RZ, R13 ;  /* 0x000000ffff067224 */ /* 0x000fe400078e000d */
[----:B------:R-:W4:Y:S02]  /*3b2f0*/  LDL.LU.64 R12, [R1+0x3be8] ;  /* 0x003be800010c7983 */ /* 0x000f240000300a00 */
[----:B----4-:R-:W-:Y:S01]  /*3b300*/  HMMA.16816.F32 R20, R16, R12, R20 ;  /* 0x0000000c1014723c */ /* 0x010fe20000001814 */
[----:B------:R-:W-:Y:S02]  /*3b310*/  IMAD.MOV.U32 R26, RZ, RZ, R12 ;  /* 0x000000ffff1a7224 */ /* 0x000fe400078e000c */
[----:B------:R-:W-:-:S15]  /*3b320*/  IMAD.MOV.U32 R25, RZ, RZ, R13 ;  /* 0x000000ffff197224 */ /* 0x000fde00078e000d */
[----:B------:R-:W-:Y:S01]  /*3b330*/  NOP ;  /* 0x0000000000007918 */ /* 0x000fe20000000000 */
        /* <DEDUP_REMOVED lines=33> */
[----:B0-----:R-:W2:Y:S04]  /*3b550*/  LDL.LU.64 R22, [R1+0x3b80] ;  /* 0x003b800001167983 */ /* 0x001ea80000300a00 */
[----:B------:R-:W2:Y:S04]  /*3b560*/  LDL.LU.64 R20, [R1+0x3b78] ;  /* 0x003b780001147983 */ /* 0x000ea80000300a00 */
[----:B------:R0:W-:Y:S04]  /*3b570*/  STL.64 [R1+0x3a70], R12 ;  /* 0x003a700c01007387 */ /* 0x0001e80000100a00 */
[----:B------:R1:W-:Y:S04]  /*3b580*/  STL.64 [R1+0x3b28], R14 ;  /* 0x003b280e01007387 */ /* 0x0003e80000100a00 */
[----:B0-----:R-:W3:Y:S04]  /*3b590*/  LDL.LU R12, [R1+0x530] ;  /* 0x00053000010c7983 */ /* 0x001ee80000300800 */
[----:B------:R-:W3:Y:S04]  /*3b5a0*/  LDL.LU R13, [R1+0x534] ;  /* 0x00053400010d7983 */ /* 0x000ee80000300800 */
[----:B-1----:R-:W3:Y:S04]  /*3b5b0*/  LDL.LU R14, [R1+0x538] ;  /* 0x00053800010e7983 */ /* 0x002ee80000300800 */
[----:B------:R-:W3:Y:S01]  /*3b5c0*/  LDL.LU R15, [R1+0x53c] ;  /* 0x00053c00010f7983 */ /* 0x000ee20000300800 */
[C---:B--2---:R-:W-:Y:S08]  /*3b5d0*/  HMMA.16816.F32 R20, R16.reuse, R8, R20 ;  /* 0x000000081014723c */ /* 0x044ff00000001814 */
[----:B---3--:R-:W-:Y:S01]  /*3b5e0*/  HMMA.16816.F32 R12, R16, R4, R12 ;  /* 0x00000004100c723c */ /* 0x008fe2000000180c */
[----:B------:R-:W-:-:S10]  /*3b5f0*/  IMAD.MOV.U32 R16, RZ, RZ, R28 ;  /* 0x000000ffff107224 */ /* 0x000fd400078e001c */
[----:B------:R-:W-:Y:S04]  /*3b600*/  STL.64 [R1+0x840], R20 ;  /* 0x0008401401007387 */ /* 0x000fe80000100a00 */
[----:B------:R0:W-:Y:S01]  /*3b610*/  STL.64 [R1+0x848], R22 ;  /* 0x0008481601007387 */ /* 0x0001e20000100a00 */
[----:B------:R-:W-:-:S03]  /*3b620*/  IMAD.MOV.U32 R17, RZ, RZ, R27 ;  /* 0x000000ffff117224 */ /* 0x000fc600078e001b */
[----:B0-----:R-:W2:Y:S04]  /*3b630*/  LDL.LU.64 R22, [R1+0x3b70] ;  /* 0x003b700001167983 */ /* 0x001ea80000300a00 */
[----:B------:R-:W3:Y:S04]  /*3b640*/  LDL.LU.64 R20, [R1+0x3b68] ;  /* 0x003b680001147983 */ /* 0x000ee80000300a00 */
        /* <DEDUP_REMOVED lines=8> */
[----:B--2---:R-:W-:Y:S04]  /*3b6d0*/  STL.64 [R1+0x3a90], R18 ;  /* 0x003a901201007387 */ /* 0x004fe80000100a00 */
[----:B----4-:R0:W-:Y:S02]  /*3b6e0*/  STL.64 [R1+0x3a88], R16 ;  /* 0x003a881001007387 */ /* 0x0101e40000100a00 */
[----:B0-----:R-:W-:-:S02]  /*3b6f0*/  IMAD.MOV.U32 R16, RZ, RZ, R26 ;  /* 0x000000ffff107224 */ /* 0x001fc400078e001a */
[----:B------:R-:W-:-:S05]  /*3b700*/  IMAD.MOV.U32 R17, RZ, RZ, R25 ;  /* 0x000000ffff117224 */ /* 0x000fca00078e0019 */
[----:B------:R0:W-:Y:S02]  /*3b710*/  STL.64 [R1+0x3aa8], R16 ;  /* 0x003aa81001007387 */ /* 0x0001e40000100a00 */
[----:B0-----:R-:W-:Y:S02]  /*3b720*/  IMAD.MOV.U32 R16, RZ, RZ, R7 ;  /* 0x000000ffff107224 */ /* 0x001fe400078e0007 */
[----:B------:R-:W-:-:S05]  /*3b730*/  IMAD.MOV.U32 R17, RZ, RZ, R6 ;  /* 0x000000ffff117224 */ /* 0x000fca00078e0006 */
[----:B------:R0:W-:Y:S04]  /*3b740*/  STL.64 [R1+0x3ac0], R16 ;  /* 0x003ac01001007387 */ /* 0x0001e80000100a00 */
[----:B------:R1:W-:Y:S01]  /*3b750*/  STL.64 [R1+0x3a58], R4 ;  /* 0x003a580401007387 */ /* 0x0003e20000100a00 */
[----:B0-----:R-:W-:Y:S02]  /*3b760*/  IMAD.MOV.U32 R16, RZ, RZ, R24 ;  /* 0x000000ffff107224 */ /* 0x001fe400078e0018 */
[----:B------:R-:W-:Y:S01]  /*3b770*/  IMAD.MOV.U32 R17, RZ, RZ, R11 ;  /* 0x000000ffff117224 */ /* 0x000fe200078e000b */
[----:B-1----:R-:W2:Y:S04]  /*3b780*/  LDL.LU R4, [R1+0x7e0] ;  /* 0x0007e00001047983 */ /* 0x002ea80000300800 */
[----:B------:R-:W2:Y:S04]  /*3b790*/  LDL.LU R5, [R1+0x7e4] ;  /* 0x0007e40001057983 */ /* 0x000ea80000300800 */
[----:B------:R-:W4:Y:S04]  /*3b7a0*/  LDL.LU R6, [R1+0x7e8] ;  /* 0x0007e80001067983 */ /* 0x000f280000300800 */
[----:B------:R-:W4:Y:S04]  /*3b7b0*/  LDL.LU R7, [R1+0x7ec] ;  /* 0x0007ec0001077983 */ /* 0x000f280000300800 */
        /* <DEDUP_REMOVED lines=10> */
[----:B0-----:R-:W2:Y:S04]  /*3b860*/  LDL.LU R16, [R1+0x4e0] ;  /* 0x0004e00001107983 */ /* 0x001ea80000300800 */
[----:B------:R-:W2:Y:S04]  /*3b870*/  LDL.LU R17, [R1+0x4e4] ;  /* 0x0004e40001117983 */ /* 0x000ea80000300800 */
[----:B------:R-:W2:Y:S04]  /*3b880*/  LDL.LU R18, [R1+0x4e8] ;  /* 0x0004e80001127983 */ /* 0x000ea80000300800 */
[----:B------:R-:W2:Y:S01]  /*3b890*/  LDL.LU R19, [R1+0x4ec] ;  /* 0x0004ec0001137983 */ /* 0x000ea20000300800 */
[----:B------:R-:W-:-:S02]  /*3b8a0*/  IMAD.MOV.U32 R24, RZ, RZ, R22 ;  /* 0x000000ffff187224 */ /* 0x000fc400078e0016 */
[----:B------:R-:W-:Y:S02]  /*3b8b0*/  IMAD.MOV.U32 R25, RZ, RZ, R23 ;  /* 0x000000ffff197224 */ /* 0x000fe400078e0017 */
[----:B------:R-:W-:Y:S02]  /*3b8c0*/  IMAD.MOV.U32 R8, RZ, RZ, R3 ;  /* 0x000000ffff087224 */ /* 0x000fe400078e0003 */
[----:B------:R-:W-:Y:S01]  /*3b8d0*/  IMAD.MOV.U32 R9, RZ, RZ, R10 ;  /* 0x000000ffff097224 */ /* 0x000fe200078e000a */
[----:B--2---:R-:W-:Y:S04]  /*3b8e0*/  STL.64 [R1+0x3b20], R18 ;  /* 0x003b201201007387 */ /* 0x004fe80000100a00 */
[----:B------:R-:W-:Y:S04]  /*3b8f0*/  STL.64 [R1+0x3b18], R16 ;  /* 0x003b181001007387 */ /* 0x000fe80000100a00 */
[----:B------:R-:W3:Y:S04]  /*3b900*/  LDL.LU R22, [R1+0x3b60] ;  /* 0x003b600001167983 */ /* 0x000ee80000300800 */
[----:B------:R-:W3:Y:S04]  /*3b910*/  LDL.LU R23, [R1+0x3b5c] ;  /* 0x003b5c0001177983 */ /* 0x000ee80000300800 */
[----:B------:R-:W-:Y:S04]  /*3b920*/  STL.64 [R1+0x3b30], R24 ;  /* 0x003b301801007387 */ /* 0x000fe80000100a00 */
[----:B------:R-:W2:Y:S04]  /*3b930*/  LDL.LU R3, [R1+0x3b58] ;  /* 0x003b580001037983 */ /* 0x000ea80000300800 */
[----:B------:R0:W-:Y:S04]  /*3b940*/  STL.64 [R1+0x3b38], R8 ;  /* 0x003b380801007387 */ /* 0x0001e80000100a00 */
[----:B0-----:R-:W2:Y:S04]  /*3b950*/  LDL.LU R8, [R1+0x510] ;  /* 0x0005100001087983 */ /* 0x001ea80000300800 */
[----:B------:R-:W2:Y:S04]  /*3b960*/  LDL.LU R9, [R1+0x514] ;  /* 0x0005140001097983 */ /* 0x000ea80000300800 */
[----:B------:R-:W2:Y:S04]  /*3b970*/  LDL.LU R10, [R1+0x518] ;  /* 0x00051800010a7983 */ /* 0x000ea80000300800 */
[----:B------:R-:W2:Y:S04]  /*3b980*/  LDL.LU R11, [R1+0x51c] ;  /* 0x00051c00010b7983 */ /* 0x000ea80000300800 */
[----:B--2---:R-:W-:Y:S04]  /*3b990*/  STL.64 [R1+0x3b48], R10 ;  /* 0x003b480a01007387 */ /* 0x004fe80000100a00 */
[----:B------:R0:W-:Y:S04]  /*3b9a0*/  STL.64 [R1+0x3b40], R8 ;  /* 0x003b400801007387 */ /* 0x0001e80000100a00 */
[----:B------:R-:W2:Y:S04]  /*3b9b0*/  LDL.64 R24, [R1+0xb0] ;  /* 0x0000b00001187983 */ /* 0x000ea80000100a00 */
[----:B0-----:R-:W3:Y:S04]  /*3b9c0*/  LDL R8, [R1+0xc0] ;  /* 0x0000c00001087983 */ /* 0x001ee80000100800 */
[----:B--2---:R0:W-:Y:S04]  /*3b9d0*/  STL.64 [R1+0x3b50], R24 ;  /* 0x003b501801007387 */ /* 0x0041e80000100a00 */
[----:B0-----:R-:W3:Y:S04]  /*3b9e0*/  LDL.LU R24, [R1+0x520] ;  /* 0x0005200001187983 */ /* 0x001ee80000300800 */
[----:B------:R-:W3:Y:S04]  /*3b9f0*/  LDL.LU R25, [R1+0x524] ;  /* 0x0005240001197983 */ /* 0x000ee80000300800 */
[----:B------:R-:W3:Y:S04]  /*3ba00*/  LDL.LU R26, [R1+0x528] ;  /* 0x00052800011a7983 */ /* 0x000ee80000300800 */
[----:B------:R-:W3:Y:S04]  /*3ba10*/  LDL.LU R27, [R1+0x52c] ;  /* 0x00052c00011b7983 */ /* 0x000ee80000300800 */
        /* <DEDUP_REMOVED lines=8> */
[----:B----4-:R-:W-:Y:S04]  /*3baa0*/  STL.64 [R1+0x3aa0], R6 ;  /* 0x003aa00601007387 */ /* 0x010fe80000100a00 */
[----:B------:R0:W-:Y:S04]  /*3bab0*/  STL.64 [R1+0x3a98], R4 ;  /* 0x003a980401007387 */ /* 0x0001e80000100a00 */
        /* <DEDUP_REMOVED lines=24> */
[----:B------:R-:W3:Y:S04]  /*3bc40*/  LDL.LU.64 R24, [R1+0x3b50] ;  /* 0x003b500001187983 */ /* 0x000ee80000300a00 */
[----:B------:R-:W-:Y:S04]  /*3bc50*/  STL.64 [R1+0x520], R8 ;  /* 0x0005200801007387 */ /* 0x000fe80000100a00 */
[----:B------:R0:W-:Y:S04]  /*3bc60*/  STL.64 [R1+0x528], R10 ;  /* 0x0005280a01007387 */ /* 0x0001e80000100a00 */
[----:B0-----:R-:W3:Y:S04]  /*3bc70*/  LDL.LU.64 R10, [R1+0x3b48] ;  /* 0x003b4800010a7983 */ /* 0x001ee80000300a00 */
[----:B------:R-:W3:Y:S02]  /*3bc80*/  LDL.LU.64 R8, [R1+0x3b40] ;  /* 0x003b400001087983 */ /* 0x000ee40000300a00 */
[----:B---3--:R-:W-:Y:S01]  /*3bc90*/  HMMA.16816.F32 R8, R20, R24, R8 ;  /* 0x000000181408723c */ /* 0x008fe20000001808 */
[----:B------:R-:W-:-:S02]  /*3bca0*/  IMAD.MOV.U32 R2, RZ, RZ, R24 ;  /* 0x000000ffff027224 */ /* 0x000fc400078e0018 */
[----:B------:R-:W-:-:S15]  /*3bcb0*/  IMAD.MOV.U32 R0, RZ, RZ, R25 ;  /* 0x000000ffff007224 */ /* 0x000fde00078e0019 */
[----:B------:R-:W-:Y:S01]  /*3bcc0*/  NOP ;  /* 0x0000000000007918 */ /* 0x000fe20000000000 */
[----:B------:R0:W-:Y:S04]  /*3bcd0*/  STL.64 [R1+0x510], R8 ;  /* 0x0005100801007387 */ /* 0x0001e80000100a00 */
[----:B------:R1:W-:Y:S04]  /*3bce0*/  STL.64 [R1+0x518], R10 ;  /* 0x0005180a01007387 */ /* 0x0003e80000100a00 */
[----:B0-----:R-:W1:Y:S04]  /*3bcf0*/  LDL.LU.64 R8, [R1+0x3b38] ;  /* 0x003b380001087983 */ /* 0x001e680000300a00 */
[----:B------:R-:W3:Y:S01]  /*3bd00*/  LDL.LU.64 R24, [R1+0x3b30] ;  /* 0x003b300001187983 */ /* 0x000ee20000300a00 */
[C---:B-1----:R-:W-:Y:S08]  /*3bd10*/  HMMA.16816.F32 R8, R20.reuse, R8, R12 ;  /* 0x000000081408723c */ /* 0x042ff0000000180c */
[C---:B---3--:R-:W-:Y:S01]  /*3bd20*/  HMMA.16816.F32 R24, R20.reuse, R24, R16 ;  /* 0x000000181418723c */ /* 0x048fe20000001810 */
[----:B------:R-:W3:Y:S10]  /*3bd30*/  LDL.LU.64 R14, [R1+0x3b28] ;  /* 0x003b2800010e7983 */ /* 0x000ef40000300a00 */
[----:B------:R0:W-:Y:S04]  /*3bd40*/  STL.64 [R1+0x500], R8 ;  /* 0x0005000801007387 */ /* 0x0001e80000100a00 */
[----:B------:R1:W-:Y:S04]  /*3bd50*/  STL.64 [R1+0x508], R10 ;  /* 0x0005080a01007387 */ /* 0x0003e80000100a00 */
[----:B0-----:R-:W4:Y:S04]  /*3bd60*/  LDL.LU R8, [R1+0x7d0] ;  /* 0x0007d00001087983 */ /* 0x001f280000300800 */
[----:B------:R-:W4:Y:S04]  /*3bd70*/  LDL.LU R9, [R1+0x7d4] ;  /* 0x0007d40001097983 */ /* 0x000f280000300800 */
[----:B-1----:R-:W4:Y:S04]  /*3bd80*/  LDL.LU R10, [R1+0x7d8] ;  /* 0x0007d800010a7983 */ /* 0x002f280000300800 */
[----:B------:R-:W4:Y:S04]  /*3bd90*/  LDL.LU R11, [R1+0x7dc] ;  /* 0x0007dc00010b7983 */ /* 0x000f280000300800 */
[----:B------:R-:W4:Y:S04]  /*3bda0*/  LDL.64 R12, [R1] ;  /* 0x00000000010c7983 */ /* 0x000f280000100a00 */
[----:B------:R-:W2:Y:S04]  /*3bdb0*/  LDL.LU.64 R18, [R1+0x3b20] ;  /* 0x003b200001127983 */ /* 0x000ea80000300a00 */
[----:B------:R-:W2:Y:S04]  /*3bdc0*/  LDL.LU.64 R16, [R1+0x3b18] ;  /* 0x003b180001107983 */ /* 0x000ea80000300a00 */
        /* <DEDUP_REMOVED lines=13> */
[----:B------:R-:W-:Y:S04]  /*3bea0*/  STL.64 [R1+0x4d0], R16 ;  /* 0x0004d01001007387 */ /* 0x000fe80000100a00 */
[----:B------:R0:W-:Y:S04]  /*3beb0*/  STL.64 [R1+0x4d8], R18 ;  /* 0x0004d81201007387 */ /* 0x0001e80000100a00 */
[----:B0-----:R-:W2:Y:S04]  /*3bec0*/  LDL.LU.64 R18, [R1+0x3ae8] ;  /* 0x003ae80001127983 */ /* 0x001ea80000300a00 */
[----:B------:R-:W2:Y:S01]  /*3bed0*/  LDL.LU.64 R16, [R1+0x3ae0] ;  /* 0x003ae00001107983 */ /* 0x000ea20000300a00 */
[----:B------:R-:W-:-:S02]  /*3bee0*/  IMAD.MOV.U32 R24, RZ, RZ, R27 ;  /* 0x000000ffff187224 */ /* 0x000fc400078e001b */
[----:B------:R-:W-:-:S07]  /*3bef0*/  IMAD.MOV.U32 R25, RZ, RZ, R26 ;  /* 0x000000ffff197224 */ /* 0x000fce00078e001a */
[----:B--2---:R-:W-:Y:S01]  /*3bf00*/  HMMA.16816.F32 R24, R20, R24, R16 ;  /* 0x000000181418723c */ /* 0x004fe20000001810 */
[----:B------:R-:W2:-:S15]  /*3bf10*/  LDL.LU.64 R16, [R1+0x3ad8] ;  /* 0x003ad80001107983 */ /* 0x000e9e0000300a00 */
[----:B------:R-:W-:-:S03]  /*3bf20*/  NOP ;  /* 0x0000000000007918 */ /* 0x000fc60000000000 */
[----:B------:R0:W-:Y:S04]  /*3bf30*/  STL.64 [R1+0x830], R24 ;  /* 0x0008301801007387 */ /* 0x0001e80000100a00 */
[----:B------:R-:W-:Y:S04]  /*3bf40*/  STL.64 [R1+0x838], R26 ;  /* 0x0008381a01007387 */ /* 0x000fe80000100a00 */
[----:B0-----:R-:W3:Y:S01]  /*3bf50*/  LDL.64 R24, [R1+0xa0] ;  /* 0x0000a00001187983 */ /* 0x001ee20000100a00 */
[C---:B--2---:R-:W-:Y:S03]  /*3bf60*/  HMMA.16816.F32 R16, R20.reuse, R16, R4 ;  /* 0x000000101410723c */ /* 0x044fe60000001804 */
[----:B---3--:R-:W-:Y:S04]  /*3bf70*/  STL.64 [R1+0x3a28], R24 ;  /* 0x003a281801007387 */ /* 0x008fe80000100a00 */
[----:B------:R-:W2:Y:S04]  /*3bf80*/  LDL.LU.64 R6, [R1+0x3ad0] ;  /* 0x003ad00001067983 */ /* 0x000ea80000300a00 */
[----:B------:R-:W2:Y:S08]  /*3bf90*/  LDL.LU.64 R4, [R1+0x3ac8] ;  /* 0x003ac80001047983 */ /* 0x000eb00000300a00 */
        /* <DEDUP_REMOVED lines=22> */
[----:B------:R-:W-:Y:S01]  /*3c100*/  STL.64 [R1+0x7f8], R26 ;  /* 0x0007f81a01007387 */ /* 0x000fe20000100a00 */
[----:B--2---:R-:W-:-:S15]  /*3c110*/  HMMA.16816.F32 R4, R20, R16, R4 ;  /* 0x000000101404723c */ /* 0x004fde0000001804 */
[----:B------:R-:W-:-:S04]  /*3c120*/  NOP ;  /* 0x0000000000007918 */ /* 0x000fc80000000000 */
[----:B------:R0:W-:Y:S04]  /*3c130*/  STL.64 [R1+0x7e0], R4 ;  /* 0x0007e00401007387 */ /* 0x0001e80000100a00 */
[----:B------:R1:W-:Y:S04]  /*3c140*/  STL.64 [R1+0x7e8], R6 ;  /* 0x0007e80601007387 */ /* 0x0003e80000100a00 */
[----:B0-----:R-:W2:Y:S04]  /*3c150*/  LDL.LU R4, [R1+0x7b0] ;  /* 0x0007b00001047983 */ /* 0x001ea80000300800 */
[----:B------:R-:W2:Y:S04]  /*3c160*/  LDL.LU R5, [R1+0x7b4] ;  /* 0x0007b40001057983 */ /* 0x000ea80000300800 */
[----:B-1----:R-:W3:Y:S04]  /*3c170*/  LDL.LU R6, [R1+0x7b8] ;  /* 0x0007b80001067983 */ /* 0x002ee80000300800 */
[----:B------:R-:W3:Y:S01]  /*3c180*/  LDL.LU R7, [R1+0x7bc] ;  /* 0x0007bc0001077983 */ /* 0x000ee20000300800 */
[----:B----4-:R-:W-:Y:S01]  /*3c190*/  HMMA.16816.F32 R8, R20, R12, R8 ;  /* 0x0000000c1408723c */ /* 0x010fe20000001808 */
        /* <DEDUP_REMOVED lines=12> */
[----:B------:R0:W-:Y:S04]  /*3c260*/  STL.64 [R1+0x3a40], R24 ;  /* 0x003a401801007387 */ /* 0x0001e80000100a00 */
[----:B0-----:R-:W4:Y:S04]  /*3c270*/  LDL.64 R24, [R1+0xc0] ;  /* 0x0000c00001187983 */ /* 0x001f280000100a00 */
[----:B------:R0:W-:Y:S04]  /*3c280*/  STL.64 [R1+0x7d0], R8 ;  /* 0x0007d00801007387 */ /* 0x0001e80000100a00 */
[----:B------:R1:W-:Y:S04]  /*3c290*/  STL.64 [R1+0x7d8], R10 ;  /* 0x0007d80a01007387 */ /* 0x0003e80000100a00 */
[----:B0-----:R-:W2:Y:S01]  /*3c2a0*/  LDL.LU.64 R8, [R1+0x3a78] ;  /* 0x003a780001087983 */ /* 0x001ea20000300a00 */
[----:B-1----:R-:W-:-:S02]  /*3c2b0*/  IMAD.MOV.U32 R11, RZ, RZ, R12 ;  /* 0x000000ffff0b7224 */ /* 0x002fc400078e000c */
[----:B------:R-:W-:Y:S02]  /*3c2c0*/  IMAD.MOV.U32 R10, RZ, RZ, R13 ;  /* 0x000000ffff0a7224 */ /* 0x000fe400078e000d */
[----:B------:R-:W2:Y:S02]  /*3c2d0*/  LDL.LU.64 R12, [R1+0x3a70] ;  /* 0x003a7000010c7983 */ /* 0x000ea40000300a00 */
[----:B--2---:R-:W-:-:S15]  /*3c2e0*/  HMMA.16816.F32 R4, R20, R12, R4 ;  /* 0x0000000c1404723c */ /* 0x004fde0000001804 */
[----:B------:R-:W-:-:S04]  /*3c2f0*/  NOP ;  /* 0x0000000000007918 */ /* 0x000fc80000000000 */
[----:B------:R-:W-:Y:S04]  /*3c300*/  STL.64 [R1+0x7c0], R4 ;  /* 0x0007c00401007387 */ /* 0x000fe80000100a00 */
[----:B------:R0:W-:Y:S04]  /*3c310*/  STL.64 [R1+0x7c8], R6 ;  /* 0x0007c80601007387 */ /* 0x0001e80000100a00 */
[----:B0-----:R-:W2:Y:S04]  /*3c320*/  LDL.LU.64 R6, [R1+0x3a68] ;  /* 0x003a680001067983 */ /* 0x001ea80000300a00 */
[----:B------:R-:W2:Y:S04]  /*3c330*/  LDL.LU.64 R4, [R1+0x3a60] ;  /* 0x003a600001047983 */ /* 0x000ea80000300a00 */
        /* <DEDUP_REMOVED lines=10> */
[----:B------:R-:W2:Y:S01]  /*3c3e0*/  LDL.LU R15, [R1+0x49c] ;  /* 0x00049c00010f7983 */ /* 0x000ea20000300800 */
[----:B------:R-:W-:Y:S03]  /*3c3f0*/  HMMA.16816.F32 R4, R20, R8, R4 ;  /* 0x000000081404723c */ /* 0x000fe60000001804 */
        /* <DEDUP_REMOVED lines=12> */
[----:B------:R0:W-:Y:S04]  /*3c4c0*/  STL.64 [R1+0x7b0], R4 ;  /* 0x0007b00401007387 */ /* 0x0001e80000100a00 */
[----:B------:R-:W-:Y:S04]  /*3c4d0*/  STL.64 [R1+0x7b8], R6 ;  /* 0x0007b80601007387 */ /* 0x000fe80000100a00 */
[----:B0-----:R-:W3:Y:S04]  /*3c4e0*/  LDL.LU.64 R4, [R1+0x3a58] ;  /* 0x003a580001047983 */ /* 0x001ee80000300a00 */
[----:B------:R-:W-:Y:S01]  /*3c4f0*/  STL.64 [R1+0x39d0], R8 ;  /* 0x0039d00801007387 */ /* 0x000fe20000100a00 */
[----:B----4-:R-:W-:-:S02]  /*3c500*/  IMAD.MOV.U32 R2, RZ, RZ, R24 ;  /* 0x000000ffff027224 */ /* 0x010fc400078e0018 */
[----:B------:R-:W-:Y:S01]  /*3c510*/  IMAD.MOV.U32 R0, RZ, RZ, R25 ;  /* 0x000000ffff007224 */ /* 0x000fe200078e0019 */
[----:B---3--:R-:W-:Y:S01]  /*3c520*/  HMMA.16816.F32 R20, R20, R4, R16 ;  /* 0x000000041414723c */ /* 0x008fe20000001810 */
[----:B------:R-:W2:-:S15]  /*3c530*/  LDSM.16.MT88.4 R16, [R3+0x10100] ;  /* 0x010100000310783b */ /* 0x000e9e0000004200 */
[----:B------:R-:W-:-:S03]  /*3c540*/  NOP ;  /* 0x0000000000007918 */ /* 0x000fc60000000000 */
[----:B------:R-:W-:Y:S04]  /*3c550*/  STL.64 [R1+0x4c0], R20 ;  /* 0x0004c01401007387 */ /* 0x000fe80000100a00 */
[----:B------:R-:W-:Y:S04]  /*3c560*/  STL.64 [R1+0x4c8], R22 ;  /* 0x0004c81601007387 */ /* 0x000fe80000100a00 */
[----:B------:R-:W0:Y:S01]  /*3c570*/  LDSM.16.MT88.4 R20, [R3+0x10180] ;  /* 0x010180000314783b */ /* 0x000e220000004200 */
[C---:B--2---:R-:W-:Y:S03]  /*3c580*/  HMMA.16816.F32 R12, R16.reuse, R24, R12 ;  /* 0x00000018100c723c */ /* 0x044fe6000000180c */
[----:B0-----:R-:W-:Y:S04]  /*3c590*/  STL [R1+0x3938], R20 ;  /* 0x0039381401007387 */ /* 0x001fe80000100800 */
[----:B------:R0:W-:Y:S04]  /*3c5a0*/  STL [R1+0x3934], R21 ;  /* 0x0039341501007387 */ /* 0x0001e80000100800 */
[----:B------:R-:W-:Y:S04]  /*3c5b0*/  STL [R1+0x3930], R22 ;  /* 0x0039301601007387 */ /* 0x000fe80000100800 */
[----:B------:R-:W-:Y:S04]  /*3c5c0*/  STL [R1+0x392c], R23 ;  /* 0x00392c1701007387 */ /* 0x000fe80000100800 */
[----:B0-----:R-:W2:Y:S04]  /*3c5d0*/  LDL.64 R20, [R1+0x90] ;  /* 0x0000900001147983 */ /* 0x001ea80000100a00 */
[----:B------:R-:W-:Y:S04]  /*3c5e0*/  STL [R1+0x3928], R3 ;  /* 0x0039280301007387 */ /* 0x000fe80000100800 */
[----:B------:R-:W-:Y:S04]  /*3c5f0*/  STL.64 [R1+0x4b0], R12 ;  /* 0x0004b00c01007387 */ /* 0x000fe80000100a00 */
[----:B------:R0:W-:Y:S04]  /*3c600*/  STL.64 [R1+0x4b8], R14 ;  /* 0x0004b80e01007387 */ /* 0x0001e80000100a00 */
[----:B0-----:R-:W3:Y:S04]  /*3c610*/  LDL.LU.64 R14, [R1+0x3a50] ;  /* 0x003a5000010e7983 */ /* 0x001ee80000300a00 */
[----:B------:R-:W3:Y:S04]  /*3c620*/  LDL.LU.64 R12, [R1+0x3a48] ;  /* 0x003a4800010c7983 */ /* 0x000ee80000300a00 */
[----:B------:R-:W3:Y:S04]  /*3c630*/  LDL.LU.64 R24, [R1+0x3a40] ;  /* 0x003a400001187983 */ /* 0x000ee80000300a00 */
[----:B------:R-:W-:Y:S01]  /*3c640*/  STL [R1+0x393c], R2 ;  /* 0x00393c0201007387 */ /* 0x000fe20000100800 */
[----:B---3--:R-:W-:Y:S03]  /*3c650*/  HMMA.16816.F32 R24, R16, R24, R12 ;  /* 0x000000181018723c */ /* 0x008fe6000000180c */
[----:B------:R-:W3:Y:S04]  /*3c660*/  LDL.LU.64 R14, [R1+0x3a38] ;  /* 0x003a3800010e7983 */ /* 0x000ee80000300a00 */
[----:B------:R-:W3:-:S12]  /*3c670*/  LDL.LU.64 R12, [R1+0x3a30] ;  /* 0x003a3000010c7983 */ /* 0x000ed80000300a00 */
[----:B------:R0:W-:Y:S04]  /*3c680*/  STL.64 [R1+0x4a0], R24 ;  /* 0x0004a01801007387 */ /* 0x0001e80000100a00 */
[----:B------:R-:W-:Y:S04]  /*3c690*/  STL.64 [R1+0x4a8], R26 ;  /* 0x0004a81a01007387 */ /* 0x000fe80000100a00 */
[----:B0-----:R-:W3:Y:S02]  /*3c6a0*/  LDL.LU.64 R24, [R1+0x3a28] ;  /* 0x003a280001187983 */ /* 0x001ee40000300a00 */
[----:B---3--:R-:W-:Y:S01]  /*3c6b0*/  HMMA.16816.F32 R12, R16, R24, R12 ;  /* 0x00000018100c723c */ /* 0x008fe2000000180c */
[----:B------:R-:W-:-:S02]  /*3c6c0*/  IMAD.MOV.U32 R7, RZ, RZ, R24 ;  /* 0x000000ffff077224 */ /* 0x000fc400078e0018 */
[----:B------:R-:W-:-:S15]  /*3c6d0*/  IMAD.MOV.U32 R6, RZ, RZ, R25 ;  /* 0x000000ffff067224 */ /* 0x000fde00078e0019 */
[----:B------:R-:W-:Y:S01]  /*3c6e0*/  NOP ;  /* 0x0000000000007918 */ /* 0x000fe20000000000 */
[----:B------:R-:W-:Y:S04]  /*3c6f0*/  STL.64 [R1+0x490], R12 ;  /* 0x0004900c01007387 */ /* 0x000fe80000100a00 */
[----:B------:R0:W-:Y:S04]  /*3c700*/  STL.64 [R1+0x498], R14 ;  /* 0x0004980e01007387 */ /* 0x0001e80000100a00 */
[----:B0-----:R-:W3:Y:S04]  /*3c710*/  LDL.LU.64 R14, [R1+0x3a20] ;  /* 0x003a2000010e7983 */ /* 0x001ee80000300a00 */
[----:B------:R-:W3:Y:S04]  /*3c720*/  LDL.LU.64 R12, [R1+0x3a18] ;  /* 0x003a1800010c7983 */ /* 0x000ee80000300a00 */
[----:B------:R-:W3:Y:S04]  /*3c730*/  LDL.LU.64 R24, [R1+0x3a10] ;  /* 0x003a100001187983 */ /* 0x000ee80000300a00 */
[----:B------:R-:W-:Y:S04]  /*3c740*/  STL.64 [R1+0x3958], R6 ;  /* 0x0039580601007387 */ /* 0x000fe80000100a00 */
[----:B------:R0:W-:Y:S04]  /*3c750*/  STL.64 [R1+0x3950], R4 ;  /* 0x0039500401007387 */ /* 0x0001e80000100a00 */
[----:B0-----:R-:W2:Y:S04]  /*3c760*/  LDL.LU R4, [R1+0x480] ;  /* 0x0004800001047983 */ /* 0x001ea80000300800 */
[----:B------:R-:W2:Y:S04]  /*3c770*/  LDL.LU R5, [R1+0x484] ;  /* 0x0004840001057983 */ /* 0x000ea80000300800 */
[----:B------:R-:W2:Y:S04]  /*3c780*/  LDL.LU R6, [R1+0x488] ;  /* 0x0004880001067983 */ /* 0x000ea80000300800 */
[----:B------:R-:W2:Y:S01]  /*3c790*/  LDL.LU R7, [R1+0x48c] ;  /* 0x00048c0001077983 */ /* 0x000ea20000300800 */
[C---:B---3--:R-:W-:Y:S08]  /*3c7a0*/  HMMA.16816.F32 R12, R16.reuse, R24, R12 ;  /* 0x00000018100c723c */ /* 0x048ff0000000180c */
[----:B--2---:R-:W-:-:S15]  /*3c7b0*/  HMMA.16816.F32 R4, R16, R20, R4 ;  /* 0x000000141004723c */ /* 0x004fde0000001804 */
[----:B------:R-:W-:-:S04]  /*3c7c0*/  NOP ;  /* 0x0000000000007918 */ /* 0x000fc80000000000 */
[----:B------:R0:W-:Y:S04]  /*3c7d0*/  STL.64 [R1+0x480], R4 ;  /* 0x0004800401007387 */ /* 0x0001e80000100a00 */
[----:B------:R1:W-:Y:S04]  /*3c7e0*/  STL.64 [R1+0x488], R6 ;  /* 0x0004880601007387 */ /* 0x0003e80000100a00 */
[----:B------:R-:W-:Y:S04]  /*3c7f0*/  STL.64 [R1+0x39b8], R24 ;  /* 0x0039b81801007387 */ /* 0x000fe80000100a00 */
[----:B0-----:R-:W2:Y:S04]  /*3c800*/  LDL.LU R4, [R1+0x720] ;  /* 0x0007200001047983 */ /* 0x001ea80000300800 */
[----:B------:R-:W-:Y:S04]  /*3c810*/  STL.64 [R1+0x470], R12 ;  /* 0x0004700c01007387 */ /* 0x000fe80000100a00 */
[----:B------:R-:W-:Y:S04]  /*3c820*/  STL.64 [R1+0x478], R14 ;  /* 0x0004780e01007387 */ /* 0x000fe80000100a00 */
[----:B------:R-:W2:Y:S04]  /*3c830*/  LDL.LU R5, [R1+0x724] ;  /* 0x0007240001057983 */ /* 0x000ea80000300800 */
[----:B-1----:R-:W3:Y:S04]  /*3c840*/  LDL.LU R6, [R1+0x728] ;  /* 0x0007280001067983 */ /* 0x002ee80000300800 */
[----:B------:R-:W3:Y:S04]  /*3c850*/  LDL.LU R7, [R1+0x72c] ;  /* 0x00072c0001077983 */ /* 0x000ee80000300800 */
        /* <DEDUP_REMOVED lines=10> */
[----:B------:R-:W2:Y:S04]  /*3c900*/  LDL.LU R12, [R1+0x750] ;  /* 0x00075000010c7983 */ /* 0x000ea80000300800 */
        /* <DEDUP_REMOVED lines=11> */
[----:B------:R-:W2:Y:S01]  /*3c9c0*/  LDL.LU R8, [R1+0x780] ;  /* 0x0007800001087983 */ /* 0x000ea20000300800 */
[----:B0-----:R-:W-:-:S03]  /*3c9d0*/  IMAD.MOV.U32 R5, RZ, RZ, R10 ;  /* 0x000000ffff057224 */ /* 0x001fc600078e000a */
        /* <DEDUP_REMOVED lines=419> */
[----:B------:R-:W-:Y:S04]  /*3e410*/  STL.64 [R1+0x37e0], R20 ;  /* 0x0037e01401007387 */ /* 0x000fe80000100a00 */
[----:B0-----:R-:W2:Y:S04]  /*3e420*/  LDL.LU R4, [R1+0x6a0] ;  /* 0x0006a00001047983 */ /* 0x001ea80000300800 */
[----:B------:R-:W2:Y:S04]  /*3e430*/  LDL.LU R5, [R1+0x6a4] ;  /* 0x0006a40001057983 */ /* 0x000ea80000300800 */
[----:B-1----:R-:W3:Y:S04]  /*3e440*/  LDL.LU R6, [R1+0x6a8] ;  /* 0x0006a80001067983 */ /* 0x002ee80000300800 */
[----:B------:R-:W3:Y:S04]  /*3e450*/  LDL.LU R7, [R1+0x6ac] ;  /* 0x0006ac0001077983 */ /* 0x000ee80000300800 */
        /* <DEDUP_REMOVED lines=9> */
[----:B--2---:R-:W-:Y:S04]  /*3e4f0*/  STL.64 [R1+0x37a0], R12 ;  /* 0x0037a00c01007387 */ /* 0x004fe80000100a00 */
[----:B---3--:R-:W-:Y:S04]  /*3e500*/  STL.64 [R1+0x3750], R6 ;  /* 0x0037500601007387 */ /* 0x008fe80000100a00 */
        /* <DEDUP_REMOVED lines=13> */
[----:B--2---:R-:W-:Y:S04]  /*3e5e0*/  STL.64 [R1+0x37b0], R10 ;  /* 0x0037b00a01007387 */ /* 0x004fe80000100a00 */
[----:B----4-:R0:W-:Y:S04]  /*3e5f0*/  STL.64 [R1+0x37a8], R8 ;  /* 0x0037a80801007387 */ /* 0x0101e80000100a00 */
[----:B0-----:R-:W2:Y:S04]  /*3e600*/  LDL.64 R8, [R1+0x50] ;  /* 0x0000500001087983 */ /* 0x001ea80000100a00 */
[----:B--2---:R0:W-:Y:S04]  /*3e610*/  STL.64 [R1+0x37c0], R8 ;  /* 0x0037c00801007387 */ /* 0x0041e80000100a00 */
[----:B0-----:R-:W2:Y:S04]  /*3e620*/  LDL.64 R8, [R1+0x60] ;  /* 0x0000600001087983 */ /* 0x001ea80000100a00 */
[----:B--2---:R0:W-:Y:S04]  /*3e630*/  STL.64 [R1+0x37d8], R8 ;  /* 0x0037d80801007387 */ /* 0x0041e80000100a00 */
[----:B------:R-:W2:Y:S04]  /*3e640*/  LDL.64 R12, [R1+0x40] ;  /* 0x00004000010c7983 */ /* 0x000ea80000100a00 */
[----:B0-----:R-:W4:Y:S04]  /*3e650*/  LDL.64 R8, [R1+0x70] ;  /* 0x0000700001087983 */ /* 0x001f280000100a00 */
        /* <DEDUP_REMOVED lines=15> */
[----:B0-----:R-:W3:Y:S04]  /*3e750*/  LDL.LU R4, [R1+0x6d0] ;  /* 0x0006d00001047983 */ /* 0x001ee80000300800 */
[----:B------:R-:W3:Y:S04]  /*3e760*/  LDL.LU R5, [R1+0x6d4] ;  /* 0x0006d40001057983 */ /* 0x000ee80000300800 */
[----:B------:R-:W2:Y:S04]  /*3e770*/  LDL.LU R6, [R1+0x6d8] ;  /* 0x0006d80001067983 */ /* 0x000ea80000300800 */
[----:B------:R-:W2:Y:S01]  /*3e780*/  LDL.LU R7, [R1+0x6dc] ;  /* 0x0006dc0001077983 */ /* 0x000ea20000300800 */
[----:B----4-:R-:W-:Y:S03]  /*3e790*/  HMMA.16816.F32 R20, R16, R8, R20 ;  /* 0x000000081014723c */ /* 0x010fe60000001814 */
[----:B--2---:R-:W-:Y:S04]  /*3e7a0*/  STL.64 [R1+0x3798], R6 ;  /* 0x0037980601007387 */ /* 0x004fe80000100a00 */
[----:B---3--:R0:W-:Y:S04]  /*3e7b0*/  STL.64 [R1+0x3790], R4 ;  /* 0x0037900401007387 */ /* 0x0081e80000100a00 */
[----:B0-----:R-:W2:Y:S04]  /*3e7c0*/  LDL.LU R4, [R1+0x6e0] ;  /* 0x0006e00001047983 */ /* 0x001ea80000300800 */
[----:B------:R-:W2:Y:S04]  /*3e7d0*/  LDL.LU R5, [R1+0x6e4] ;  /* 0x0006e40001057983 */ /* 0x000ea80000300800 */
[----:B------:R-:W2:Y:S04]  /*3e7e0*/  LDL.LU R6, [R1+0x6e8] ;  /* 0x0006e80001067983 */ /* 0x000ea80000300800 */
[----:B------:R-:W2:Y:S04]  /*3e7f0*/  LDL.LU R7, [R1+0x6ec] ;  /* 0x0006ec0001077983 */ /* 0x000ea80000300800 */
[----:B------:R-:W3:Y:S04]  /*3e800*/  LDL.LU R24, [R1+0x5b0] ;  /* 0x0005b00001187983 */ /* 0x000ee80000300800 */
[----:B------:R-:W3:Y:S04]  /*3e810*/  LDL.LU R25, [R1+0x5b4] ;  /* 0x0005b40001197983 */ /* 0x000ee80000300800 */
[----:B------:R-:W4:Y:S04]  /*3e820*/  LDL.LU R26, [R1+0x5b8] ;  /* 0x0005b800011a7983 */ /* 0x000f280000300800 */
[----:B------:R-:W4:Y:S04]  /*3e830*/  LDL.LU R27, [R1+0x5bc] ;  /* 0x0005bc00011b7983 */ /* 0x000f280000300800 */
[----:B----4-:R-:W-:Y:S04]  /*3e840*/  STL.64 [R1+0x35c8], R26 ;  /* 0x0035c81a01007387 */ /* 0x010fe80000100a00 */
[----:B---3--:R-:W-:Y:S04]  /*3e850*/  STL.64 [R1+0x35c0], R24 ;  /* 0x0035c01801007387 */ /* 0x008fe80000100a00 */
        /* <DEDUP_REMOVED lines=132> */
[----:B---3--:R-:W-:-:S02]  /*3f0a0*/  IMAD.MOV.U32 R24, RZ, RZ, R21 ;  /* 0x000000ffff187224 */ /* 0x008fc400078e0015 */
[----:B------:R-:W-:-:S05]  /*3f0b0*/  IMAD.MOV.U32 R25, RZ, RZ, R20 ;  /* 0x000000ffff197224 */ /* 0x000fca00078e0014 */
[----:B------:R0:W-:Y:S02]  /*3f0c0*/  STL.64 [R1+0x36a0], R24 ;  /* 0x0036a01801007387 */ /* 0x0001e40000100a00 */
[----:B0-----:R-:W-:Y:S02]  /*3f0d0*/  IMAD.MOV.U32 R24, RZ, RZ, R7 ;  /* 0x000000ffff187224 */ /* 0x001fe400078e0007 */
        /* <DEDUP_REMOVED lines=182> */
[----:B------:R-:W-:Y:S04]  /*3fc40*/  STL.64 [R1+0x34c0], R10 ;  /* 0x0034c00a01007387 */ /* 0x000fe80000100a00 */
[----:B------:R0:W-:Y:S04]  /*3fc50*/  STL.64 [R1+0x34b8], R8 ;  /* 0x0034b80801007387 */ /* 0x0001e80000100a00 */
[----:B------:R-:W-:Y:S04]  /*3fc60*/  STL.64 [R1+0x5a0], R16 ;  /* 0x0005a01001007387 */ /* 0x000fe80000100a00 */
[----:B------:R2:W-:Y:S04]  /*3fc70*/  STL.64 [R1+0x5a8], R18 ;  /* 0x0005a81201007387 */ /* 0x0005e80000100a00 */
[----:B0-----:R-:W4:Y:S04]  /*3fc80*/  LDL.LU R8, [R1+0x290] ;  /* 0x0002900001087983 */ /* 0x001f280000300800 */
        /* <DEDUP_REMOVED lines=48> */
[----:B----4-:R-:W-:Y:S01]  /*3ff90*/  HMMA.16816.F32 R8, R16, R12, R8 ;  /* 0x0000000c1008723c */ /* 0x010fe20000001808 */
[----:B------:R-:W-:-:S02]  /*3ffa0*/  IMAD.MOV.U32 R6, RZ, RZ, R12 ;  /* 0x000000ffff067224 */ /* 0x000fc400078e000c */
[----:B------:R-:W-:-:S15]  /*3ffb0*/  IMAD.MOV.U32 R29, RZ, RZ, R13 ;  /* 0x000000ffff1d7224 */ /* 0x000fde00078e000d */
[----:B------:R-:W-:Y:S01]  /*3ffc0*/  NOP ;  /* 0x0000000000007918 */ /* 0x000fe20000000000 */
[----:B------:R0:W-:Y:S04]  /*3ffd0*/  STL.64 [R1+0x290], R8 ;  /* 0x0002900801007387 */ /* 0x0001e80000100a00 */
[----:B------:R1:W-:Y:S04]  /*3ffe0*/  STL.64 [R1+0x298], R10 ;  /* 0x0002980a01007387 */ /* 0x0003e80000100a00 */
[----:B------:R-:W2:Y:S04]  /*3fff0*/  LDL.LU.64 R12, [R1] ;  /* 0x00000000010c7983 */ /* 0x000ea80000300a00 */
[----:B--2---:R2:W-:Y:S04]  /*40000*/  STL.64 [R1+0x34e8], R12 ;  /* 0x0034e80c01007387 */ /* 0x0045e80000100a00 */
[----:B0-----:R-:W3:Y:S04]  /*40010*/  LDL.LU R8, [R1+0x1f0] ;  /* 0x0001f00001087983 */ /* 0x001ee80000300800 */
[----:B------:R-:W3:Y:S04]  /*40020*/  LDL.LU R9, [R1+0x1f4] ;  /* 0x0001f40001097983 */ /* 0x000ee80000300800 */
[----:B-1----:R-:W4:Y:S04]  /*40030*/  LDL.LU R10, [R1+0x1f8] ;  /* 0x0001f800010a7983 */ /* 0x002f280000300800 */
[----:B------:R-:W4:Y:S04]  /*40040*/  LDL.LU R11, [R1+0x1fc] ;  /* 0x0001fc00010b7983 */ /* 0x000f280000300800 */
[----:B--2---:R-:W2:Y:S04]  /*40050*/  LDL.LU.64 R12, [R1+0x10] ;  /* 0x00001000010c7983 */ /* 0x004ea80000300a00 */
[----:B--2---:R0:W-:Y:S04]  /*40060*/  STL.64 [R1+0x3500], R12 ;  /* 0x0035000c01007387 */ /* 0x0041e80000100a00 */
[----:B0-----:R-:W2:Y:S04]  /*40070*/  LDL.LU.64 R12, [R1+0x20] ;  /* 0x00002000010c7983 */ /* 0x001ea80000300a00 */
[----:B--2---:R-:W-:Y:S04]  /*40080*/  STL.64 [R1+0x3518], R12 ;  /* 0x0035180c01007387 */ /* 0x004fe80000100a00 */
[----:B----4-:R-:W-:Y:S04]  /*40090*/  STL.64 [R1+0x34e0], R10 ;  /* 0x0034e00a01007387 */ /* 0x010fe80000100a00 */
[----:B---3--:R0:W-:Y:S04]  /*400a0*/  STL.64 [R1+0x34d8], R8 ;  /* 0x0034d80801007387 */ /* 0x0081e80000100a00 */
[----:B0-----:R-:W2:Y:S04]  /*400b0*/  LDL.LU R8, [R1+0x200] ;  /* 0x0002000001087983 */ /* 0x001ea80000300800 */
[----:B------:R-:W2:Y:S04]  /*400c0*/  LDL.LU R9, [R1+0x204] ;  /* 0x0002040001097983 */ /* 0x000ea80000300800 */
[----:B------:R-:W3:Y:S04]  /*400d0*/  LDL.LU R10, [R1+0x208] ;  /* 0x00020800010a7983 */ /* 0x000ee80000300800 */
[----:B------:R-:W3:Y:S04]  /*400e0*/  LDL.LU R11, [R1+0x20c] ;  /* 0x00020c00010b7983 */ /* 0x000ee80000300800 */
[----:B------:R-:W4:Y:S04]  /*400f0*/  LDL.LU.64 R12, [R1+0x30] ;  /* 0x00003000010c7983 */ /* 0x000f280000300a00 */
[----:B----4-:R0:W-:Y:S04]  /*40100*/  STL.64 [R1+0x3530], R12 ;  /* 0x0035300c01007387 */ /* 0x0101e80000100a00 */
[----:B0-----:R-:W4:Y:S04]  /*40110*/  LDL.LU.64 R12, [R1+0x40] ;  /* 0x00004000010c7983 */ /* 0x001f280000300a00 */
        /* <DEDUP_REMOVED lines=17> */
[----:B------:R-:W2:Y:S04]  /*40230*/  LDL.LU R24, [R1+0x280] ;  /* 0x0002800001187983 */ /* 0x000ea80000300800 */
[----:B------:R-:W3:Y:S04]  /*40240*/  LDL.LU R25, [R1+0x284] ;  /* 0x0002840001197983 */ /* 0x000ee80000300800 */
[----:B------:R-:W3:Y:S04]  /*40250*/  LDL.LU R26, [R1+0x288] ;  /* 0x00028800011a7983 */ /* 0x000ee80000300800 */
[----:B------:R-:W3:Y:S04]  /*40260*/  LDL.LU R27, [R1+0x28c] ;  /* 0x00028c00011b7983 */ /* 0x000ee80000300800 */
[----:B----4-:R-:W-:Y:S04]  /*40270*/  STL.64 [R1+0x3580], R22 ;  /* 0x0035801601007387 */ /* 0x010fe80000100a00 */
[----:B--2---:R0:W-:Y:S04]  /*40280*/  STL.64 [R1+0x3578], R20 ;  /* 0x0035781401007387 */ /* 0x0041e80000100a00 */
[----:B0-----:R-:W2:Y:S04]  /*40290*/  LDL.LU.64 R20, [R1+0x80] ;  /* 0x0000800001147983 */ /* 0x001ea80000300a00 */
[----:B------:R-:W4:Y:S04]  /*402a0*/  LDL.LU.64 R12, [R1+0x50] ;  /* 0x00005000010c7983 */ /* 0x000f280000300a00 */
[----:B----4-:R0:W-:Y:S04]  /*402b0*/  STL.64 [R1+0x3560], R12 ;  /* 0x0035600c01007387 */ /* 0x0101e80000100a00 */
[----:B0-----:R-:W4:Y:S04]  /*402c0*/  LDL.LU.64 R12, [R1+0x60] ;  /* 0x00006000010c7983 */ /* 0x001f280000300a00 */
        /* <DEDUP_REMOVED lines=25> */
[----:B------:R-:W-:Y:S04]  /*40460*/  STL [R1+0x34b0], R29 ;  /* 0x0034b01d01007387 */ /* 0x000fe80000100800 */
[----:B------:R-:W-:Y:S04]  /*40470*/  STL [R1+0x34ac], R6 ;  /* 0x0034ac0601007387 */ /* 0x000fe80000100800 */
[----:B------:R-:W3:Y:S04]  /*40480*/  LDL.LU.64 R4, [R1+0x70] ;  /* 0x0000700001047983 */ /* 0x000ee80000300a00 */
[----:B------:R-:W-:Y:S04]  /*40490*/  STL.64 [R1+0x280], R24 ;  /* 0x0002801801007387 */ /* 0x000fe80000100a00 */
[----:B------:R0:W-:Y:S04]  /*404a0*/  STL.64 [R1+0x288], R26 ;  /* 0x0002881a01007387 */ /* 0x0001e80000100a00 */
[----:B------:R-:W3:Y:S01]  /*404b0*/  LDL.LU.64 R22, [R1+0x3580] ;  /* 0x0035800001167983 */ /* 0x000ee20000300a00 */
[----:B0-----:R-:W-:-:S02]  /*404c0*/  IMAD.MOV.U32 R27, RZ, RZ, R20 ;  /* 0x000000ffff1b7224 */ /* 0x001fc400078e0014 */
[----:B------:R-:W-:Y:S02]  /*404d0*/  IMAD.MOV.U32 R26, RZ, RZ, R21 ;  /* 0x000000ffff1a7224 */ /* 0x000fe400078e0015 */
[----:B------:R-:W3:Y:S04]  /*404e0*/  LDL.LU.64 R20, [R1+0x3578] ;  /* 0x0035780001147983 */ /* 0x000ee80000300a00 */
[----:B------:R-:W-:Y:S01]  /*404f0*/  STL [R1+0x34b4], R27 ;  /* 0x0034b41b01007387 */ /* 0x000fe20000100800 */
[----:B---3--:R-:W-:-:S15]  /*40500*/  HMMA.16816.F32 R20, R16, R4, R20 ;  /* 0x000000041014723c */ /* 0x008fde0000001814 */
[----:B------:R-:W-:-:S04]  /*40510*/  NOP ;  /* 0x0000000000007918 */ /* 0x000fc80000000000 */
        /* <DEDUP_REMOVED lines=76> */
[----:B0-----:R-:W4:Y:S04]  /*409e0*/  LDL.LU R12, [R1+0x1e0] ;  /* 0x0001e000010c7983 */ /* 0x001f280000300800 */
[----:B------:R-:W4:Y:S04]  /*409f0*/  LDL.LU R13, [R1+0x1e4] ;  /* 0x0001e400010d7983 */ /* 0x000f280000300800 */
[----:B------:R-:W4:Y:S04]  /*40a00*/  LDL.LU R14, [R1+0x1e8] ;  /* 0x0001e800010e7983 */ /* 0x000f280000300800 */
[----:B------:R-:W4:Y:S02]  /*40a10*/  LDL.LU R15, [R1+0x1ec] ;  /* 0x0001ec00010f7983 */ /* 0x000f240000300800 */
[----:B----4-:R-:W-:-:S15]  /*40a20*/  HMMA.16816.F32 R12, R16, R8, R12 ;  /* 0x00000008100c723c */ /* 0x010fde000000180c */
[----:B------:R-:W-:-:S04]  /*40a30*/  NOP ;  /* 0x0000000000007918 */ /* 0x000fc80000000000 */
[----:B------:R0:W-:Y:S04]  /*40a40*/  STL.64 [R1+0x1e0], R12 ;  /* 0x0001e00c01007387 */ /* 0x0001e80000100a00 */
[----:B------:R-:W-:Y:S01]  /*40a50*/  STL.64 [R1+0x1e8], R14 ;  /* 0x0001e80e01007387 */ /* 0x000fe20000100a00 */
[----:B0-----:R-:W-:Y:S02]  /*40a60*/  IMAD.MOV.U32 R12, RZ, RZ, R27 ;  /* 0x000000ffff0c7224 */ /* 0x001fe400078e001b */
[----:B------:R-:W-:Y:S01]  /*40a70*/  IMAD.MOV.U32 R13, RZ, RZ, R29 ;  /* 0x000000ffff0d7224 */ /* 0x000fe200078e001d */
[----:B------:R-:W3:Y:S04]  /*40a80*/  LDL.LU R27, [R1+0x34b4] ;  /* 0x0034b400011b7983 */ /* 0x000ee80000300800 */
[----:B------:R-:W4:Y:S04]  /*40a90*/  LDL.LU R29, [R1+0x34b0] ;  /* 0x0034b000011d7983 */ /* 0x000f280000300800 */
        /* <DEDUP_REMOVED lines=63> */
[----:B------:R-:W-:Y:S01]  /*40e90*/  IMAD.MOV.U32 R13, RZ, RZ, R7 ;  /* 0x000000ffff0d7224 */ /* 0x000fe200078e0007 */
[----:B------:R-:W2:Y:S04]  /*40ea0*/  LDL.LU R28, [R1+0x3484] ;  /* 0x00348400011c7983 */ /* 0x000ea80000300800 */
[----:B------:R-:W2:Y:S04]  /*40eb0*/  LDL.LU R7, [R1+0x3480] ;  /* 0x0034800001077983 */ /* 0x000ea80000300800 */
[----:B------:R3:W-:Y:S02]  /*40ec0*/  STL.64 [R1+0x3408], R12 ;  /* 0x0034080c01007387 */ /* 0x0007e40000100a00 */
[----:B---3--:R-:W-:-:S02]  /*40ed0*/  IMAD.MOV.U32 R12, RZ, RZ, R27 ;  /* 0x000000ffff0c7224 */ /* 0x008fc400078e001b */
[----:B------:R-:W-:-:S05]  /*40ee0*/  IMAD.MOV.U32 R13, RZ, RZ, R26 ;  /* 0x000000ffff0d7224 */ /* 0x000fca00078e001a */
[----:B------:R0:W-:Y:S04]  /*40ef0*/  STL.64 [R1+0x3420], R12 ;  /* 0x0034200c01007387 */ /* 0x0001e80000100a00 */
[----:B0-----:R-:W3:Y:S04]  /*40f00*/  LDL.LU R12, [R1+0x190] ;  /* 0x00019000010c7983 */ /* 0x001ee80000300800 */
[----:B------:R-:W3:Y:S04]  /*40f10*/  LDL.LU R13, [R1+0x194] ;  /* 0x00019400010d7983 */ /* 0x000ee80000300800 */
[----:B------:R-:W2:Y:S04]  /*40f20*/  LDL.LU R14, [R1+0x198] ;  /* 0x00019800010e7983 */ /* 0x000ea80000300800 */
[----:B------:R-:W2:Y:S04]  /*40f30*/  LDL.LU R15, [R1+0x19c] ;  /* 0x00019c00010f7983 */ /* 0x000ea80000300800 */
[----:B--2---:R-:W-:Y:S04]  /*40f40*/  STL.64 [R1+0x3430], R14 ;  /* 0x0034300e01007387 */ /* 0x004fe80000100a00 */
[----:B---3--:R0:W-:Y:S02]  /*40f50*/  STL.64 [R1+0x3428], R12 ;  /* 0x0034280c01007387 */ /* 0x0081e40000100a00 */
[----:B0-----:R-:W-:-:S02]  /*40f60*/  IMAD.MOV.U32 R12, RZ, RZ, R21 ;  /* 0x000000ffff0c7224 */ /* 0x001fc400078e0015 */
[----:B------:R-:W-:-:S05]  /*40f70*/  IMAD.MOV.U32 R13, RZ, RZ, R20 ;  /* 0x000000ffff0d7224 */ /* 0x000fca00078e0014 */
[----:B------:R0:W-:Y:S04]  /*40f80*/  STL.64 [R1+0x3450], R12 ;  /* 0x0034500c01007387 */ /* 0x0001e80000100a00 */
        /* <DEDUP_REMOVED lines=47> */
[----:B------:R-:W3:Y:S04]  /*41280*/  LDL.LU.64 R26, [R1+0x3478] ;  /* 0x00347800011a7983 */ /* 0x000ee80000300a00 */
[----:B------:R-:W3:Y:S04]  /*41290*/  LDL.LU.64 R24, [R1+0x3470] ;  /* 0x0034700001187983 */ /* 0x000ee80000300a00 */
[----:B------:R0:W-:Y:S02]  /*412a0*/  STL.64 [R1+0x1d0], R16 ;  /* 0x0001d01001007387 */ /* 0x0001e40000100a00 */
[----:B0-----:R-:W-:-:S02]  /*412b0*/  IMAD.MOV.U32 R16, RZ, RZ, R23 ;  /* 0x000000ffff107224 */ /* 0x001fc400078e0017 */
[----:B------:R-:W-:Y:S01]  /*412c0*/  IMAD.MOV.U32 R17, RZ, RZ, R22 ;  /* 0x000000ffff117224 */ /* 0x000fe200078e0016 */
[----:B------:R-:W-:Y:S01]  /*412d0*/  STL.64 [R1+0x1d8], R18 ;  /* 0x0001d81201007387 */ /* 0x000fe20000100a00 */
[----:B---3--:R-:W-:Y:S03]  /*412e0*/  HMMA.16816.F32 R20, R24, R20, R12 ;  /* 0x000000141814723c */ /* 0x008fe6000000180c */
[----:B------:R-:W3:Y:S04]  /*412f0*/  LDL.LU.64 R14, [R1+0x3468] ;  /* 0x00346800010e7983 */ /* 0x000ee80000300a00 */
[----:B------:R-:W3:-:S12]  /*41300*/  LDL.LU.64 R12, [R1+0x3460] ;  /* 0x00346000010c7983 */ /* 0x000ed80000300a00 */
[----:B------:R0:W-:Y:S04]  /*41310*/  STL.64 [R1+0x1c0], R20 ;  /* 0x0001c01401007387 */ /* 0x0001e80000100a00 */
[----:B------:R3:W-:Y:S04]  /*41320*/  STL.64 [R1+0x1c8], R22 ;  /* 0x0001c81601007387 */ /* 0x0007e80000100a00 */
[----:B0-----:R-:W3:Y:S02]  /*41330*/  LDL.LU.64 R20, [R1+0x3458] ;  /* 0x0034580001147983 */ /* 0x001ee40000300a00 */
[----:B---3--:R-:W-:Y:S02]  /*41340*/  HMMA.16816.F32 R20, R24, R20, R12 ;  /* 0x000000141814723c */ /* 0x008fe4000000180c */
        /* <DEDUP_REMOVED lines=8> */
[----:B----4-:R-:W-:Y:S01]  /*413d0*/  IMAD.MOV.U32 R21, RZ, RZ, R29 ;  /* 0x000000ffff157224 */ /* 0x010fe200078e001d */
[----:B------:R-:W3:Y:S04]  /*413e0*/  LDL.LU R6, [R1+0x344c] ;  /* 0x00344c0001067983 */ /* 0x000ee80000300800 */
[----:B------:R-:W4:Y:S01]  /*413f0*/  LDL.LU R29, [R1+0x3448] ;  /* 0x00344800011d7983 */ /* 0x000f220000300800 */
        /* <DEDUP_REMOVED lines=35> */
[----:B0-----:R0:W-:Y:S04]  /*41630*/  STL [R1+0x320c], R16 ;  /* 0x00320c1001007387 */ /* 0x0011e80000100800 */
[----:B------:R1:W-:Y:S04]  /*41640*/  STL [R1+0x3208], R17 ;  /* 0x0032081101007387 */ /* 0x0003e80000100800 */
[----:B------:R1:W-:Y:S04]  /*41650*/  STL [R1+0x3204], R18 ;  /* 0x0032041201007387 */ /* 0x0003e80000100800 */
[----:B------:R-:W-:Y:S04]  /*41660*/  STL [R1+0x3200], R19 ;  /* 0x0032001301007387 */ /* 0x000fe80000100800 */
[----:B0-----:R-:W3:Y:S04]  /*41670*/  LDL.LU R16, [R1+0xe0] ;  /* 0x0000e00001107983 */ /* 0x001ee80000300800 */
        /* <DEDUP_REMOVED lines=41> */
[----:B------:R-:W-:Y:S01]  /*41910*/  IMAD.MOV.U32 R13, RZ, RZ, R10 ;  /* 0x000000ffff0d7224 */ /* 0x000fe200078e000a */
[----:B------:R0:W-:Y:S01]  /*41920*/  STL.64 [R1+0xf0], R8 ;  /* 0x0000f00801007387 */ /* 0x0001e20000100a00 */
[----:B------:R-:W-:-:S03]  /*41930*/  IMAD.MOV.U32 R12, RZ, RZ, R11 ;  /* 0x000000ffff0c7224 */ /* 0x000fc600078e000b */
[----:B------:R-:W2:Y:S04]  /*41940*/  LDL.LU.64 R10, [R1+0x3340] ;  /* 0x00334000010a7983 */ /* 0x000ea80000300a00 */
[----:B0-----:R-:W3:Y:S01]  /*41950*/  LDL.LU.64 R8, [R1+0x3338] ;  /* 0x0033380001087983 */ /* 0x001ee20000300a00 */
[----:B----4-:R-:W-:-:S03]  /*41960*/  IMAD.MOV.U32 R19, RZ, RZ, R29 ;  /* 0x000000ffff137224 */ /* 0x010fc600078e001d */
[----:B------:R-:W-:Y:S04]  /*41970*/  STL [R1+0x3020], R12 ;  /* 0x0030200c01007387 */ /* 0x000fe80000100800 */
[----:B------:R-:W-:Y:S01]  /*41980*/  STL [R1+0x2be0], R13 ;  /* 0x002be00d01007387 */ /* 0x000fe20000100800 */
[----:B---3--:R-:W-:-:S15]  /*41990*/  HMMA.16816.F32 R16, R24, R8, R16 ;  /* 0x000000081810723c */ /* 0x008fde0000001810 */
[----:B------:R-:W-:-:S04]  /*419a0*/  NOP ;  /* 0x0000000000007918 */ /* 0x000fc80000000000 */
[----:B------:R0:W-:Y:S02]  /*419b0*/  STL [R1+0xe0], R16 ;  /* 0x0000e01001007387 */ /* 0x0001e40000100800 */
[----:B0-----:R-:W-:Y:S02]  /*419c0*/  IMAD.MOV.U32 R16, RZ, RZ, R7 ;  /* 0x000000ffff107224 */ /* 0x001fe400078e0007 */
[----:B------:R-:W3:Y:S01]  /*419d0*/  LDL.LU R7, [R1+0x3334] ;  /* 0x0033340001077983 */ /* 0x000ee20000300800 */
[----:B------:R-:W-:Y:S01]  /*419e0*/  HMMA.16816.F32 R24, R24, R4, R20 ;  /* 0x000000041818723c */ /* 0x000fe20000001814 */
[----:B------:R-:W-:Y:S02]  /*419f0*/  IMAD.MOV.U32 R29, RZ, RZ, R17 ;  /* 0x000000ffff1d7224 */ /* 0x000fe400078e0011 */
[----:B------:R-:W-:Y:S02]  /*41a00*/  IMAD.MOV.U32 R8, RZ, RZ, R19 ;  /* 0x000000ffff087224 */ /* 0x000fe400078e0013 */
[----:B------:R-:W-:-:S02]  /*41a10*/  IMAD.MOV.U32 R9, RZ, RZ, R18 ;  /* 0x000000ffff097224 */ /* 0x000fc400078e0012 */
[----:B--2---:R-:W-:Y:S02]  /*41a20*/  IMAD.MOV.U32 R17, RZ, RZ, R10 ;  /* 0x000000ffff117224 */ /* 0x004fe400078e000a */
[----:B------:R-:W-:Y:S01]  /*41a30*/  IMAD.MOV.U32 R18, RZ, RZ, R14 ;  /* 0x000000ffff127224 */ /* 0x000fe200078e000e */
[----:B------:R-:W2:Y:S04]  /*41a40*/  LDL.LU R10, [R1+0x3330] ;  /* 0x00333000010a7983 */ /* 0x000ea80000300800 */
[----:B------:R-:W4:Y:S01]  /*41a50*/  LDL.LU R14, [R1+0x332c] ;  /* 0x00332c00010e7983 */ /* 0x000f220000300800 */
[----:B------:R-:W-:-:S03]  /*41a60*/  IMAD.MOV.U32 R19, RZ, RZ, R15 ;  /* 0x000000ffff137224 */ /* 0x000fc600078e000f */
[----:B------:R-:W4:Y:S04]  /*41a70*/  LDL.LU R15, [R1+0x3328] ;  /* 0x00332800010f7983 */ /* 0x000f280000300800 */
[----:B------:R0:W-:Y:S04]  /*41a80*/  STL [R1+0x2ad0], R8 ;  /* 0x002ad00801007387 */ /* 0x0001e80000100800 */
[----:B------:R1:W-:Y:S04]  /*41a90*/  STL [R1+0x2acc], R9 ;  /* 0x002acc0901007387 */ /* 0x0003e80000100800 */
[----:B------:R-:W-:Y:S04]  /*41aa0*/  STL [R1+0x2ac8], R29 ;  /* 0x002ac81d01007387 */ /* 0x000fe80000100800 */
[----:B------:R-:W2:Y:S04]  /*41ab0*/  LDL.LU.64 R22, [R1+0x3320] ;  /* 0x0033200001167983 */ /* 0x000ea80000300a00 */
[----:B------:R-:W2:Y:S01]  /*41ac0*/  LDL.LU.64 R20, [R1+0x3318] ;  /* 0x0033180001147983 */ /* 0x000ea20000300a00 */
[----:B0-----:R-:W-:-:S02]  /*41ad0*/  IMAD.MOV.U32 R8, RZ, RZ, R27 ;  /* 0x000000ffff087224 */ /* 0x001fc400078e001b */
[----:B-1----:R-:W-:Y:S01]  /*41ae0*/  IMAD.MOV.U32 R9, RZ, RZ, R26 ;  /* 0x000000ffff097224 */ /* 0x002fe200078e001a */
[----:B------:R-:W2:Y:S04]  /*41af0*/  LDL R27, [R1+0xcc] ;  /* 0x0000cc00011b7983 */ /* 0x000ea80000100800 */
[----:B------:R-:W2:Y:S04]  /*41b00*/  LDL R26, [R1+0xc8] ;  /* 0x0000c800011a7983 */ /* 0x000ea80000100800 */
[----:B---3--:R0:W-:Y:S04]  /*41b10*/  STL.64 [R1+0x3300], R6 ;  /* 0x0033000601007387 */ /* 0x0081e80000100a00 */
[----:B0-----:R-:W3:Y:S01]  /*41b20*/  LDL.64 R6, [R1+0x98] ;  /* 0x0000980001067983 */ /* 0x001ee20000100a00 */
[----:B------:R-:W-:-:S03]  /*41b30*/  IMAD.MOV.U32 R13, RZ, RZ, R24 ;  /* 0x000000ffff0d7224 */ /* 0x000fc600078e0018 */
[----:B---3--:R0:W-:Y:S04]  /*41b40*/  STL.64 [R1+0x3308], R6 ;  /* 0x0033080601007387 */ /* 0x0081e80000100a00 */
[----:B0-----:R-:W3:Y:S04]  /*41b50*/  LDL.64 R6, [R1+0xa8] ;  /* 0x0000a80001067983 */ /* 0x001ee80000100a00 */
[----:B---3--:R0:W-:Y:S04]  /*41b60*/  STL.64 [R1+0x3310], R6 ;  /* 0x0033100601007387 */ /* 0x0081e80000100a00 */
[----:B0-----:R-:W3:Y:S04]  /*41b70*/  LDL.64 R6, [R1+0xb8] ;  /* 0x0000b80001067983 */ /* 0x001ee80000100a00 */
[----:B------:R0:W-:Y:S04]  /*41b80*/  STL [R1+0x3024], R13 ;  /* 0x0030240d01007387 */ /* 0x0001e80000100800 */
[----:B----4-:R1:W-:Y:S04]  /*41b90*/  STL.64 [R1+0x3260], R14 ;  /* 0x0032600e01007387 */ /* 0x0103e80000100a00 */
[----:B------:R-:W4:Y:S04]  /*41ba0*/  LDL.LU R12, [R1+0x590] ;  /* 0x00059000010c7983 */ /* 0x000f280000300800 */
[----:B0-----:R-:W4:Y:S04]  /*41bb0*/  LDL.LU R13, [R1+0x594] ;  /* 0x00059400010d7983 */ /* 0x001f280000300800 */
[----:B-1----:R-:W4:Y:S04]  /*41bc0*/  LDL.LU R14, [R1+0x598] ;  /* 0x00059800010e7983 */ /* 0x002f280000300800 */
[----:B------:R-:W4:Y:S01]  /*41bd0*/  LDL.LU R15, [R1+0x59c] ;  /* 0x00059c00010f7983 */ /* 0x000f220000300800 */
[----:B------:R-:W-:-:S03]  /*41be0*/  IMAD.MOV.U32 R29, RZ, RZ, R25 ;  /* 0x000000ffff1d7224 */ /* 0x000fc600078e0019 */
[----:B------:R0:W-:Y:S04]  /*41bf0*/  STL [R1+0x2ffc], R8 ;  /* 0x002ffc0801007387 */ /* 0x0001e80000100800 */
[----:B------:R1:W-:Y:S04]  /*41c00*/  STL [R1+0x2ff8], R9 ;  /* 0x002ff80901007387 */ /* 0x0003e80000100800 */
[----:B--2---:R2:W-:Y:S04]  /*41c10*/  STL.64 [R1+0x32f8], R10 ;  /* 0x0032f80a01007387 */ /* 0x0045e80000100a00 */
[----:B0-----:R-:W3:Y:S04]  /*41c20*/  LDL.LU R8, [R1+0x560] ;  /* 0x0005600001087983 */ /* 0x001ee80000300800 */
[----:B-1----:R-:W3:Y:S04]  /*41c30*/  LDL.LU R9, [R1+0x564] ;  /* 0x0005640001097983 */ /* 0x002ee80000300800 */
[----:B--2---:R-:W2:Y:S04]  /*41c40*/  LDL.LU R10, [R1+0x568] ;  /* 0x00056800010a7983 */ /* 0x004ea80000300800 */
[----:B------:R-:W2:Y:S04]  /*41c50*/  LDL.LU R11, [R1+0x56c] ;  /* 0x00056c00010b7983 */ /* 0x000ea80000300800 */
[----:B------:R0:W-:Y:S01]  /*41c60*/  STL [R1+0x2d30], R29 ;  /* 0x002d301d01007387 */ /* 0x0001e20000100800 */
[----:B----4-:R-:W-:Y:S03]  /*41c70*/  HMMA.16816.F32 R24, R20, R26, R12 ;  /* 0x0000001a1418723c */ /* 0x010fe6000000180c */
[----:B------:R-:W4:-:S15]  /*41c80*/  LDL.LU R12, [R1+0x540] ;  /* 0x00054000010c7983 */ /* 0x000f1e0000300800 */
[----:B------:R-:W-:Y:S01]  /*41c90*/  NOP ;  /* 0x0000000000007918 */ /* 0x000fe20000000000 */
[----:B------:R-:W-:Y:S04]  /*41ca0*/  STL.64 [R1+0xd60], R24 ;  /* 0x000d601801007387 */ /* 0x000fe80000100a00 */
[----:B------:R1:W-:Y:S04]  /*41cb0*/  STL.64 [R1+0xd68], R26 ;  /* 0x000d681a01007387 */ /* 0x0003e80000100a00 */
[----:B------:R-:W4:Y:S04]  /*41cc0*/  LDL.LU R13, [R1+0x544] ;  /* 0x00054400010d7983 */ /* 0x000f280000300800 */
[----:B------:R-:W2:Y:S04]  /*41cd0*/  LDL.LU R14, [R1+0x548] ;  /* 0x00054800010e7983 */ /* 0x000ea80000300800 */
[----:B------:R-:W2:Y:S01]  /*41ce0*/  LDL.LU R15, [R1+0x54c] ;  /* 0x00054c00010f7983 */ /* 0x000ea20000300800 */
[----:B---3--:R-:W-:Y:S01]  /*41cf0*/  HMMA.16816.F32 R16, R20, R6, R16 ;  /* 0x000000061410723c */ /* 0x008fe20000001810 */
[----:B0-----:R-:W-:-:S02]  /*41d00*/  IMAD.MOV.U32 R29, RZ, RZ, R7 ;  /* 0x000000ffff1d7224 */ /* 0x001fc400078e0007 */
[----:B--2---:R0:W-:Y:S04]  /*41d10*/  STL.64 [R1+0x32e8], R14 ;  /* 0x0032e80e01007387 */ /* 0x0041e80000100a00 */
[----:B----4-:R-:W-:Y:S04]  /*41d20*/  STL.64 [R1+0x32e0], R12 ;  /* 0x0032e00c01007387 */ /* 0x010fe80000100a00 */
[----:B-1----:R-:W2:Y:S04]  /*41d30*/  LDL.64 R26, [R1+0x78] ;  /* 0x00007800011a7983 */ /* 0x002ea80000100a00 */
[----:B0-----:R-:W3:Y:S04]  /*41d40*/  LDL.64 R14, [R1+0x88] ;  /* 0x00008800010e7983 */ /* 0x001ee80000100a00 */
[----:B------:R-:W-:Y:S04]  /*41d50*/  STL.64 [R1+0xd50], R16 ;  /* 0x000d501001007387 */ /* 0x000fe80000100a00 */
[----:B------:R0:W-:Y:S02]  /*41d60*/  STL.64 [R1+0xd58], R18 ;  /* 0x000d581201007387 */ /* 0x0001e40000100a00 */
[----:B0-----:R-:W-:-:S02]  /*41d70*/  IMAD.MOV.U32 R19, RZ, RZ, R6 ;  /* 0x000000ffff137224 */ /* 0x001fc400078e0006 */
[----:B------:R-:W4:Y:S04]  /*41d80*/  LDL.LU.64 R6, [R1+0x3310] ;  /* 0x0033100001067983 */ /* 0x000f280000300a00 */
[----:B------:R-:W-:Y:S04]  /*41d90*/  STL [R1+0x3214], R29 ;  /* 0x0032141d01007387 */ /* 0x000fe80000100800 */
[----:B------:R0:W-:Y:S04]  /*41da0*/  STL [R1+0x3210], R19 ;  /* 0x0032101301007387 */ /* 0x0001e80000100800 */
[----:B------:R-:W4:Y:S04]  /*41db0*/  LDL.LU R16, [R1+0x570] ;  /* 0x0005700001107983 */ /* 0x000f280000300800 */
[----:B------:R-:W4:Y:S04]  /*41dc0*/  LDL.LU R17, [R1+0x574] ;  /* 0x0005740001117983 */ /* 0x000f280000300800 */
[----:B------:R-:W4:Y:S04]  /*41dd0*/  LDL.LU R18, [R1+0x578] ;  /* 0x0005780001127983 */ /* 0x000f280000300800 */
[----:B0-----:R-:W4:Y:S02]  /*41de0*/  LDL.LU R19, [R1+0x57c] ;  /* 0x00057c0001137983 */ /* 0x001f240000300800 */
[----:B----4-:R-:W-:-:S15]  /*41df0*/  HMMA.16816.F32 R16, R20, R6, R16 ;  /* 0x000000061410723c */ /* 0x010fde0000001810 */
[----:B------:R-:W-:-:S04]  /*41e00*/  NOP ;  /* 0x0000000000007918 */ /* 0x000fc80000000000 */
[----:B------:R0:W-:Y:S04]  /*41e10*/  STL.64 [R1+0xd40], R16 ;  /* 0x000d401001007387 */ /* 0x0001e80000100a00 */
[----:B------:R1:W-:Y:S01]  /*41e20*/  STL.64 [R1+0xd48], R18 ;  /* 0x000d481201007387 */ /* 0x0003e20000100a00 */
[----:B0-----:R-:W-:Y:S02]  /*41e30*/  IMAD.MOV.U32 R17, RZ, RZ, R6 ;  /* 0x000000ffff117224 */ /* 0x001fe400078e0006 */
[----:B-1----:R-:W-:Y:S02]  /*41e40*/  IMAD.MOV.U32 R18, RZ, RZ, R7 ;  /* 0x000000ffff127224 */ /* 0x002fe400078e0007 */
[----:B------:R-:W4:Y:S04]  /*41e50*/  LDL.LU.64 R6, [R1+0x3308] ;  /* 0x0033080001067983 */ /* 0x000f280000300a00 */
[----:B------:R-:W-:Y:S04]  /*41e60*/  STL [R1+0x321c], R18 ;  /* 0x00321c1201007387 */ /* 0x000fe80000100800 */
[----:B------:R0:W-:Y:S01]  /*41e70*/  STL [R1+0x3218], R17 ;  /* 0x0032181101007387 */ /* 0x0001e20000100800 */
[----:B----4-:R-:W-:Y:S01]  /*41e80*/  HMMA.16816.F32 R8, R20, R6, R8 ;  /* 0x000000061408723c */ /* 0x010fe20000001808 */
[----:B------:R-:W-:-:S02]  /*41e90*/  IMAD.MOV.U32 R19, RZ, RZ, R6 ;  /* 0x000000ffff137224 */ /* 0x000fc400078e0006 */
[----:B------:R-:W-:Y:S02]  /*41ea0*/  IMAD.MOV.U32 R16, RZ, RZ, R7 ;  /* 0x000000ffff107224 */ /* 0x000fe400078e0007 */
[----:B------:R-:W4:-:S14]  /*41eb0*/  LDL.LU.64 R6, [R1+0x3300] ;  /* 0x0033000001067983 */ /* 0x000f1c0000300a00 */
[----:B------:R-:W-:Y:S01]  /*41ec0*/  IMAD.MOV.U32 R5, RZ, RZ, R10 ;  /* 0x000000ffff057224 */ /* 0x000fe200078e000a */
[----:B------:R-:W-:Y:S01]  /*41ed0*/  STL.64 [R1+0xd30], R8 ;  /* 0x000d300801007387 */ /* 0x000fe20000100a00 */
[----:B------:R-:W-:-:S03]  /*41ee0*/  IMAD.MOV.U32 R4, RZ, RZ, R11 ;  /* 0x000000ffff047224 */ /* 0x000fc600078e000b */
[----:B------:R-:W2:Y:S04]  /*41ef0*/  LDL.LU.64 R10, [R1+0x32f8] ;  /* 0x0032f800010a7983 */ /* 0x000ea80000300a00 */
[----:B------:R-:W-:Y:S04]  /*41f00*/  STL [R1+0x3224], R16 ;  /* 0x0032241001007387 */ /* 0x000fe80000100800 */
[----:B------:R1:W-:Y:S01]  /*41f10*/  STL [R1+0x3220], R19 ;  /* 0x0032201301007387 */ /* 0x0003e20000100800 */
[----:B0-----:R-:W-:Y:S02]  /*41f20*/  IMAD.MOV.U32 R17, RZ, RZ, R28 ;  /* 0x000000ffff117224 */ /* 0x001fe400078e001c */
[----:B------:R-:W-:-:S02]  /*41f30*/  IMAD.MOV.U32 R18, RZ, RZ, R2 ;  /* 0x000000ffff127224 */ /* 0x000fc400078e0002 */
[----:B-1----:R-:W-:Y:S02]  /*41f40*/  IMAD.MOV.U32 R19, RZ, RZ, R0 ;  /* 0x000000ffff137224 */ /* 0x002fe400078e0000 */
[----:B---3--:R-:W-:Y:S02]  /*41f50*/  IMAD.MOV.U32 R9, RZ, RZ, R14 ;  /* 0x000000ffff097224 */ /* 0x008fe400078e000e */
[----:B------:R-:W-:Y:S02]  /*41f60*/  IMAD.MOV.U32 R8, RZ, RZ, R15 ;  /* 0x000000ffff087224 */ /* 0x000fe400078e000f */
[----:B--2---:R-:W-:Y:S02]  /*41f70*/  IMAD.MOV.U32 R16, RZ, RZ, R11 ;  /* 0x000000ffff107224 */ /* 0x004fe400078e000b */
[----:B------:R-:W2:Y:S04]  /*41f80*/  LDL.LU R11, [R1+0x32f0] ;  /* 0x0032f000010b7983 */ /* 0x000ea80000300800 */
[----:B------:R0:W-:Y:S04]  /*41f90*/  STL [R1+0x2954], R4 ;  /* 0x0029540401007387 */ /* 0x0001e80000100800 */
[----:B------:R1:W-:Y:S01]  /*41fa0*/  STL [R1+0x2950], R5 ;  /* 0x0029500501007387 */ /* 0x0003e20000100800 */
[----:B------:R-:W-:Y:S03]  /*41fb0*/  HMMA.16816.F32 R16, R20, R14, R16 ;  /* 0x0000000e1410723c */ /* 0x000fe60000001810 */
[----:B------:R-:W3:Y:S04]  /*41fc0*/  LDL.LU.64 R14, [R1+0x32e8] ;  /* 0x0032e800010e7983 */ /* 0x000ee80000300a00 */
[----:B------:R-:W3:-:S12]  /*41fd0*/  LDL.LU.64 R12, [R1+0x32e0] ;  /* 0x0032e000010c7983 */ /* 0x000ed80000300a00 */
[----:B------:R-:W-:Y:S02]  /*41fe0*/  IMAD.MOV.U32 R0, RZ, RZ, R19 ;  /* 0x000000ffff007224 */ /* 0x000fe400078e0013 */
[----:B------:R-:W-:Y:S01]  /*41ff0*/  IMAD.MOV.U32 R2, RZ, RZ, R18 ;  /* 0x000000ffff027224 */ /* 0x000fe200078e0012 */
[----:B------:R-:W-:Y:S01]  /*42000*/  STL [R1+0xd20], R16 ;  /* 0x000d201001007387 */ /* 0x000fe20000100800 */
[----:B------:R-:W-:-:S03]  /*42010*/  IMAD.MOV.U32 R28, RZ, RZ, R17 ;  /* 0x000000ffff1c7224 */ /* 0x000fc600078e0011 */
[----:B------:R-:W-:Y:S04]  /*42020*/  STL [R1+0x322c], R8 ;  /* 0x00322c0801007387 */ /* 0x000fe80000100800 */
[----:B------:R-:W-:Y:S01]  /*42030*/  STL [R1+0x3228], R9 ;  /* 0x0032280901007387 */ /* 0x000fe20000100800 */
[----:B---3--:R-:W-:Y:S03]  /*42040*/  HMMA.16816.F32 R12, R20, R26, R12 ;  /* 0x0000001a140c723c */ /* 0x008fe6000000180c */
[----:B--2---:R-:W-:Y:S04]  /*42050*/  STL.64 [R1+0x3288], R10 ;  /* 0x0032880a01007387 */ /* 0x004fe80000100a00 */
[----:B------:R-:W-:Y:S04]  /*42060*/  STL [R1+0x2adc], R0 ;  /* 0x002adc0001007387 */ /* 0x000fe80000100800 */
[----:B------:R-:W-:Y:S04]  /*42070*/  STL [R1+0x2ad8], R2 ;  /* 0x002ad80201007387 */ /* 0x000fe80000100800 */
[----:B------:R-:W-:Y:S04]  /*42080*/  STL [R1+0x2ad4], R28 ;  /* 0x002ad41c01007387 */ /* 0x000fe80000100800 */
[----:B0-----:R-:W-:-:S02]  /*42090*/  IMAD.MOV.U32 R4, RZ, RZ, R14 ;  /* 0x000000ffff047224 */ /* 0x001fc400078e000e */
[----:B-1----:R-:W-:Y:S01]  /*420a0*/  IMAD.MOV.U32 R5, RZ, RZ, R15 ;  /* 0x000000ffff057224 */ /* 0x002fe200078e000f */
[----:B------:R-:W-:Y:S04]  /*420b0*/  STL.64 [R1+0xd10], R12 ;  /* 0x000d100c01007387 */ /* 0x000fe80000100a00 */
[----:B----4-:R-:W-:Y:S04]  /*420c0*/  STL.64 [R1+0x3238], R6 ;  /* 0x0032380601007387 */ /* 0x010fe80000100a00 */
        /* <DEDUP_REMOVED lines=19> */
[----:B0-----:R-:W2:Y:S04]  /*42200*/  LDL.64 R18, [R1+0x58] ;  /* 0x0000580001127983 */ /* 0x001ea80000100a00 */
[----:B--2---:R0:W-:Y:S04]  /*42210*/  STL.64 [R1+0x32c8], R18 ;  /* 0x0032c81201007387 */ /* 0x0041e80000100a00 */
[----:B0-----:R-:W2:Y:S04]  /*42220*/  LDL.64 R18, [R1+0x68] ;  /* 0x0000680001127983 */ /* 0x001ea80000100a00 */
[----:B------:R0:W-:Y:S04]  /*42230*/  STL.64 [R1+0x3298], R10 ;  /* 0x0032980a01007387 */ /* 0x0001e80000100a00 */
[----:B------:R-:W-:Y:S04]  /*42240*/  STL.64 [R1+0x3290], R8 ;  /* 0x0032900801007387 */ /* 0x000fe80000100a00 */
        /* <DEDUP_REMOVED lines=20> */
[----:B--2---:R0:W-:Y:S04]  /*42390*/  STL.64 [R1+0x3280], R14 ;  /* 0x0032800e01007387 */ /* 0x0041e80000100a00 */
[----:B----4-:R1:W-:Y:S04]  /*423a0*/  STL.64 [R1+0x3278], R12 ;  /* 0x0032780c01007387 */ /* 0x0103e80000100a00 */
[----:B0-----:R-:W2:Y:S01]  /*423b0*/  LDL.64 R14, [R1+0x28] ;  /* 0x00002800010e7983 */ /* 0x001ea20000100a00 */
[----:B------:R-:W-:-:S02]  /*423c0*/  IMAD.MOV.U32 R29, RZ, RZ, R26 ;  /* 0x000000ffff1d7224 */ /* 0x000fc400078e001a */
[----:B------:R-:W-:Y:S02]  /*423d0*/  IMAD.MOV.U32 R28, RZ, RZ, R27 ;  /* 0x000000ffff1c7224 */ /* 0x000fe400078e001b */
[----:B------:R-:W0:Y:S04]  /*423e0*/  LDSM.16.MT88.4 R24, [R3+0x14100] ;  /* 0x014100000318783b */ /* 0x000e280000004200 */
[----:B--2---:R2:W-:Y:S04]  /*423f0*/  STL.64 [R1+0x32a0], R14 ;  /* 0x0032a00e01007387 */ /* 0x0045e80000100a00 */
[----:B-1----:R-:W4:Y:S04]  /*42400*/  LDL.LU R12, [R1+0x890] ;  /* 0x00089000010c7983 */ /* 0x002f280000300800 */
[----:B------:R-:W4:Y:S04]  /*42410*/  LDL.LU R13, [R1+0x894] ;  /* 0x00089400010d7983 */ /* 0x000f280000300800 */
[----:B--2---:R-:W4:Y:S04]  /*42420*/  LDL.LU R14, [R1+0x898] ;  /* 0x00089800010e7983 */ /* 0x004f280000300800 */
[----:B------:R-:W4:Y:S04]  /*42430*/  LDL.LU R15, [R1+0x89c] ;  /* 0x00089c00010f7983 */ /* 0x000f280000300800 */
[----:B---3--:R-:W-:Y:S04]  /*42440*/  STL.64 [R1+0x3248], R6 ;  /* 0x0032480601007387 */ /* 0x008fe80000100a00 */
[----:B------:R1:W-:Y:S04]  /*42450*/  STL.64 [R1+0x3240], R4 ;  /* 0x0032400401007387 */ /* 0x0003e80000100a00 */
[----:B-1----:R-:W2:Y:S04]  /*42460*/  LDL.LU R4, [R1+0x850] ;  /* 0x0008500001047983 */ /* 0x002ea80000300800 */
[----:B------:R-:W2:Y:S04]  /*42470*/  LDL.LU R5, [R1+0x854] ;  /* 0x0008540001057983 */ /* 0x000ea80000300800 */
[----:B------:R-:W3:Y:S04]  /*42480*/  LDL.LU R6, [R1+0x858] ;  /* 0x0008580001067983 */ /* 0x000ee80000300800 */
[----:B------:R-:W3:Y:S01]  /*42490*/  LDL.LU R7, [R1+0x85c] ;  /* 0x00085c0001077983 */ /* 0x000ee20000300800 */
[----:B------:R-:W-:Y:S01]  /*424a0*/  HMMA.16816.F32 R8, R20, R18, R8 ;  /* 0x000000121408723c */ /* 0x000fe20000001808 */
[----:B------:R-:W-:-:S02]  /*424b0*/  IMAD.MOV.U32 R2, RZ, RZ, R18 ;  /* 0x000000ffff027224 */ /* 0x000fc400078e0012 */
[----:B------:R-:W-:Y:S01]  /*424c0*/  IMAD.MOV.U32 R0, RZ, RZ, R19 ;  /* 0x000000ffff007224 */ /* 0x000fe200078e0013 */
[----:B---3--:R1:W-:Y:S04]  /*424d0*/  STL.64 [R1+0x3258], R6 ;  /* 0x0032580601007387 */ /* 0x0083e80000100a00 */
[----:B--2---:R-:W-:Y:S04]  /*424e0*/  STL.64 [R1+0x3250], R4 ;  /* 0x0032500401007387 */ /* 0x004fe80000100a00 */
[----:B-1----:R-:W2:Y:S04]  /*424f0*/  LDL.64 R6, [R1+0x8] ;  /* 0x0000080001067983 */ /* 0x002ea80000100a00 */
[----:B0-----:R0:W-:Y:S04]  /*42500*/  STL.64 [R1+0x3100], R26 ;  /* 0x0031001a01007387 */ /* 0x0011e80000100a00 */
[----:B------:R-:W-:Y:S04]  /*42510*/  STL.64 [R1+0x30f8], R24 ;  /* 0x0030f81801007387 */ /* 0x000fe80000100a00 */
[----:B0-----:R-:W3:Y:S04]  /*42520*/  LDL R26, [R1+0x18] ;  /* 0x00001800011a7983 */ /* 0x001ee80000100800 */
[----:B------:R-:W3:Y:S04]  /*42530*/  LDL R27, [R1+0x1c] ;  /* 0x00001c00011b7983 */ /* 0x000ee80000100800 */
        /* <DEDUP_REMOVED lines=19> */
[----:B-1----:R-:W-:Y:S02]  /*42670*/  IMAD.MOV.U32 R18, RZ, RZ, R10 ;  /* 0x000000ffff127224 */ /* 0x002fe400078e000a */
[----:B------:R-:W4:Y:S02]  /*42680*/  LDL.LU.64 R10, [R1+0x32a8] ;  /* 0x0032a800010a7983 */ /* 0x000f240000300a00 */
[----:B----4-:R-:W-:Y:S01]  /*42690*/  HMMA.16816.F32 R12, R20, R10, R12 ;  /* 0x0000000a140c723c */ /* 0x010fe2000000180c */
        /* <DEDUP_REMOVED lines=15> */
[----:B------:R-:W3:Y:S04]  /*42790*/  LDL.LU.64 R14, [R1+0x3280] ;  /* 0x00328000010e7983 */ /* 0x000ee80000300a00 */
[----:B------:R-:W3:Y:S02]  /*427a0*/  LDL.LU.64 R12, [R1+0x3278] ;  /* 0x00327800010c7983 */ /* 0x000ee40000300a00 */
[----:B---3--:R-:W-:-:S15]  /*427b0*/  HMMA.16816.F32 R12, R20, R26, R12 ;  /* 0x0000001a140c723c */ /* 0x008fde000000180c */
[----:B------:R-:W-:-:S04]  /*427c0*/  NOP ;  /* 0x0000000000007918 */ /* 0x000fc80000000000 */
[----:B------:R-:W-:Y:S04]  /*427d0*/  STL.64 [R1+0x870], R12 ;  /* 0x0008700c01007387 */ /* 0x000fe80000100a00 */
[----:B------:R0:W-:Y:S04]  /*427e0*/  STL.64 [R1+0x878], R14 ;  /* 0x0008780e01007387 */ /* 0x0001e80000100a00 */
[----:B0-----:R-:W3:Y:S04]  /*427f0*/  LDL.LU.64 R14, [R1+0x3270] ;  /* 0x00327000010e7983 */ /* 0x001ee80000300a00 */
[----:B------:R-:W3:Y:S04]  /*42800*/  LDL.LU.64 R12, [R1+0x3268] ;  /* 0x00326800010c7983 */ /* 0x000ee80000300a00 */
[----:B------:R-:W-:Y:S01]  /*42810*/  STL.64 [R1+0x3138], R26 ;  /* 0x0031381a01007387 */ /* 0x000fe20000100a00 */
[----:B---3--:R-:W-:-:S15]  /*42820*/  HMMA.16816.F32 R12, R20, R6, R12 ;  /* 0x00000006140c723c */ /* 0x008fde000000180c */
[----:B------:R-:W-:-:S04]  /*42830*/  NOP ;  /* 0x0000000000007918 */ /* 0x000fc80000000000 */
[----:B------:R0:W-:Y:S04]  /*42840*/  STL.64 [R1+0x860], R12 ;  /* 0x0008600c01007387 */ /* 0x0001e80000100a00 */
[----:B------:R1:W-:Y:S01]  /*42850*/  STL.64 [R1+0x868], R14 ;  /* 0x0008680e01007387 */ /* 0x0003e20000100a00 */
[----:B0-----:R-:W-:-:S03]  /*42860*/  IMAD.MOV.U32 R13, RZ, RZ, R6 ;  /* 0x000000ffff0d7224 */ /* 0x001fc600078e0006 */
[----:B-1----:R-:W3:Y:S01]  /*42870*/  LDL.LU.64 R14, [R1+0x3260] ;  /* 0x00326000010e7983 */ /* 0x002ee20000300a00 */
[----:B------:R-:W-:-:S03]  /*42880*/  IMAD.MOV.U32 R12, RZ, RZ, R7 ;  /* 0x000000ffff0c7224 */ /* 0x000fc600078e0007 */
        /* <DEDUP_REMOVED lines=8> */
[----:B------:R-:W-:Y:S04]  /*42910*/  STL.64 [R1+0x3120], R14 ;  /* 0x0031200e01007387 */ /* 0x000fe80000100a00 */
        /* <DEDUP_REMOVED lines=9> */
[----:B0-----:R-:W3:Y:S04]  /*429b0*/  LDL.LU.64 R6, [R1+0x3238] ;  /* 0x0032380001067983 */ /* 0x001ee80000300a00 */
[----:B------:R-:W2:Y:S04]  /*429c0*/  LDL.LU.64 R4, [R1+0x3230] ;  /* 0x0032300001047983 */ /* 0x000ea80000300a00 */
[----:B------:R-:W-:Y:S01]  /*429d0*/  STL.64 [R1+0x3118], R10 ;  /* 0x0031180a01007387 */ /* 0x000fe20000100a00 */
[----:B---3--:R-:W-:Y:S03]  /*429e0*/  HMMA.16816.F32 R12, R20, R6, R12 ;  /* 0x00000006140c723c */ /* 0x008fe6000000180c */
[----:B------:R0:W-:Y:S04]  /*429f0*/  STL.64 [R1+0x3110], R6 ;  /* 0x0031100601007387 */ /* 0x0001e80000100a00 */
[----:B--2---:R-:W-:Y:S01]  /*42a00*/  STL.64 [R1+0x3108], R4 ;  /* 0x0031080401007387 */ /* 0x004fe20000100a00 */
[----:B0-----:R-:W-:-:S02]  /*42a10*/  IMAD.MOV.U32 R6, RZ, RZ, R8 ;  /* 0x000000ffff067224 */ /* 0x001fc400078e0008 */
[----:B------:R-:W-:-:S09]  /*42a20*/  IMAD.MOV.U32 R7, RZ, RZ, R9 ;  /* 0x000000ffff077224 */ /* 0x000fd200078e0009 */
[----:B------:R-:W-:Y:S04]  /*42a30*/  STL.64 [R1+0xb40], R12 ;  /* 0x000b400c01007387 */ /* 0x000fe80000100a00 */
[----:B------:R-:W-:Y:S04]  /*42a40*/  STL.64 [R1+0xb48], R14 ;  /* 0x000b480e01007387 */ /* 0x000fe80000100a00 */
[----:B------:R-:W2:Y:S04]  /*42a50*/  LDL.LU R8, [R1+0x322c] ;  /* 0x00322c0001087983 */ /* 0x000ea80000300800 */
[----:B------:R-:W3:Y:S01]  /*42a60*/  LDL.LU R9, [R1+0x3228] ;  /* 0x0032280001097983 */ /* 0x000ee20000300800 */
[----:B------:R-:W-:-:S02]  /*42a70*/  IMAD.MOV.U32 R26, RZ, RZ, R16 ;  /* 0x000000ffff1a7224 */ /* 0x000fc400078e0010 */
[----:B------:R-:W-:Y:S01]  /*42a80*/  IMAD.MOV.U32 R27, RZ, RZ, R19 ;  /* 0x000000ffff1b7224 */ /* 0x000fe200078e0013 */
[----:B------:R-:W-:Y:S04]  /*42a90*/  STL.64 [R1+0x3140], R6 ;  /* 0x0031400601007387 */ /* 0x000fe80000100a00 */
[----:B------:R-:W4:Y:S04]  /*42aa0*/  LDL.LU R16, [R1+0x3224] ;  /* 0x0032240001107983 */ /* 0x000f280000300800 */
[----:B------:R-:W4:Y:S04]  /*42ab0*/  LDL.LU R19, [R1+0x3220] ;  /* 0x0032200001137983 */ /* 0x000f280000300800 */
[----:B------:R0:W-:Y:S01]  /*42ac0*/  STL.64 [R1+0x3148], R26 ;  /* 0x0031481a01007387 */ /* 0x0001e20000100a00 */
[----:B------:R-:W-:-:S02]  /*42ad0*/  IMAD.MOV.U32 R10, RZ, RZ, R29 ;  /* 0x000000ffff0a7224 */ /* 0x000fc400078e001d */
[----:B------:R-:W-:Y:S02]  /*42ae0*/  IMAD.MOV.U32 R11, RZ, RZ, R28 ;  /* 0x000000ffff0b7224 */ /* 0x000fe400078e001c */
[----:B0-----:R-:W-:Y:S02]  /*42af0*/  IMAD.MOV.U32 R26, RZ, RZ, R18 ;  /* 0x000000ffff1a7224 */ /* 0x001fe400078e0012 */
[----:B------:R-:W-:Y:S01]  /*42b00*/  IMAD.MOV.U32 R27, RZ, RZ, R17 ;  /* 0x000000ffff1b7224 */ /* 0x000fe200078e0011 */
[----:B------:R-:W4:Y:S04]  /*42b10*/  LDL.LU R18, [R1+0x321c] ;  /* 0x00321c0001127983 */ /* 0x000f280000300800 */
[----:B------:R-:W4:Y:S04]  /*42b20*/  LDL.LU R17, [R1+0x3218] ;  /* 0x0032180001117983 */ /* 0x000f280000300800 */
[----:B------:R-:W-:Y:S04]  /*42b30*/  STL.64 [R1+0x3160], R26 ;  /* 0x0031601a01007387 */ /* 0x000fe80000100a00 */
[----:B------:R-:W4:Y:S04]  /*42b40*/  LDL.LU R4, [R1+0x800] ;  /* 0x0008000001047983 */ /* 0x000f280000300800 */
[----:B------:R-:W4:Y:S04]  /*42b50*/  LDL.LU R5, [R1+0x804] ;  /* 0x0008040001057983 */ /* 0x000f280000300800 */
[----:B------:R-:W4:Y:S04]  /*42b60*/  LDL.LU R6, [R1+0x808] ;  /* 0x0008080001067983 */ /* 0x000f280000300800 */
[----:B------:R-:W4:Y:S04]  /*42b70*/  LDL.LU R7, [R1+0x80c] ;  /* 0x00080c0001077983 */ /* 0x000f280000300800 */
[----:B------:R-:W4:Y:S04]  /*42b80*/  LDL.LU R29, [R1+0x3214] ;  /* 0x00321400011d7983 */ /* 0x000f280000300800 */
[----:B------:R0:W-:Y:S01]  /*42b90*/  STL.64 [R1+0x3198], R10 ;  /* 0x0031980a01007387 */ /* 0x0001e20000100a00 */
[----:B--2---:R-:W-:-:S02]  /*42ba0*/  IMAD.MOV.U32 R15, RZ, RZ, R8 ;  /* 0x000000ffff0f7224 */ /* 0x004fc400078e0008 */
[----:B---3--:R-:W-:-:S05]  /*42bb0*/  IMAD.MOV.U32 R14, RZ, RZ, R9 ;  /* 0x000000ffff0e7224 */ /* 0x008fca00078e0009 */
[----:B------:R4:W-:Y:S04]  /*42bc0*/  STL.64 [R1+0x31a0], R14 ;  /* 0x0031a00e01007387 */ /* 0x0009e80000100a00 */
[----:B------:R-:W2:Y:S04]  /*42bd0*/  LDL.LU R8, [R1+0x4e0] ;  /* 0x0004e00001087983 */ /* 0x000ea80000300800 */
[----:B------:R-:W2:Y:S04]  /*42be0*/  LDL.LU R9, [R1+0x4e4] ;  /* 0x0004e40001097983 */ /* 0x000ea80000300800 */
[----:B0-----:R-:W3:Y:S04]  /*42bf0*/  LDL.LU R10, [R1+0x4e8] ;  /* 0x0004e800010a7983 */ /* 0x001ee80000300800 */
[----:B------:R-:W3:Y:S01]  /*42c00*/  LDL.LU R11, [R1+0x4ec] ;  /* 0x0004ec00010b7983 */ /* 0x000ee20000300800 */
[----:B----4-:R-:W-:-:S02]  /*42c10*/  IMAD.MOV.U32 R14, RZ, RZ, R19 ;  /* 0x000000ffff0e7224 */ /* 0x010fc400078e0013 */
[----:B------:R-:W-:Y:S01]  /*42c20*/  IMAD.MOV.U32 R15, RZ, RZ, R16 ;  /* 0x000000ffff0f7224 */ /* 0x000fe200078e0010 */
[----:B---3--:R-:W-:Y:S04]  /*42c30*/  STL.64 [R1+0x31b0], R10 ;  /* 0x0031b00a01007387 */ /* 0x008fe80000100a00 */
[----:B--2---:R0:W-:Y:S04]  /*42c40*/  STL.64 [R1+0x31a8], R8 ;  /* 0x0031a80801007387 */ /* 0x0041e80000100a00 */
[----:B------:R-:W2:Y:S04]  /*42c50*/  LDL.LU R19, [R1+0x3210] ;  /* 0x0032100001137983 */ /* 0x000ea80000300800 */
[----:B------:R-:W3:Y:S04]  /*42c60*/  LDL.LU R16, [R1+0x320c] ;  /* 0x00320c0001107983 */ /* 0x000ee80000300800 */
[----:B------:R1:W-:Y:S04]  /*42c70*/  STL.64 [R1+0x31b8], R14 ;  /* 0x0031b80e01007387 */ /* 0x0003e80000100a00 */
[----:B0-----:R-:W4:Y:S04]  /*42c80*/  LDL.LU R8, [R1+0x4f0] ;  /* 0x0004f00001087983 */ /* 0x001f280000300800 */
[----:B------:R-:W4:Y:S04]  /*42c90*/  LDL.LU R9, [R1+0x4f4] ;  /* 0x0004f40001097983 */ /* 0x000f280000300800 */
[----:B------:R-:W2:Y:S04]  /*42ca0*/  LDL.LU R10, [R1+0x4f8] ;  /* 0x0004f800010a7983 */ /* 0x000ea80000300800 */
[----:B------:R-:W2:Y:S01]  /*42cb0*/  LDL.LU R11, [R1+0x4fc] ;  /* 0x0004fc00010b7983 */ /* 0x000ea20000300800 */
[----:B-1----:R-:W-:-:S02]  /*42cc0*/  IMAD.MOV.U32 R14, RZ, RZ, R17 ;  /* 0x000000ffff0e7224 */ /* 0x002fc400078e0011 */
[----:B------:R-:W-:Y:S01]  /*42cd0*/  IMAD.MOV.U32 R15, RZ, RZ, R18 ;  /* 0x000000ffff0f7224 */ /* 0x000fe200078e0012 */
[----:B--2---:R-:W-:Y:S04]  /*42ce0*/  STL.64 [R1+0x31c8], R10 ;  /* 0x0031c80a01007387 */ /* 0x004fe80000100a00 */
[----:B----4-:R0:W-:Y:S04]  /*42cf0*/  STL.64 [R1+0x31c0], R8 ;  /* 0x0031c00801007387 */ /* 0x0101e80000100a00 */
[----:B------:R-:W3:Y:S04]  /*42d00*/  LDL.LU R17, [R1+0x3208] ;  /* 0x0032080001117983 */ /* 0x000ee80000300800 */
[----:B------:R-:W3:Y:S04]  /*42d10*/  LDL.LU R18, [R1+0x3204] ;  /* 0x0032040001127983 */ /* 0x000ee80000300800 */
[----:B------:R1:W-:Y:S04]  /*42d20*/  STL.64 [R1+0x31d0], R14 ;  /* 0x0031d00e01007387 */ /* 0x0003e80000100a00 */
[----:B0-----:R-:W2:Y:S04]  /*42d30*/  LDL.LU R8, [R1+0x500] ;  /* 0x0005000001087983 */ /* 0x001ea80000300800 */
[----:B------:R-:W2:Y:S04]  /*42d40*/  LDL.LU R9, [R1+0x504] ;  /* 0x0005040001097983 */ /* 0x000ea80000300800 */
[----:B------:R-:W4:Y:S04]  /*42d50*/  LDL.LU R10, [R1+0x508] ;  /* 0x00050800010a7983 */ /* 0x000f280000300800 */
[----:B------:R-:W4:Y:S01]  /*42d60*/  LDL.LU R11, [R1+0x50c] ;  /* 0x00050c00010b7983 */ /* 0x000f220000300800 */
[----:B-1----:R-:W-:-:S02]  /*42d70*/  IMAD.MOV.U32 R14, RZ, RZ, R19 ;  /* 0x000000ffff0e7224 */ /* 0x002fc400078e0013 */
[----:B------:R-:W-:Y:S01]  /*42d80*/  IMAD.MOV.U32 R15, RZ, RZ, R29 ;  /* 0x000000ffff0f7224 */ /* 0x000fe200078e001d */
[----:B----4-:R-:W-:Y:S04]  /*42d90*/  STL.64 [R1+0x31e0], R10 ;  /* 0x0031e00a01007387 */ /* 0x010fe80000100a00 */
[----:B--2---:R-:W-:Y:S04]  /*42da0*/  STL.64 [R1+0x31d8], R8 ;  /* 0x0031d80801007387 */ /* 0x004fe80000100a00 */
[----:B------:R-:W3:Y:S04]  /*42db0*/  LDL.LU R19, [R1+0x3200] ;  /* 0x0032000001137983 */ /* 0x000ee80000300800 */
[----:B------:R0:W-:Y:S04]  /*42dc0*/  STL.64 [R1+0x31e8], R14 ;  /* 0x0031e80e01007387 */ /* 0x0001e80000100a00 */
[----:B0-----:R-:W3:Y:S04]  /*42dd0*/  LDL.64 R14, [R1+0xc8] ;  /* 0x0000c800010e7983 */ /* 0x001ee80000100a00 */
[----:B------:R-:W2:Y:S04]  /*42de0*/  LDL.LU R8, [R1+0x510] ;  /* 0x0005100001087983 */ /* 0x000ea80000300800 */
[----:B------:R-:W2:Y:S04]  /*42df0*/  LDL.LU R9, [R1+0x514] ;  /* 0x0005140001097983 */ /* 0x000ea80000300800 */
[----:B------:R-:W4:Y:S04]  /*42e00*/  LDL.LU R10, [R1+0x518] ;  /* 0x00051800010a7983 */ /* 0x000f280000300800 */
[----:B------:R-:W4:Y:S01]  /*42e10*/  LDL.LU R11, [R1+0x51c] ;  /* 0x00051c00010b7983 */ /* 0x000f220000300800 */
[----:B------:R-:W-:-:S02]  /*42e20*/  IMAD.MOV.U32 R26, RZ, RZ, R25 ;  /* 0x000000ffff1a7224 */ /* 0x000fc400078e0019 */
[----:B------:R-:W-:Y:S01]  /*42e30*/  IMAD.MOV.U32 R27, RZ, RZ, R24 ;  /* 0x000000ffff1b7224 */ /* 0x000fe200078e0018 */
[----:B----4-:R-:W-:Y:S04]  /*42e40*/  STL.64 [R1+0x31f8], R10 ;  /* 0x0031f80a01007387 */ /* 0x010fe80000100a00 */
        /* <DEDUP_REMOVED lines=22> */
[----:B---3--:R-:W-:Y:S01]  /*42fb0*/  HMMA.16816.F32 R8, R16, R14, R8 ;  /* 0x0000000e1008723c */ /* 0x008fe20000001808 */
[----:B------:R-:W-:-:S02]  /*42fc0*/  IMAD.MOV.U32 R26, RZ, RZ, R2 ;  /* 0x000000ffff1a7224 */ /* 0x000fc400078e0002 */
[----:B------:R-:W-:Y:S02]  /*42fd0*/  IMAD.MOV.U32 R27, RZ, RZ, R0 ;  /* 0x000000ffff1b7224 */ /* 0x000fe400078e0000 */
[----:B------:R-:W-:Y:S02]  /*42fe0*/  IMAD.MOV.U32 R2, RZ, RZ, R14 ;  /* 0x000000ffff027224 */ /* 0x000fe400078e000e */
[----:B------:R-:W-:Y:S01]  /*42ff0*/  IMAD.MOV.U32 R0, RZ, RZ, R15 ;  /* 0x000000ffff007224 */ /* 0x000fe200078e000f */
[----:B----4-:R-:W-:Y:S04]  /*43000*/  STL.64 [R1+0x3188], R6 ;  /* 0x0031880601007387 */ /* 0x010fe80000100a00 */
        /* <DEDUP_REMOVED lines=8> */
[----:B------:R-:W3:Y:S04]  /*43090*/  LDL.LU.64 R8, [R1+0x31f0] ;  /* 0x0031f00001087983 */ /* 0x000ee80000300a00 */
[----:B------:R-:W3:Y:S02]  /*430a0*/  LDL.LU.64 R14, [R1+0x31e8] ;  /* 0x0031e800010e7983 */ /* 0x000ee40000300a00 */
        /* <DEDUP_REMOVED lines=19> */
[----:B------:R-:W3:-:S15]  /*431e0*/  LDL.LU.64 R10, [R1+0x3198] ;  /* 0x00319800010a7983 */ /* 0x000ede0000300a00 */
[----:B------:R-:W-:Y:S02]  /*431f0*/  NOP ;  /* 0x0000000000007918 */ /* 0x000fe40000000000 */
[----:B------:R0:W-:Y:S04]  /*43200*/  STL.64 [R1+0xaf0], R12 ;  /* 0x000af00c01007387 */ /* 0x0001e80000100a00 */
[----:B------:R-:W-:Y:S04]  /*43210*/  STL.64 [R1+0xaf8], R14 ;  /* 0x000af80e01007387 */ /* 0x000fe80000100a00 */
[----:B0-----:R-:W4:Y:S04]  /*43220*/  LDL.LU.64 R12, [R1+0x3190] ;  /* 0x00319000010c7983 */ /* 0x001f280000300a00 */
[----:B------:R-:W2:Y:S01]  /*43230*/  LDL.LU R8, [R1+0x7c0] ;  /* 0x0007c00001087983 */ /* 0x000ea20000300800 */
[----:B---3--:R-:W-:-:S15]  /*43240*/  HMMA.16816.F32 R20, R16, R10, R20 ;  /* 0x0000000a1014723c */ /* 0x008fde0000001814 */
[----:B------:R-:W-:-:S04]  /*43250*/  NOP ;  /* 0x0000000000007918 */ /* 0x000fc80000000000 */
[----:B------:R-:W-:Y:S04]  /*43260*/  STL.64 [R1+0xae0], R20 ;  /* 0x000ae01401007387 */ /* 0x000fe80000100a00 */
[----:B------:R-:W-:Y:S04]  /*43270*/  STL.64 [R1+0xae8], R22 ;  /* 0x000ae81601007387 */ /* 0x000fe80000100a00 */
[----:B------:R-:W3:Y:S04]  /*43280*/  LDL.LU R9, [R1+0x7c4] ;  /* 0x0007c40001097983 */ /* 0x000ee80000300800 */
[----:B------:R-:W3:Y:S04]  /*43290*/  LDL.LU R10, [R1+0x7c8] ;  /* 0x0007c800010a7983 */ /* 0x000ee80000300800 */
[----:B------:R-:W3:Y:S04]  /*432a0*/  LDL.LU R11, [R1+0x7cc] ;  /* 0x0007cc00010b7983 */ /* 0x000ee80000300800 */
[----:B------:R-:W0:Y:S01]  /*432b0*/  LDSM.16.MT88.4 R20, [R3+0x14180] ;  /* 0x014180000314783b */ /* 0x000e220000004200 */
[C---:B--2---:R-:W-:Y:S03]  /*432c0*/  HMMA.16816.F32 R24, R16.reuse, R26, R4 ;  /* 0x0000001a1018723c */ /* 0x044fe60000001804 */
[----:B---3--:R-:W-:Y:S04]  /*432d0*/  STL.64 [R1+0x3130], R10 ;  /* 0x0031300a01007387 */ /* 0x008fe80000100a00 */
[----:B------:R1:W-:Y:S04]  /*432e0*/  STL.64 [R1+0x3128], R8 ;  /* 0x0031280801007387 */ /* 0x0003e80000100a00 */
[----:B-1----:R-:W2:Y:S04]  /*432f0*/  LDL.LU R8, [R1+0x7d0] ;  /* 0x0007d00001087983 */ /* 0x002ea80000300800 */
[----:B------:R-:W2:Y:S04]  /*43300*/  LDL.LU R9, [R1+0x7d4] ;  /* 0x0007d40001097983 */ /* 0x000ea80000300800 */
[----:B------:R-:W2:Y:S04]  /*43310*/  LDL.LU R10, [R1+0x7d8] ;  /* 0x0007d800010a7983 */ /* 0x000ea80000300800 */
[----:B------:R-:W2:Y:S04]  /*43320*/  LDL.LU R11, [R1+0x7dc] ;  /* 0x0007dc00010b7983 */ /* 0x000ea80000300800 */
[----:B0-----:R-:W-:Y:S04]  /*43330*/  STL.64 [R1+0x2fe0], R22 ;  /* 0x002fe01601007387 */ /* 0x001fe80000100a00 */
[----:B------:R0:W-:Y:S04]  /*43340*/  STL.64 [R1+0x2fd8], R20 ;  /* 0x002fd81401007387 */ /* 0x0001e80000100a00 */
[----:B0-----:R-:W3:Y:S04]  /*43350*/  LDL.LU R20, [R1+0x7f0] ;  /* 0x0007f00001147983 */ /* 0x001ee80000300800 */
[----:B------:R-:W3:Y:S04]  /*43360*/  LDL.LU R21, [R1+0x7f4] ;  /* 0x0007f40001157983 */ /* 0x000ee80000300800 */
[----:B------:R-:W3:Y:S04]  /*43370*/  LDL.LU R22, [R1+0x7f8] ;  /* 0x0007f80001167983 */ /* 0x000ee80000300800 */
[----:B------:R-:W3:Y:S04]  /*43380*/  LDL.LU R23, [R1+0x7fc] ;  /* 0x0007fc0001177983 */ /* 0x000ee80000300800 */
        /* <DEDUP_REMOVED lines=22> */
[----:B0-----:R-:W2:Y:S01]  /*434f0*/  LDL.LU.64 R26, [R1+0x3138] ;  /* 0x00313800011a7983 */ /* 0x001ea20000300a00 */
[----:B---3--:R-:W-:Y:S03]  /*43500*/  HMMA.16816.F32 R4, R16, R6, R20 ;  /* 0x000000061004723c */ /* 0x008fe60000001814 */
[----:B------:R-:W3:-:S15]  /*43510*/  LDL.LU R20, [R1+0x470] ;  /* 0x0004700001147983 */ /* 0x000ede0000300800 */
[----:B------:R-:W-:Y:S01]  /*43520*/  NOP ;  /* 0x0000000000007918 */ /* 0x000fe20000000000 */
[----:B------:R0:W-:Y:S04]  /*43530*/  STL.64 [R1+0x7f0], R4 ;  /* 0x0007f00401007387 */ /* 0x0001e80000100a00 */
[----:B------:R1:W-:Y:S04]  /*43540*/  STL.64 [R1+0x7f8], R6 ;  /* 0x0007f80601007387 */ /* 0x0003e80000100a00 */
[----:B------:R-:W3:Y:S04]  /*43550*/  LDL.LU R21, [R1+0x474] ;  /* 0x0004740001157983 */ /* 0x000ee80000300800 */
[----:B------:R-:W2:Y:S04]  /*43560*/  LDL.LU R22, [R1+0x478] ;  /* 0x0004780001167983 */ /* 0x000ea80000300800 */
[----:B------:R-:W2:Y:S04]  /*43570*/  LDL.LU R23, [R1+0x47c] ;  /* 0x00047c0001177983 */ /* 0x000ea80000300800 */
[----:B0-----:R-:W3:Y:S04]  /*43580*/  LDL.LU R4, [R1+0x7b0] ;  /* 0x0007b00001047983 */ /* 0x001ee80000300800 */
[----:B------:R-:W4:Y:S04]  /*43590*/  LDL.LU R5, [R1+0x7b4] ;  /* 0x0007b40001057983 */ /* 0x000f280000300800 */
[----:B-1----:R-:W4:Y:S04]  /*435a0*/  LDL.LU R6, [R1+0x7b8] ;  /* 0x0007b80001067983 */ /* 0x002f280000300800 */
[----:B------:R-:W4:Y:S04]  /*435b0*/  LDL.LU R7, [R1+0x7bc] ;  /* 0x0007bc0001077983 */ /* 0x000f280000300800 */
[----:B--2---:R0:W-:Y:S04]  /*435c0*/  STL.64 [R1+0x30b0], R22 ;  /* 0x0030b01601007387 */ /* 0x0041e80000100a00 */
[----:B---3--:R-:W-:Y:S04]  /*435d0*/  STL.64 [R1+0x30a8], R20 ;  /* 0x0030a81401007387 */ /* 0x008fe80000100a00 */
        /* <DEDUP_REMOVED lines=9> */
[----:B------:R-:W2:Y:S01]  /*43670*/  LDL.LU R23, [R1+0x7ec] ;  /* 0x0007ec0001177983 */ /* 0x000ea20000300800 */
[----:B----4-:R-:W-:-:S02]  /*43680*/  IMAD.MOV.U32 R14, RZ, RZ, R13 ;  /* 0x000000ffff0e7224 */ /* 0x010fc400078e000d */
[----:B------:R-:W-:Y:S01]  /*43690*/  IMAD.MOV.U32 R15, RZ, RZ, R12 ;  /* 0x000000ffff0f7224 */ /* 0x000fe200078e000c */
[----:B------:R-:W3:Y:S06]  /*436a0*/  LDL.LU R24, [R1+0x4c0] ;  /* 0x0004c00001187983 */ /* 0x000eec0000300800 */
[C---:B------:R-:W-:Y:S08]  /*436b0*/  HMMA.16816.F32 R12, R16.reuse, R14, R8 ;  /* 0x0000000e100c723c */ /* 0x040ff00000001808 */
[----:B--2---:R-:W-:-:S15]  /*436c0*/  HMMA.16816.F32 R20, R16, R26, R20 ;  /* 0x0000001a1014723c */ /* 0x004fde0000001814 */
[----:B------:R-:W-:-:S04]  /*436d0*/  NOP ;  /* 0x0000000000007918 */ /* 0x000fc80000000000 */
[----:B------:R-:W-:Y:S04]  /*436e0*/  STL.64 [R1+0x7e0], R20 ;  /* 0x0007e01401007387 */ /* 0x000fe80000100a00 */
[----:B------:R-:W-:Y:S04]  /*436f0*/  STL.64 [R1+0x7e8], R22 ;  /* 0x0007e81601007387 */ /* 0x000fe80000100a00 */
        /* <DEDUP_REMOVED lines=8> */
[----:B--2---:R-:W-:-:S15]  /*43780*/  HMMA.16816.F32 R8, R16, R14, R8 ;  /* 0x0000000e1008723c */ /* 0x004fde0000001808 */
[----:B------:R-:W-:-:S04]  /*43790*/  NOP ;  /* 0x0000000000007918 */ /* 0x000fc80000000000 */
[----:B------:R-:W-:Y:S04]  /*437a0*/  STL.64 [R1+0x7c0], R8 ;  /* 0x0007c00801007387 */ /* 0x000fe80000100a00 */
[----:B------:R0:W-:Y:S04]  /*437b0*/  STL.64 [R1+0x7c8], R10 ;  /* 0x0007c80a01007387 */ /* 0x0001e80000100a00 */
[----:B0-----:R-:W2:Y:S04]  /*437c0*/  LDL.LU.64 R10, [R1+0x3118] ;  /* 0x00311800010a7983 */ /* 0x001ea80000300a00 */
[----:B------:R0:W-:Y:S04]  /*437d0*/  STL.64 [R1+0x3048], R14 ;  /* 0x0030480e01007387 */ /* 0x0001e80000100a00 */
[----:B0-----:R-:W4:Y:S04]  /*437e0*/  LDL.64 R14, [R1+0x78] ;  /* 0x00007800010e7983 */ /* 0x001f280000100a00 */
[----:B----4-:R0:W-:Y:S04]  /*437f0*/  STL.64 [R1+0x30b8], R14 ;  /* 0x0030b80e01007387 */ /* 0x0101e80000100a00 */
[----:B------:R-:W4:Y:S04]  /*43800*/  LDL.LU R12, [R1+0x480] ;  /* 0x00048000010c7983 */ /* 0x000f280000300800 */
[----:B------:R-:W4:Y:S04]  /*43810*/  LDL.LU R13, [R1+0x484] ;  /* 0x00048400010d7983 */ /* 0x000f280000300800 */
[----:B0-----:R-:W3:Y:S04]  /*43820*/  LDL.LU R14, [R1+0x488] ;  /* 0x00048800010e7983 */ /* 0x001ee80000300800 */
[----:B------:R-:W3:Y:S01]  /*43830*/  LDL.LU R15, [R1+0x48c] ;  /* 0x00048c00010f7983 */ /* 0x000ee20000300800 */
[C---:B--2---:R-:W-:Y:S03]  /*43840*/  HMMA.16816.F32 R4, R16.reuse, R10, R4 ;  /* 0x0000000a1004723c */ /* 0x044fe60000001804 */
[----:B---3--:R-:W-:Y:S04]  /*43850*/  STL.64 [R1+0x30d8], R14 ;  /* 0x0030d80e01007387 */ /* 0x008fe80000100a00 */
[----:B----4-:R0:W-:Y:S04]  /*43860*/  STL.64 [R1+0x30d0], R12 ;  /* 0x0030d00c01007387 */ /* 0x0101e80000100a00 */
        /* <DEDUP_REMOVED lines=14> */
[----:B------:R0:W-:Y:S04]  /*43950*/  STL [R1+0x3004], R10 ;  /* 0x0030040a01007387 */ /* 0x0001e80000100800 */
[----:B------:R1:W-:Y:S04]  /*43960*/  STL [R1+0x3000], R11 ;  /* 0x0030000b01007387 */ /* 0x0003e80000100800 */
[----:B------:R-:W2:Y:S04]  /*43970*/  LDL.LU R8, [R1+0x460] ;  /* 0x0004600001087983 */ /* 0x000ea80000300800 */
[----:B------:R-:W2:Y:S04]  /*43980*/  LDL.LU R9, [R1+0x464] ;  /* 0x0004640001097983 */ /* 0x000ea80000300800 */
[----:B0-----:R-:W2:Y:S04]  /*43990*/  LDL.LU R10, [R1+0x468] ;  /* 0x00046800010a7983 */ /* 0x001ea80000300800 */
[----:B-1----:R-:W2:Y:S01]  /*439a0*/  LDL.LU R11, [R1+0x46c] ;  /* 0x00046c00010b7983 */ /* 0x002ea20000300800 */
[----:B---3--:R-:W-:Y:S03]  /*439b0*/  HMMA.16816.F32 R16, R16, R6, R24 ;  /* 0x000000061010723c */ /* 0x008fe60000001818 */
[----:B------:R-:W2:Y:S04]  /*439c0*/  LDL.LU.64 R26, [R1+0x3100] ;  /* 0x00310000011a7983 */ /* 0x000ea80000300a00 */
[----:B------:R-:W2:Y:S01]  /*439d0*/  LDL.LU.64 R24, [R1+0x30f8] ;  /* 0x0030f80001187983 */ /* 0x000ea20000300a00 */
[----:B------:R-:W-:-:S02]  /*439e0*/  IMAD.MOV.U32 R22, RZ, RZ, R2 ;  /* 0x000000ffff167224 */ /* 0x000fc400078e0002 */
[----:B------:R-:W-:-:S09]  /*439f0*/  IMAD.MOV.U32 R23, RZ, RZ, R0 ;  /* 0x000000ffff177224 */ /* 0x000fd200078e0000 */
[----:B------:R-:W-:Y:S04]  /*43a00*/  STL.64 [R1+0x9c0], R16 ;  /* 0x0009c01001007387 */ /* 0x000fe80000100a00 */
[----:B------:R0:W-:Y:S04]  /*43a10*/  STL.64 [R1+0x9c8], R18 ;  /* 0x0009c81201007387 */ /* 0x0001e80000100a00 */
[----:B0-----:R-:W3:Y:S04]  /*43a20*/  LDL.64 R18, [R1+0x88] ;  /* 0x0000880001127983 */ /* 0x001ee80000100a00 */
[----:B------:R-:W-:Y:S04]  /*43a30*/  STL.64 [R1+0x2ff0], R6 ;  /* 0x002ff00601007387 */ /* 0x000fe80000100a00 */
[----:B----4-:R0:W-:Y:S04]  /*43a40*/  STL.64 [R1+0x2fe8], R4 ;  /* 0x002fe80401007387 */ /* 0x0101e80000100a00 */
[----:B0-----:R-:W4:Y:S04]  /*43a50*/  LDL.LU R4, [R1+0x490] ;  /* 0x0004900001047983 */ /* 0x001f280000300800 */
[----:B------:R-:W4:Y:S04]  /*43a60*/  LDL.LU R5, [R1+0x494] ;  /* 0x0004940001057983 */ /* 0x000f280000300800 */
[----:B------:R-:W4:Y:S04]  /*43a70*/  LDL.LU R6, [R1+0x498] ;  /* 0x0004980001067983 */ /* 0x000f280000300800 */
[----:B------:R-:W4:Y:S01]  /*43a80*/  LDL.LU R7, [R1+0x49c] ;  /* 0x00049c0001077983 */ /* 0x000f220000300800 */
        /* <DEDUP_REMOVED lines=14> */
[----:B------:R-:W4:Y:S04]  /*43b70*/  LDL.LU.64 R22, [R1+0x30c8] ;  /* 0x0030c80001167983 */ /* 0x000f280000300a00 */
[----:B------:R-:W-:Y:S04]  /*43b80*/  STL [R1+0x300c], R0 ;  /* 0x00300c0001007387 */ /* 0x000fe80000100800 */
[----:B------:R-:W-:Y:S01]  /*43b90*/  STL [R1+0x3008], R2 ;  /* 0x0030080201007387 */ /* 0x000fe20000100800 */
[----:B----4-:R-:W-:-:S15]  /*43ba0*/  HMMA.16816.F32 R4, R24, R22, R4 ;  /* 0x000000161804723c */ /* 0x010fde0000001804 */
        /* <DEDUP_REMOVED lines=13> */
[----:B------:R-:W3:Y:S04]  /*43c80*/  LDL.LU.64 R22, [R1+0x30b0] ;  /* 0x0030b00001167983 */ /* 0x000ee80000300a00 */
[----:B------:R-:W3:Y:S04]  /*43c90*/  LDL.LU.64 R20, [R1+0x30a8] ;  /* 0x0030a80001147983 */ /* 0x000ee80000300a00 */
[----:B------:R-:W-:Y:S04]  /*43ca0*/  STL.64 [R1+0x3018], R6 ;  /* 0x0030180601007387 */ /* 0x000fe80000100a00 */
[----:B------:R3:W-:Y:S02]  /*43cb0*/  STL.64 [R1+0x3010], R4 ;  /* 0x0030100401007387 */ /* 0x0007e40000100a00 */
[----:B---3--:R-:W-:Y:S01]  /*43cc0*/  HMMA.16816.F32 R4, R24, R18, R20 ;  /* 0x000000121804723c */ /* 0x008fe20000001814 */
[----:B--2---:R-:W-:-:S15]  /*43cd0*/  IMAD.MOV.U32 R23, RZ, RZ, R14 ;  /* 0x000000ffff177224 */ /* 0x004fde00078e000e */
[----:B------:R-:W-:-:S03]  /*43ce0*/  NOP ;  /* 0x0000000000007918 */ /* 0x000fc60000000000 */
[----:B------:R-:W-:Y:S04]  /*43cf0*/  STL.64 [R1+0xcc0], R4 ;  /* 0x000cc00401007387 */ /* 0x000fe80000100a00 */
[----:B------:R0:W-:Y:S02]  /*43d00*/  STL.64 [R1+0xcc8], R6 ;  /* 0x000cc80601007387 */ /* 0x0001e40000100a00 */
[----:B0-----:R-:W-:Y:S01]  /*43d10*/  HMMA.16816.F32 R4, R24, R14, R8 ;  /* 0x0000000e1804723c */ /* 0x001fe20000001808 */
[----:B------:R-:W-:Y:S02]  /*43d20*/  IMAD.MOV.U32 R22, RZ, RZ, R15 ;  /* 0x000000ffff167224 */ /* 0x000fe400078e000f */
[----:B------:R-:W-:Y:S02]  /*43d30*/  IMAD.MOV.U32 R21, RZ, RZ, R18 ;  /* 0x000000ffff157224 */ /* 0x000fe400078e0012 */
[----:B------:R-:W-:-:S02]  /*43d40*/  IMAD.MOV.U32 R20, RZ, RZ, R19 ;  /* 0x000000ffff147224 */ /* 0x000fc400078e0013 */
[----:B------:R-:W0:-:S12]  /*43d50*/  LDSM.16.MT88.4 R16, [R3+0x14200] ;  /* 0x014200000310783b */ /* 0x000e180000004200 */
[----:B------:R-:W-:Y:S04]  /*43d60*/  STL.64 [R1+0xcb0], R4 ;  /* 0x000cb00401007387 */ /* 0x000fe80000100a00 */
[----:B------:R-:W-:Y:S04]  /*43d70*/  STL.64 [R1+0xcb8], R6 ;  /* 0x000cb80601007387 */ /* 0x000fe80000100a00 */
[----:B------:R-:W-:Y:S04]  /*43d80*/  STL.64 [R1+0x3030], R22 ;  /* 0x0030301601007387 */ /* 0x000fe80000100a00 */
[----:B------:R1:W-:Y:S04]  /*43d90*/  STL.64 [R1+0x3028], R20 ;  /* 0x0030281401007387 */ /* 0x0003e80000100a00 */
[----:B-1----:R-:W2:Y:S04]  /*43da0*/  LDL.LU R20, [R1+0x740] ;  /* 0x0007400001147983 */ /* 0x002ea80000300800 */
        /* <DEDUP_REMOVED lines=12> */
[----:B------:R2:W-:Y:S04]  /*43e70*/  STL.64 [R1+0x3088], R8 ;  /* 0x0030880801007387 */ /* 0x0005e80000100a00 */
[----:B-1----:R-:W2:Y:S04]  /*43e80*/  LDL.64 R10, [R1+0x58] ;  /* 0x00005800010a7983 */ /* 0x002ea80000100a00 */
[----:B--2---:R1:W-:Y:S04]  /*43e90*/  STL.64 [R1+0x30a0], R10 ;  /* 0x0030a00a01007387 */ /* 0x0043e80000100a00 */
[----:B------:R-:W2:Y:S04]  /*43ea0*/  LDL.LU R8, [R1+0x7a0] ;  /* 0x0007a00001087983 */ /* 0x000ea80000300800 */
[----:B------:R-:W2:Y:S04]  /*43eb0*/  LDL.LU R9, [R1+0x7a4] ;  /* 0x0007a40001097983 */ /* 0x000ea80000300800 */
[----:B-1----:R-:W2:Y:S04]  /*43ec0*/  LDL.LU R10, [R1+0x7a8] ;  /* 0x0007a800010a7983 */ /* 0x002ea80000300800 */
[----:B------:R-:W2:Y:S04]  /*43ed0*/  LDL.LU R11, [R1+0x7ac] ;  /* 0x0007ac00010b7983 */ /* 0x000ea80000300800 */
[----:B------:R1:W-:Y:S04]  /*43ee0*/  STL.64 [R1+0x3058], R14 ;  /* 0x0030580e01007387 */ /* 0x0003e80000100a00 */
[----:B----4-:R-:W-:Y:S04]  /*43ef0*/  STL.64 [R1+0x3050], R12 ;  /* 0x0030500c01007387 */ /* 0x010fe80000100a00 */
[----:B-1----:R-:W4:Y:S04]  /*43f00*/  LDL.64 R14, [R1+0x28] ;  /* 0x00002800010e7983 */ /* 0x002f280000100a00 */
[----:B----4-:R1:W-:Y:S04]  /*43f10*/  STL.64 [R1+0x3068], R14 ;  /* 0x0030680e01007387 */ /* 0x0103e80000100a00 */
[----:B-1----:R-:W4:Y:S04]  /*43f20*/  LDL.64 R14, [R1+0x38] ;  /* 0x00003800010e7983 */ /* 0x002f280000100a00 */
[----:B----4-:R1:W-:Y:S04]  /*43f30*/  STL.64 [R1+0x3080], R14 ;  /* 0x0030800e01007387 */ /* 0x0103e80000100a00 */
[----:B-1----:R-:W4:Y:S04]  /*43f40*/  LDL.64 R14, [R1+0x48] ;  /* 0x00004800010e7983 */ /* 0x002f280000100a00 */
[----:B----4-:R1:W-:Y:S04]  /*43f50*/  STL.64 [R1+0x3098], R14 ;  /* 0x0030980e01007387 */ /* 0x0103e80000100a00 */
[----:B------:R-:W4:Y:S04]  /*43f60*/  LDL.LU R12, [R1+0x790] ;  /* 0x00079000010c7983 */ /* 0x000f280000300800 */
[----:B------:R-:W4:Y:S04]  /*43f70*/  LDL.LU R13, [R1+0x794] ;  /* 0x00079400010d7983 */ /* 0x000f280000300800 */
[----:B-1----:R-:W4:Y:S04]  /*43f80*/  LDL.LU R14, [R1+0x798] ;  /* 0x00079800010e7983 */ /* 0x002f280000300800 */
[----:B------:R-:W4:Y:S04]  /*43f90*/  LDL.LU R15, [R1+0x79c] ;  /* 0x00079c00010f7983 */ /* 0x000f280000300800 */
[----:B---3--:R1:W-:Y:S04]  /*43fa0*/  STL.64 [R1+0x3040], R22 ;  /* 0x0030401601007387 */ /* 0x0083e80000100a00 */
[----:B------:R3:W-:Y:S04]  /*43fb0*/  STL.64 [R1+0x3038], R20 ;  /* 0x0030381401007387 */ /* 0x0007e80000100a00 */
[----:B-1----:R-:W2:Y:S04]  /*43fc0*/  LDL.64 R22, [R1+0x18] ;  /* 0x0000180001167983 */ /* 0x002ea80000100a00 */
[----:B--2---:R1:W-:Y:S04]  /*43fd0*/  STL.64 [R1+0x3060], R22 ;  /* 0x0030601601007387 */ /* 0x0043e80000100a00 */
[----:B---3--:R-:W2:Y:S04]  /*43fe0*/  LDL.LU R20, [R1+0x760] ;  /* 0x0007600001147983 */ /* 0x008ea80000300800 */
[----:B------:R-:W2:Y:S04]  /*43ff0*/  LDL.LU R21, [R1+0x764] ;  /* 0x0007640001157983 */ /* 0x000ea80000300800 */
[----:B-1----:R-:W3:Y:S04]  /*44000*/  LDL.LU R22, [R1+0x768] ;  /* 0x0007680001167983 */ /* 0x002ee80000300800 */
[----:B------:R-:W3:Y:S04]  /*44010*/  LDL.LU R23, [R1+0x76c] ;  /* 0x00076c0001177983 */ /* 0x000ee80000300800 */
[----:B---3--:R-:W-:Y:S04]  /*44020*/  STL.64 [R1+0x3078], R22 ;  /* 0x0030781601007387 */ /* 0x008fe80000100a00 */
[----:B--2---:R1:W-:Y:S04]  /*44030*/  STL.64 [R1+0x3070], R20 ;  /* 0x0030701401007387 */ /* 0x0043e80000100a00 */
[----:B-1----:R-:W2:Y:S04]  /*44040*/  LDL.LU R20, [R1+0x770] ;  /* 0x0007700001147983 */ /* 0x002ea80000300800 */
[----:B------:R-:W2:Y:S04]  /*44050*/  LDL.LU R21, [R1+0x774] ;  /* 0x0007740001157983 */ /* 0x000ea80000300800 */
[----:B------:R-:W2:Y:S04]  /*44060*/  LDL.LU R22, [R1+0x778] ;  /* 0x0007780001167983 */ /* 0x000ea80000300800 */
[----:B------:R-:W2:Y:S04]  /*44070*/  LDL.LU R23, [R1+0x77c] ;  /* 0x00077c0001177983 */ /* 0x000ea80000300800 */
[----:B------:R-:W3:Y:S04]  /*44080*/  LDL.LU R4, [R1+0x730] ;  /* 0x0007300001047983 */ /* 0x000ee80000300800 */
[----:B------:R-:W3:Y:S04]  /*44090*/  LDL.LU R5, [R1+0x734] ;  /* 0x0007340001057983 */ /* 0x000ee80000300800 */
[----:B------:R-:W3:Y:S04]  /*440a0*/  LDL.LU R6, [R1+0x738] ;  /* 0x0007380001067983 */ /* 0x000ee80000300800 */
[----:B------:R-:W3:Y:S04]  /*440b0*/  LDL.LU R7, [R1+0x73c] ;  /* 0x00073c0001077983 */ /* 0x000ee80000300800 */
[----:B0-----:R0:W-:Y:S04]  /*440c0*/  STL.64 [R1+0x2e90], R18 ;  /* 0x002e901201007387 */ /* 0x0011e80000100a00 */
[----:B------:R-:W-:Y:S04]  /*440d0*/  STL.64 [R1+0x2e88], R16 ;  /* 0x002e881001007387 */ /* 0x000fe80000100a00 */
[----:B0-----:R-:W2:Y:S02]  /*440e0*/  LDL.64 R18, [R1+0x68] ;  /* 0x0000680001127983 */ /* 0x001ea40000100a00 */
[----:B--2---:R-:W-:Y:S01]  /*440f0*/  HMMA.16816.F32 R8, R24, R18, R8 ;  /* 0x000000121808723c */ /* 0x004fe20000001808 */
[----:B------:R-:W-:-:S02]  /*44100*/  IMAD.MOV.U32 R29, RZ, RZ, R18 ;  /* 0x000000ffff1d7224 */ /* 0x000fc400078e0012 */
[----:B------:R-:W-:-:S15]  /*44110*/  IMAD.MOV.U32 R28, RZ, RZ, R19 ;  /* 0x000000ffff1c7224 */ /* 0x000fde00078e0013 */
[----:B------:R-:W-:Y:S01]  /*44120*/  NOP ;  /* 0x0000000000007918 */ /* 0x000fe20000000000 */
[----:B------:R-:W-:Y:S04]  /*44130*/  STL.64 [R1+0x7a0], R8 ;  /* 0x0007a00801007387 */ /* 0x000fe80000100a00 */
[----:B------:R0:W-:Y:S04]  /*44140*/  STL.64 [R1+0x7a8], R10 ;  /* 0x0007a80a01007387 */ /* 0x0001e80000100a00 */
[----:B0-----:R-:W4:Y:S04]  /*44150*/  LDL.LU.64 R10, [R1+0x30a0] ;  /* 0x0030a000010a7983 */ /* 0x001f280000300a00 */
[----:B------:R-:W2:Y:S04]  /*44160*/  LDL.LU R16, [R1+0x710] ;  /* 0x0007100001107983 */ /* 0x000ea80000300800 */
[----:B------:R-:W2:Y:S04]  /*44170*/  LDL.LU R17, [R1+0x714] ;  /* 0x0007140001117983 */ /* 0x000ea80000300800 */
[----:B------:R-:W2:Y:S04]  /*44180*/  LDL.LU R18, [R1+0x718] ;  /* 0x0007180001127983 */ /* 0x000ea80000300800 */
[----:B------:R-:W2:Y:S01]  /*44190*/  LDL.LU R19, [R1+0x71c] ;  /* 0x00071c0001137983 */ /* 0x000ea20000300800 */
[----:B----4-:R-:W-:Y:S03]  /*441a0*/  HMMA.16816.F32 R12, R24, R10, R12 ;  /* 0x0000000a180c723c */ /* 0x010fe6000000180c */
[----:B--2---:R0:W-:Y:S04]  /*441b0*/  STL.64 [R1+0x2ea0], R18 ;  /* 0x002ea01201007387 */ /* 0x0041e80000100a00 */
[----:B------:R1:W-:Y:S04]  /*441c0*/  STL.64 [R1+0x2e98], R16 ;  /* 0x002e981001007387 */ /* 0x0003e80000100a00 */
[----:B0-----:R-:W2:Y:S04]  /*441d0*/  LDL R18, [R1+0x8] ;  /* 0x0000080001127983 */ /* 0x001ea80000100800 */
[----:B------:R-:W2:Y:S04]  /*441e0*/  LDL R19, [R1+0xc] ;  /* 0x00000c0001137983 */ /* 0x000ea80000100800 */
[----:B------:R-:W-:Y:S04]  /*441f0*/  STL.64 [R1+0x790], R12 ;  /* 0x0007900c01007387 */ /* 0x000fe80000100a00 */
[----:B------:R0:W-:Y:S01]  /*44200*/  STL.64 [R1+0x798], R14 ;  /* 0x0007980e01007387 */ /* 0x0001e20000100a00 */
[----:B-1----:R-:W-:-:S02]  /*44210*/  IMAD.MOV.U32 R17, RZ, RZ, R10 ;  /* 0x000000ffff117224 */ /* 0x002fc400078e000a */
[----:B------:R-:W-:Y:S01]  /*44220*/  IMAD.MOV.U32 R16, RZ, RZ, R11 ;  /* 0x000000ffff107224 */ /* 0x000fe200078e000b */
[----:B0-----:R-:W4:Y:S04]  /*44230*/  LDL.LU.64 R14, [R1+0x3098] ;  /* 0x00309800010e7983 */ /* 0x001f280000300a00 */
[----:B------:R-:W4:Y:S04]  /*44240*/  LDL.LU.64 R10, [R1+0x3090] ;  /* 0x00309000010a7983 */ /* 0x000f280000300a00 */
[----:B------:R-:W4:Y:S02]  /*44250*/  LDL.LU.64 R8, [R1+0x3088] ;  /* 0x0030880001087983 */ /* 0x000f240000300a00 */
[----:B----4-:R-:W-:-:S15]  /*44260*/  HMMA.16816.F32 R8, R24, R14, R8 ;  /* 0x0000000e1808723c */ /* 0x010fde0000001808 */
        /* <DEDUP_REMOVED lines=38> */
[----:B------:R-:W4:Y:S04]  /*444d0*/  LDL.LU.64 R20, [R1+0x3028] ;  /* 0x0030280001147983 */ /* 0x000f280000300a00 */
[----:B------:R0:W-:Y:S02]  /*444e0*/  STL.64 [R1+0x2eb8], R18 ;  /* 0x002eb81201007387 */ /* 0x0001e40000100a00 */
[----:B0-----:R-:W-:-:S02]  /*444f0*/  IMAD.MOV.U32 R18, RZ, RZ, R13 ;  /* 0x000000ffff127224 */ /* 0x001fc400078e000d */
[----:B------:R-:W-:Y:S01]  /*44500*/  IMAD.MOV.U32 R19, RZ, RZ, R12 ;  /* 0x000000ffff137224 */ /* 0x000fe200078e000c */
[----:B------:R-:W2:Y:S04]  /*44510*/  LDL.LU R13, [R1+0x3024] ;  /* 0x00302400010d7983 */ /* 0x000ea80000300800 */
[----:B------:R-:W2:Y:S01]  /*44520*/  LDL.LU R12, [R1+0x3020] ;  /* 0x00302000010c7983 */ /* 0x000ea20000300800 */
[----:B---3--:R-:W-:Y:S03]  /*44530*/  HMMA.16816.F32 R4, R24, R14, R4 ;  /* 0x0000000e1804723c */ /* 0x008fe60000001804 */
[----:B------:R0:W-:Y:S02]  /*44540*/  STL.64 [R1+0x2ed0], R18 ;  /* 0x002ed01201007387 */ /* 0x0001e40000100a00 */
[----:B0-----:R-:W-:-:S02]  /*44550*/  IMAD.MOV.U32 R18, RZ, RZ, R0 ;  /* 0x000000ffff127224 */ /* 0x001fc400078e0000 */
[----:B------:R-:W-:-:S12]  /*44560*/  IMAD.MOV.U32 R19, RZ, RZ, R2 ;  /* 0x000000ffff137224 */ /* 0x000fd800078e0002 */
[----:B------:R-:W-:Y:S04]  /*44570*/  STL.64 [R1+0x730], R4 ;  /* 0x0007300401007387 */ /* 0x000fe80000100a00 */
[----:B------:R0:W-:Y:S04]  /*44580*/  STL.64 [R1+0x738], R6 ;  /* 0x0007380601007387 */ /* 0x0001e80000100a00 */
[----:B0-----:R-:W3:Y:S04]  /*44590*/  LDL.LU.64 R6, [R1+0x3018] ;  /* 0x0030180001067983 */ /* 0x001ee80000300a00 */
[----:B------:R-:W3:Y:S04]  /*445a0*/  LDL.LU.64 R4, [R1+0x3010] ;  /* 0x0030100001047983 */ /* 0x000ee80000300a00 */
        /* <DEDUP_REMOVED lines=54> */
[----:B------:R3:W-:Y:S02]  /*44910*/  STL.64 [R1+0x2f78], R18 ;  /* 0x002f781201007387 */ /* 0x0007e40000100a00 */
[----:B---3--:R-:W-:Y:S02]  /*44920*/  IMAD.MOV.U32 R18, RZ, RZ, R7 ;  /* 0x000000ffff127224 */ /* 0x008fe400078e0007 */
        /* <DEDUP_REMOVED lines=34> */
[----:B------:R-:W4:Y:S04]  /*44b50*/  LDL.64 R18, [R1+0xc8] ;  /* 0x0000c80001127983 */ /* 0x000f280000100a00 */
        /* <DEDUP_REMOVED lines=120> */
[----:B------:R-:W3:Y:S04]  /*452e0*/  LDL.LU.64 R14, [R1+0x2eb0] ;  /* 0x002eb000010e7983 */ /* 0x000ee80000300a00 */
[----:B------:R-:W2:-:S13]  /*452f0*/  LDL.LU.64 R12, [R1+0x2ea8] ;  /* 0x002ea800010c7983 */ /* 0x000e9a0000300a00 */
[----:B------:R-:W-:Y:S04]  /*45300*/  STL.64 [R1+0xa00], R16 ;  /* 0x000a001001007387 */ /* 0x000fe80000100a00 */
[----:B------:R0:W-:Y:S04]  /*45310*/  STL.64 [R1+0xa08], R18 ;  /* 0x000a081201007387 */ /* 0x0001e80000100a00 */
[----:B0-----:R-:W4:Y:S04]  /*45320*/  LDL.LU.64 R18, [R1+0x2ea0] ;  /* 0x002ea00001127983 */ /* 0x001f280000300a00 */
[----:B------:R-:W4:Y:S01]  /*45330*/  LDL.LU.64 R16, [R1+0x2e98] ;  /* 0x002e980001107983 */ /* 0x000f220000300a00 */
[----:B---3--:R-:W-:Y:S03]  /*45340*/  HMMA.16816.F32 R24, R20, R14, R24 ;  /* 0x0000000e1418723c */ /* 0x008fe60000001818 */
[----:B------:R-:W-:Y:S04]  /*45350*/  STL.64 [R1+0x2da8], R14 ;  /* 0x002da80e01007387 */ /* 0x000fe80000100a00 */
[----:B--2---:R4:W-:-:S12]  /*45360*/  STL.64 [R1+0x2da0], R12 ;  /* 0x002da00c01007387 */ /* 0x0049d80000100a00 */
[----:B------:R-:W-:Y:S04]  /*45370*/  STL.64 [R1+0x9f0], R24 ;  /* 0x0009f01801007387 */ /* 0x000fe80000100a00 */
[----:B------:R-:W-:Y:S04]  /*45380*/  STL.64 [R1+0x9f8], R26 ;  /* 0x0009f81a01007387 */ /* 0x000fe80000100a00 */
[----:B------:R-:W0:Y:S01]  /*45390*/  LDSM.16.MT88.4 R24, [R3+0x14280] ;  /* 0x014280000318783b */ /* 0x000e220000004200 */
[C---:B----4-:R-:W-:Y:S03]  /*453a0*/  HMMA.16816.F32 R12, R20.reuse, R10, R16 ;  /* 0x0000000a140c723c */ /* 0x050fe60000001810 */
[----:B0-----:R-:W-:Y:S04]  /*453b0*/  STL.64 [R1+0x2d78], R26 ;  /* 0x002d781a01007387 */ /* 0x001fe80000100a00 */
[----:B------:R0:W-:Y:S04]  /*453c0*/  STL.64 [R1+0x2d70], R24 ;  /* 0x002d701801007387 */ /* 0x0001e80000100a00 */
[----:B0-----:R-:W2:Y:S08]  /*453d0*/  LDL.LU R24, [R1+0x2f0] ;  /* 0x0002f00001187983 */ /* 0x001eb00000300800 */
[----:B------:R-:W-:Y:S04]  /*453e0*/  STL.64 [R1+0x710], R12 ;  /* 0x0007100c01007387 */ /* 0x000fe80000100a00 */
[----:B------:R-:W-:Y:S04]  /*453f0*/  STL.64 [R1+0x718], R14 ;  /* 0x0007180e01007387 */ /* 0x000fe80000100a00 */
        /* <DEDUP_REMOVED lines=13> */
[----:B---3--:R0:W-:Y:S04]  /*454d0*/  STL.64 [R1+0x2e30], R26 ;  /* 0x002e301a01007387 */ /* 0x0081e80000100a00 */
[----:B--2---:R-:W-:Y:S04]  /*454e0*/  STL.64 [R1+0x2e28], R24 ;  /* 0x002e281801007387 */ /* 0x004fe80000100a00 */
[----:B0-----:R-:W2:Y:S04]  /*454f0*/  LDL.64 R26, [R1+0x98] ;  /* 0x00009800011a7983 */ /* 0x001ea80000100a00 */
[----:B--2---:R0:W-:Y:S04]  /*45500*/  STL.64 [R1+0x2e40], R26 ;  /* 0x002e401a01007387 */ /* 0x0041e80000100a00 */
[----:B0-----:R-:W2:Y:S04]  /*45510*/  LDL.64 R26, [R1+0xa8] ;  /* 0x0000a800011a7983 */ /* 0x001ea80000100a00 */
[----:B--2---:R0:W-:Y:S04]  /*45520*/  STL.64 [R1+0x2e58], R26 ;  /* 0x002e581a01007387 */ /* 0x0041e80000100a00 */
[----:B0-----:R-:W2:Y:S04]  /*45530*/  LDL.64 R26, [R1+0xb8] ;  /* 0x0000b800011a7983 */ /* 0x001ea80000100a00 */
[----:B--2---:R-:W-:Y:S04]  /*45540*/  STL.64 [R1+0x2e70], R26 ;  /* 0x002e701a01007387 */ /* 0x004fe80000100a00 */
[----:B------:R-:W2:Y:S04]  /*45550*/  LDL.64 R14, [R1+0x68] ;  /* 0x00006800010e7983 */ /* 0x000ea80000100a00 */
[----:B--2---:R0:W-:Y:S04]  /*45560*/  STL.64 [R1+0x2e38], R14 ;  /* 0x002e380e01007387 */ /* 0x0041e80000100a00 */
[----:B------:R-:W2:Y:S04]  /*45570*/  LDL.LU R12, [R1+0x320] ;  /* 0x00032000010c7983 */ /* 0x000ea80000300800 */
[----:B------:R-:W2:Y:S04]  /*45580*/  LDL.LU R13, [R1+0x324] ;  /* 0x00032400010d7983 */ /* 0x000ea80000300800 */
[----:B0-----:R-:W3:Y:S04]  /*45590*/  LDL.LU R14, [R1+0x328] ;  /* 0x00032800010e7983 */ /* 0x001ee80000300800 */
        /* <DEDUP_REMOVED lines=22> */
[----:B0-----:R-:W3:Y:S04]  /*45700*/  LDL.64 R10, [R1+0x78] ;  /* 0x00007800010a7983 */ /* 0x001ee80000100a00 */
[----:B------:R-:W2:Y:S04]  /*45710*/  LDL.LU.64 R18, [R1+0x2e90] ;  /* 0x002e900001127983 */ /* 0x000ea80000300a00 */
[----:B------:R-:W2:Y:S01]  /*45720*/  LDL.LU.64 R16, [R1+0x2e88] ;  /* 0x002e880001107983 */ /* 0x000ea20000300a00 */
[----:B------:R-:W-:-:S02]  /*45730*/  IMAD.MOV.U32 R26, RZ, RZ, R2 ;  /* 0x000000ffff1a7224 */ /* 0x000fc400078e0002 */
[----:B------:R-:W-:Y:S01]  /*45740*/  IMAD.MOV.U32 R27, RZ, RZ, R0 ;  /* 0x000000ffff1b7224 */ /* 0x000fe200078e0000 */
[----:B------:R0:W-:Y:S04]  /*45750*/  STL.64 [R1+0x9b0], R20 ;  /* 0x0009b01401007387 */ /* 0x0001e80000100a00 */
[----:B------:R1:W-:Y:S04]  /*45760*/  STL.64 [R1+0x9b8], R22 ;  /* 0x0009b81601007387 */ /* 0x0003e80000100a00 */
[----:B0-----:R-:W3:Y:S04]  /*45770*/  LDL.LU R20, [R1+0x300] ;  /* 0x0003000001147983 */ /* 0x001ee80000300800 */
[----:B------:R-:W3:Y:S04]  /*45780*/  LDL.LU R21, [R1+0x304] ;  /* 0x0003040001157983 */ /* 0x000ee80000300800 */
[----:B-1----:R-:W3:Y:S04]  /*45790*/  LDL.LU R22, [R1+0x308] ;  /* 0x0003080001167983 */ /* 0x002ee80000300800 */
[----:B------:R-:W3:Y:S04]  /*457a0*/  LDL.LU R23, [R1+0x30c] ;  /* 0x00030c0001177983 */ /* 0x000ee80000300800 */
[----:B------:R0:W-:Y:S04]  /*457b0*/  STL.64 [R1+0x2d88], R6 ;  /* 0x002d880601007387 */ /* 0x0001e80000100a00 */
[----:B------:R-:W-:Y:S04]  /*457c0*/  STL.64 [R1+0x2d80], R4 ;  /* 0x002d800401007387 */ /* 0x000fe80000100a00 */
[----:B0-----:R-:W4:Y:S01]  /*457d0*/  LDL.64 R6, [R1+0x88] ;  /* 0x0000880001067983 */ /* 0x001f220000100a00 */
        /* <DEDUP_REMOVED lines=35> */
[----:B------:R-:W4:Y:S04]  /*45a10*/  LDL.LU.64 R26, [R1+0x2e30] ;  /* 0x002e3000011a7983 */ /* 0x000f280000300a00 */
[----:B------:R-:W4:Y:S04]  /*45a20*/  LDL.LU.64 R24, [R1+0x2e28] ;  /* 0x002e280001187983 */ /* 0x000f280000300a00 */
[----:B------:R-:W-:Y:S04]  /*45a30*/  STL [R1+0x2d48], R2 ;  /* 0x002d480201007387 */ /* 0x000fe80000100800 */
[----:B------:R-:W-:Y:S01]  /*45a40*/  STL [R1+0x2d44], R0 ;  /* 0x002d440001007387 */ /* 0x000fe20000100800 */
[----:B----4-:R-:W-:-:S15]  /*45a50*/  HMMA.16816.F32 R24, R16, R6, R24 ;  /* 0x000000061018723c */ /* 0x010fde0000001818 */
[----:B------:R-:W-:-:S04]  /*45a60*/  NOP ;  /* 0x0000000000007918 */ /* 0x000fc80000000000 */
[----:B------:R-:W-:Y:S04]  /*45a70*/  STL.64 [R1+0xc60], R24 ;  /* 0x000c601801007387 */ /* 0x000fe80000100a00 */
[----:B------:R0:W-:Y:S04]  /*45a80*/  STL.64 [R1+0xc68], R26 ;  /* 0x000c681a01007387 */ /* 0x0001e80000100a00 */
[----:B0-----:R-:W2:Y:S04]  /*45a90*/  LDL.LU.64 R26, [R1+0x2e20] ;  /* 0x002e2000011a7983 */ /* 0x001ea80000300a00 */
[----:B------:R-:W2:Y:S01]  /*45aa0*/  LDL.LU.64 R24, [R1+0x2e18] ;  /* 0x002e180001187983 */ /* 0x000ea20000300a00 */
[----:B------:R-:W-:-:S02]  /*45ab0*/  IMAD.MOV.U32 R28, RZ, RZ, R6 ;  /* 0x000000ffff1c7224 */ /* 0x000fc400078e0006 */
[----:B------:R-:W-:Y:S02]  /*45ac0*/  IMAD.MOV.U32 R29, RZ, RZ, R7 ;  /* 0x000000ffff1d7224 */ /* 0x000fe400078e0007 */
[C---:B---3--:R-:W-:Y:S01]  /*45ad0*/  HMMA.16816.F32 R4, R16.reuse, R10, R20 ;  /* 0x0000000a1004723c */ /* 0x048fe20000001814 */
[----:B------:R-:W-:Y:S02]  /*45ae0*/  IMAD.MOV.U32 R0, RZ, RZ, R11 ;  /* 0x000000ffff007224 */ /* 0x000fe400078e000b */
[----:B------:R-:W-:Y:S01]  /*45af0*/  IMAD.MOV.U32 R2, RZ, RZ, R10 ;  /* 0x000000ffff027224 */ /* 0x000fe200078e000a */
[----:B------:R-:W-:Y:S04]  /*45b00*/  STL [R1+0x2d50], R29 ;  /* 0x002d501d01007387 */ /* 0x000fe80000100800 */
[----:B------:R-:W-:Y:S04]  /*45b10*/  STL [R1+0x2d4c], R28 ;  /* 0x002d4c1c01007387 */ /* 0x000fe80000100800 */
[----:B------:R-:W0:Y:S07]  /*45b20*/  LDSM.16.MT88.4 R20, [R3+0x14300] ;  /* 0x014300000314783b */ /* 0x000e2e0000004200 */
[----:B------:R-:W-:Y:S04]  /*45b30*/  STL.64 [R1+0xc50], R4 ;  /* 0x000c500401007387 */ /* 0x000fe80000100a00 */
[----:B------:R2:W-:Y:S04]  /*45b40*/  STL.64 [R1+0xc58], R6 ;  /* 0x000c580601007387 */ /* 0x0005e80000100a00 */
[----:B------:R-:W-:Y:S04]  /*45b50*/  STL [R1+0x2d58], R0 ;  /* 0x002d580001007387 */ /* 0x000fe80000100800 */
[----:B------:R-:W-:Y:S01]  /*45b60*/  STL [R1+0x2d54], R2 ;  /* 0x002d540201007387 */ /* 0x000fe20000100800 */
[----:B--2---:R-:W-:-:S15]  /*45b70*/  HMMA.16816.F32 R4, R16, R14, R24 ;  /* 0x0000000e1004723c */ /* 0x004fde0000001818 */
[----:B------:R-:W-:-:S04]  /*45b80*/  NOP ;  /* 0x0000000000007918 */ /* 0x000fc80000000000 */
[----:B------:R-:W-:Y:S04]  /*45b90*/  STL.64 [R1+0xc40], R4 ;  /* 0x000c400401007387 */ /* 0x000fe80000100a00 */
[----:B------:R-:W-:Y:S04]  /*45ba0*/  STL.64 [R1+0xc48], R6 ;  /* 0x000c480601007387 */ /* 0x000fe80000100a00 */
[----:B------:R-:W2:Y:S04]  /*45bb0*/  LDL.LU R8, [R1+0x6a0] ;  /* 0x0006a00001087983 */ /* 0x000ea80000300800 */
[----:B------:R-:W2:Y:S04]  /*45bc0*/  LDL.LU R9, [R1+0x6a4] ;  /* 0x0006a40001097983 */ /* 0x000ea80000300800 */
[----:B------:R-:W3:Y:S04]  /*45bd0*/  LDL.LU R10, [R1+0x6a8] ;  /* 0x0006a800010a7983 */ /* 0x000ee80000300800 */
[----:B------:R-:W3:Y:S01]  /*45be0*/  LDL.LU R11, [R1+0x6ac] ;  /* 0x0006ac00010b7983 */ /* 0x000ee20000300800 */
[----:B------:R-:W-:-:S02]  /*45bf0*/  IMAD.MOV.U32 R29, RZ, RZ, R14 ;  /* 0x000000ffff1d7224 */ /* 0x000fc400078e000e */
[----:B------:R-:W-:Y:S01]  /*45c00*/  IMAD.MOV.U32 R28, RZ, RZ, R15 ;  /* 0x000000ffff1c7224 */ /* 0x000fe200078e000f */
[----:B---3--:R-:W-:Y:S04]  /*45c10*/  STL.64 [R1+0x2db8], R10 ;  /* 0x002db80a01007387 */ /* 0x008fe80000100a00 */
[----:B--2---:R-:W-:Y:S04]  /*45c20*/  STL.64 [R1+0x2db0], R8 ;  /* 0x002db00801007387 */ /* 0x004fe80000100a00 */
[----:B------:R-:W2:Y:S04]  /*45c30*/  LDL R14, [R1+0x8] ;  /* 0x00000800010e7983 */ /* 0x000ea80000100800 */
[----:B------:R-:W2:Y:S04]  /*45c40*/  LDL R15, [R1+0xc] ;  /* 0x00000c00010f7983 */ /* 0x000ea80000100800 */
[----:B--2---:R1:W-:Y:S04]  /*45c50*/  STL.64 [R1+0x2dc0], R14 ;  /* 0x002dc00e01007387 */ /* 0x0043e80000100a00 */
[----:B-1----:R-:W2:Y:S04]  /*45c60*/  LDL.64 R14, [R1+0x18] ;  /* 0x00001800010e7983 */ /* 0x002ea80000100a00 */
[----:B--2---:R1:W-:Y:S04]  /*45c70*/  STL.64 [R1+0x2dd8], R14 ;  /* 0x002dd80e01007387 */ /* 0x0043e80000100a00 */
[----:B------:R-:W2:Y:S04]  /*45c80*/  LDL.LU R8, [R1+0x6b0] ;  /* 0x0006b00001087983 */ /* 0x000ea80000300800 */
[----:B------:R-:W2:Y:S04]  /*45c90*/  LDL.LU R9, [R1+0x6b4] ;  /* 0x0006b40001097983 */ /* 0x000ea80000300800 */
[----:B------:R-:W3:Y:S04]  /*45ca0*/  LDL.LU R10, [R1+0x6b8] ;  /* 0x0006b800010a7983 */ /* 0x000ee80000300800 */
[----:B------:R-:W3:Y:S04]  /*45cb0*/  LDL.LU R11, [R1+0x6bc] ;  /* 0x0006bc00010b7983 */ /* 0x000ee80000300800 */
[----:B-1----:R-:W4:Y:S04]  /*45cc0*/  LDL.64 R14, [R1+0x28] ;  /* 0x00002800010e7983 */ /* 0x002f280000100a00 */
[----:B----4-:R1:W-:Y:S04]  /*45cd0*/  STL.64 [R1+0x2df0], R14 ;  /* 0x002df00e01007387 */ /* 0x0103e80000100a00 */
[----:B-1----:R-:W4:Y:S04]  /*45ce0*/  LDL.64 R14, [R1+0x38] ;  /* 0x00003800010e7983 */ /* 0x002f280000100a00 */
[----:B----4-:R-:W-:Y:S04]  /*45cf0*/  STL.64 [R1+0x2e08], R14 ;  /* 0x002e080e01007387 */ /* 0x010fe80000100a00 */
[----:B---3--:R-:W-:Y:S04]  /*45d00*/  STL.64 [R1+0x2dd0], R10 ;  /* 0x002dd00a01007387 */ /* 0x008fe80000100a00 */
[----:B--2---:R1:W-:Y:S04]  /*45d10*/  STL.64 [R1+0x2dc8], R8 ;  /* 0x002dc80801007387 */ /* 0x0043e80000100a00 */
[----:B-1----:R-:W2:Y:S04]  /*45d20*/  LDL.LU R8, [R1+0x6c0] ;  /* 0x0006c00001087983 */ /* 0x002ea80000300800 */
[----:B------:R-:W2:Y:S04]  /*45d30*/  LDL.LU R9, [R1+0x6c4] ;  /* 0x0006c40001097983 */ /* 0x000ea80000300800 */
[----:B------:R-:W3:Y:S04]  /*45d40*/  LDL.LU R10, [R1+0x6c8] ;  /* 0x0006c800010a7983 */ /* 0x000ee80000300800 */
[----:B------:R-:W3:Y:S04]  /*45d50*/  LDL.LU R11, [R1+0x6cc] ;  /* 0x0006cc00010b7983 */ /* 0x000ee80000300800 */
[----:B------:R-:W4:Y:S04]  /*45d60*/  LDL.64 R14, [R1+0x48] ;  /* 0x00004800010e7983 */ /* 0x000f280000100a00 */
[----:B----4-:R1:W-:Y:S04]  /*45d70*/  STL.64 [R1+0x2e10], R14 ;  /* 0x002e100e01007387 */ /* 0x0103e80000100a00 */
[----:B-1----:R-:W4:Y:S04]  /*45d80*/  LDL.64 R14, [R1+0x58] ;  /* 0x00005800010e7983 */ /* 0x002f280000100a00 */
[----:B---3--:R-:W-:Y:S04]  /*45d90*/  STL.64 [R1+0x2de8], R10 ;  /* 0x002de80a01007387 */ /* 0x008fe80000100a00 */
[----:B--2---:R1:W-:Y:S04]  /*45da0*/  STL.64 [R1+0x2de0], R8 ;  /* 0x002de00801007387 */ /* 0x0043e80000100a00 */
[----:B-1----:R-:W2:Y:S04]  /*45db0*/  LDL.LU R8, [R1+0x6d0] ;  /* 0x0006d00001087983 */ /* 0x002ea80000300800 */
[----:B------:R-:W2:Y:S04]  /*45dc0*/  LDL.LU R9, [R1+0x6d4] ;  /* 0x0006d40001097983 */ /* 0x000ea80000300800 */
[----:B------:R-:W3:Y:S04]  /*45dd0*/  LDL.LU R10, [R1+0x6d8] ;  /* 0x0006d800010a7983 */ /* 0x000ee80000300800 */
        /* <DEDUP_REMOVED lines=11> */
[----:B------:R-:W2:Y:S04]  /*45e90*/  LDL.LU R24, [R1+0x2e0] ;  /* 0x0002e00001187983 */ /* 0x000ea80000300800 */
[----:B------:R-:W2:Y:S04]  /*45ea0*/  LDL.LU R25, [R1+0x2e4] ;  /* 0x0002e40001197983 */ /* 0x000ea80000300800 */
[----:B------:R-:W2:Y:S04]  /*45eb0*/  LDL.LU R26, [R1+0x2e8] ;  /* 0x0002e800011a7983 */ /* 0x000ea80000300800 */
[----:B------:R-:W2:Y:S04]  /*45ec0*/  LDL.LU R27, [R1+0x2ec] ;  /* 0x0002ec00011b7983 */ /* 0x000ea80000300800 */
[----:B------:R-:W-:Y:S04]  /*45ed0*/  STL [R1+0x2d60], R28 ;  /* 0x002d601c01007387 */ /* 0x000fe80000100800 */
[----:B------:R-:W-:Y:S04]  /*45ee0*/  STL [R1+0x2d5c], R29 ;  /* 0x002d5c1d01007387 */ /* 0x000fe80000100800 */
[----:B0-----:R-:W-:Y:S04]  /*45ef0*/  STL.64 [R1+0x2bf0], R22 ;  /* 0x002bf01601007387 */ /* 0x001fe80000100a00 */
        /* <DEDUP_REMOVED lines=10> */
[----:B------:R-:W-:Y:S02]  /*45fa0*/  IMAD.MOV.U32 R21, RZ, RZ, R14 ;  /* 0x000000ffff157224 */ /* 0x000fe400078e000e */
[----:B------:R-:W4:Y:S04]  /*45fb0*/  LDL.LU.64 R14, [R1+0x2e10] ;  /* 0x002e1000010e7983 */ /* 0x000f280000300a00 */
[----:B------:R0:W-:Y:S04]  /*45fc0*/  STL [R1+0x2d68], R20 ;  /* 0x002d681401007387 */ /* 0x0001e80000100800 */
[----:B------:R1:W-:Y:S04]  /*45fd0*/  STL [R1+0x2d64], R21 ;  /* 0x002d641501007387 */ /* 0x0003e80000100800 */
[----:B0-----:R-:W4:Y:S04]  /*45fe0*/  LDL.LU R20, [R1+0x6f0] ;  /* 0x0006f00001147983 */ /* 0x001f280000300800 */
[----:B-1----:R-:W4:Y:S04]  /*45ff0*/  LDL.LU R21, [R1+0x6f4] ;  /* 0x0006f40001157983 */ /* 0x002f280000300800 */
[----:B------:R-:W4:Y:S04]  /*46000*/  LDL.LU R22, [R1+0x6f8] ;  /* 0x0006f80001167983 */ /* 0x000f280000300800 */
[----:B------:R-:W4:Y:S02]  /*46010*/  LDL.LU R23, [R1+0x6fc] ;  /* 0x0006fc0001177983 */ /* 0x000f240000300800 */
        /* <DEDUP_REMOVED lines=40> */
[----:B------:R-:W4:Y:S01]  /*462a0*/  LDL.LU.64 R12, [R1+0x2da0] ;  /* 0x002da000010c7983 */ /* 0x000f220000300a00 */
[----:B--2---:R-:W-:-:S15]  /*462b0*/  HMMA.16816.F32 R8, R16, R14, R8 ;  /* 0x0000000e1008723c */ /* 0x004fde0000001808 */
[----:B------:R-:W-:-:S04]  /*462c0*/  NOP ;  /* 0x0000000000007918 */ /* 0x000fc80000000000 */
[----:B------:R-:W-:Y:S04]  /*462d0*/  STL.64 [R1+0x6a0], R8 ;  /* 0x0006a00801007387 */ /* 0x000fe80000100a00 */
[----:B------:R0:W-:Y:S04]  /*462e0*/  STL.64 [R1+0x6a8], R10 ;  /* 0x0006a80a01007387 */ /* 0x0001e80000100a00 */
[----:B0-----:R-:W3:Y:S04]  /*462f0*/  LDL.LU.64 R10, [R1+0x2d98] ;  /* 0x002d9800010a7983 */ /* 0x001ee80000300a00 */
[----:B------:R-:W2:Y:S04]  /*46300*/  LDL.LU.64 R8, [R1+0x2d90] ;  /* 0x002d900001087983 */ /* 0x000ea80000300a00 */
[----:B------:R0:W-:Y:S04]  /*46310*/  STL.64 [R1+0x2c20], R14 ;  /* 0x002c200e01007387 */ /* 0x0001e80000100a00 */
[----:B----4-:R-:W-:Y:S04]  /*46320*/  STL.64 [R1+0x2c18], R12 ;  /* 0x002c180c01007387 */ /* 0x010fe80000100a00 */
[----:B0-----:R-:W4:Y:S04]  /*46330*/  LDL R14, [R1+0xc8] ;  /* 0x0000c800010e7983 */ /* 0x001f280000100800 */
[----:B------:R-:W4:Y:S01]  /*46340*/  LDL R15, [R1+0xcc] ;  /* 0x0000cc00010f7983 */ /* 0x000f220000100800 */
[----:B---3--:R-:W-:-:S15]  /*46350*/  HMMA.16816.F32 R4, R16, R10, R4 ;  /* 0x0000000a1004723c */ /* 0x008fde0000001804 */
[----:B------:R-:W-:-:S04]  /*46360*/  NOP ;  /* 0x0000000000007918 */ /* 0x000fc80000000000 */
[----:B------:R-:W-:Y:S04]  /*46370*/  STL.64 [R1+0x690], R4 ;  /* 0x0006900401007387 */ /* 0x000fe80000100a00 */
[----:B------:R0:W-:Y:S04]  /*46380*/  STL.64 [R1+0x698], R6 ;  /* 0x0006980601007387 */ /* 0x0001e80000100a00 */
[----:B0-----:R-:W3:Y:S04]  /*46390*/  LDL.LU.64 R6, [R1+0x2d88] ;  /* 0x002d880001067983 */ /* 0x001ee80000300a00 */
[----:B------:R-:W4:Y:S04]  /*463a0*/  LDL.LU.64 R4, [R1+0x2d80] ;  /* 0x002d800001047983 */ /* 0x000f280000300a00 */
[----:B------:R-:W-:Y:S04]  /*463b0*/  STL.64 [R1+0x2c10], R10 ;  /* 0x002c100a01007387 */ /* 0x000fe80000100a00 */
[----:B--2---:R0:W-:Y:S04]  /*463c0*/  STL.64 [R1+0x2c08], R8 ;  /* 0x002c080801007387 */ /* 0x0041e80000100a00 */
[----:B0-----:R-:W2:Y:S04]  /*463d0*/  LDL.LU R8, [R1+0x680] ;  /* 0x0006800001087983 */ /* 0x001ea80000300800 */
[----:B------:R-:W2:Y:S04]  /*463e0*/  LDL.LU R9, [R1+0x684] ;  /* 0x0006840001097983 */ /* 0x000ea80000300800 */
[----:B------:R-:W2:Y:S04]  /*463f0*/  LDL.LU R10, [R1+0x688] ;  /* 0x00068800010a7983 */ /* 0x000ea80000300800 */
[----:B------:R-:W2:Y:S01]  /*46400*/  LDL.LU R11, [R1+0x68c] ;  /* 0x00068c00010b7983 */ /* 0x000ea20000300800 */
[----:B---3--:R-:W-:Y:S03]  /*46410*/  HMMA.16816.F32 R16, R16, R6, R24 ;  /* 0x000000061010723c */ /* 0x008fe60000001818 */
[----:B------:R-:W2:Y:S04]  /*46420*/  LDL.LU.64 R26, [R1+0x2d78] ;  /* 0x002d7800011a7983 */ /* 0x000ea80000300a00 */
[----:B------:R-:W2:Y:S04]  /*46430*/  LDL.LU.64 R24, [R1+0x2d70] ;  /* 0x002d700001187983 */ /* 0x000ea80000300a00 */
[----:B------:R-:W-:Y:S04]  /*46440*/  STL.64 [R1+0x2c00], R6 ;  /* 0x002c000601007387 */ /* 0x000fe80000100a00 */
[----:B----4-:R-:W-:Y:S04]  /*46450*/  STL.64 [R1+0x2bf8], R4 ;  /* 0x002bf80401007387 */ /* 0x010fe80000100a00 */
[----:B------:R-:W-:Y:S04]  /*46460*/  STL.64 [R1+0x9e0], R16 ;  /* 0x0009e01001007387 */ /* 0x000fe80000100a00 */
[----:B------:R-:W-:Y:S04]  /*46470*/  STL.64 [R1+0x9e8], R18 ;  /* 0x0009e81201007387 */ /* 0x000fe80000100a00 */
[----:B------:R-:W0:Y:S04]  /*46480*/  LDSM.16.MT88.4 R16, [R3+0x14380] ;  /* 0x014380000310783b */ /* 0x000e280000004200 */
[----:B------:R-:W-:Y:S04]  /*46490*/  STL [R1+0x2ae0], R3 ;  /* 0x002ae00301007387 */ /* 0x000fe80000100800 */
[----:B0-----:R-:W-:Y:S04]  /*464a0*/  STL.64 [R1+0x2ab0], R18 ;  /* 0x002ab01201007387 */ /* 0x001fe80000100a00 */
[----:B------:R-:W-:Y:S01]  /*464b0*/  STL.64 [R1+0x2aa8], R16 ;  /* 0x002aa81001007387 */ /* 0x000fe20000100a00 */
[----:B--2---:R-:W-:Y:S03]  /*464c0*/  HMMA.16816.F32 R4, R24, R14, R8 ;  /* 0x0000000e1804723c */ /* 0x004fe60000001808 */
[----:B------:R-:W2:Y:S04]  /*464d0*/  LDL.LU.64 R14, [R1+0x8] ;  /* 0x00000800010e7983 */ /* 0x000ea80000300a00 */
[----:B--2---:R0:W-:-:S12]  /*464e0*/  STL.64 [R1+0x2c38], R14 ;  /* 0x002c380e01007387 */ /* 0x0041d80000100a00 */
[----:B------:R-:W-:Y:S04]  /*464f0*/  STL.64 [R1+0x680], R4 ;  /* 0x0006800401007387 */ /* 0x000fe80000100a00 */
[----:B------:R-:W-:Y:S04]  /*46500*/  STL.64 [R1+0x688], R6 ;  /* 0x0006880601007387 */ /* 0x000fe80000100a00 */
[----:B------:R-:W2:Y:S04]  /*46510*/  LDL.LU R8, [R1+0x5b0] ;  /* 0x0005b00001087983 */ /* 0x000ea80000300800 */
[----:B------:R-:W2:Y:S04]  /*46520*/  LDL.LU R9, [R1+0x5b4] ;  /* 0x0005b40001097983 */ /* 0x000ea80000300800 */
[----:B------:R-:W3:Y:S04]  /*46530*/  LDL.LU R10, [R1+0x5b8] ;  /* 0x0005b800010a7983 */ /* 0x000ee80000300800 */
[----:B------:R-:W3:Y:S01]  /*46540*/  LDL.LU R11, [R1+0x5bc] ;  /* 0x0005bc00010b7983 */ /* 0x000ee20000300800 */
[----:B0-----:R-:W-:-:S02]  /*46550*/  IMAD.MOV.U32 R14, RZ, RZ, R20 ;  /* 0x000000ffff0e7224 */ /* 0x001fc400078e0014 */
[----:B------:R-:W-:Y:S01]  /*46560*/  IMAD.MOV.U32 R15, RZ, RZ, R21 ;  /* 0x000000ffff0f7224 */ /* 0x000fe200078e0015 */
[----:B------:R-:W4:Y:S04]  /*46570*/  LDL.LU R20, [R1+0x2d68] ;  /* 0x002d680001147983 */ /* 0x000f280000300800 */
[----:B------:R-:W4:Y:S04]  /*46580*/  LDL.LU R21, [R1+0x2d64] ;  /* 0x002d640001157983 */ /* 0x000f280000300800 */
[----:B------:R0:W-:Y:S01]  /*46590*/  STL.64 [R1+0x2c50], R14 ;  /* 0x002c500e01007387 */ /* 0x0001e20000100a00 */
[----:B------:R-:W-:-:S02]  /*465a0*/  IMAD.MOV.U32 R18, RZ, RZ, R28 ;  /* 0x000000ffff127224 */ /* 0x000fc400078e001c */
[----:B------:R-:W-:Y:S02]  /*465b0*/  IMAD.MOV.U32 R19, RZ, RZ, R29 ;  /* 0x000000ffff137224 */ /* 0x000fe400078e001d */
[----:B0-----:R-:W-:Y:S02]  /*465c0*/  IMAD.MOV.U32 R14, RZ, RZ, R0 ;  /* 0x000000ffff0e7224 */ /* 0x001fe400078e0000 */
[----:B------:R-:W-:Y:S01]  /*465d0*/  IMAD.MOV.U32 R15, RZ, RZ, R2 ;  /* 0x000000ffff0f7224 */ /* 0x000fe200078e0002 */
[----:B---3--:R-:W-:Y:S04]  /*465e0*/  STL.64 [R1+0x2c30], R10 ;  /* 0x002c300a01007387 */ /* 0x008fe80000100a00 */
[----:B--2---:R0:W-:Y:S04]  /*465f0*/  STL.64 [R1+0x2c28], R8 ;  /* 0x002c280801007387 */ /* 0x0041e80000100a00 */
[----:B0-----:R-:W2:Y:S04]  /*46600*/  LDL.LU R8, [R1+0x5c0] ;  /* 0x0005c00001087983 */ /* 0x001ea80000300800 */
[----:B------:R-:W2:Y:S04]  /*46610*/  LDL.LU R9, [R1+0x5c4] ;  /* 0x0005c40001097983 */ /* 0x000ea80000300800 */
[----:B------:R-:W3:Y:S04]  /*46620*/  LDL.LU R10, [R1+0x5c8] ;  /* 0x0005c800010a7983 */ /* 0x000ee80000300800 */
[----:B------:R-:W3:Y:S04]  /*46630*/  LDL.LU R11, [R1+0x5cc] ;  /* 0x0005cc00010b7983 */ /* 0x000ee80000300800 */
[----:B------:R-:W2:Y:S04]  /*46640*/  LDL.LU R28, [R1+0x2d60] ;  /* 0x002d6000011c7983 */ /* 0x000ea80000300800 */
[----:B------:R-:W2:Y:S04]  /*46650*/  LDL.LU R29, [R1+0x2d5c] ;  /* 0x002d5c00011d7983 */ /* 0x000ea80000300800 */
[----:B------:R0:W-:Y:S04]  /*46660*/  STL.64 [R1+0x2c70], R18 ;  /* 0x002c701201007387 */ /* 0x0001e80000100a00 */
[----:B------:R-:W2:Y:S04]  /*46670*/  LDL.LU R0, [R1+0x2d58] ;  /* 0x002d580001007983 */ /* 0x000ea80000300800 */
[----:B------:R-:W2:Y:S01]  /*46680*/  LDL.LU R2, [R1+0x2d54] ;  /* 0x002d540001027983 */ /* 0x000ea20000300800 */
[----:B0-----:R-:W-:-:S02]  /*46690*/  IMAD.MOV.U32 R18, RZ, RZ, R23 ;  /* 0x000000ffff127224 */ /* 0x001fc400078e0017 */
[----:B------:R-:W-:-:S05]  /*466a0*/  IMAD.MOV.U32 R19, RZ, RZ, R22 ;  /* 0x000000ffff137224 */ /* 0x000fca00078e0016 */
[----:B------:R-:W-:Y:S04]  /*466b0*/  STL.64 [R1+0x2c88], R18 ;  /* 0x002c881201007387 */ /* 0x000fe80000100a00 */
[----:B------:R0:W-:Y:S04]  /*466c0*/  STL.64 [R1+0x2c68], R14 ;  /* 0x002c680e01007387 */ /* 0x0001e80000100a00 */
[----:B------:R-:W2:Y:S04]  /*466d0*/  LDL.LU R12, [R1+0x5f0] ;  /* 0x0005f000010c7983 */ /* 0x000ea80000300800 */
[----:B------:R-:W2:Y:S04]  /*466e0*/  LDL.LU R13, [R1+0x5f4] ;  /* 0x0005f400010d7983 */ /* 0x000ea80000300800 */
[----:B0-----:R-:W2:Y:S04]  /*466f0*/  LDL.LU R14, [R1+0x5f8] ;  /* 0x0005f800010e7983 */ /* 0x001ea80000300800 */
        /* <DEDUP_REMOVED lines=24> */
[----:B------:R-:W2:Y:S04]  /*46880*/  LDL.LU R0, [R1+0x2d44] ;  /* 0x002d440001007983 */ /* 0x000ea80000300800 */
[----:B------:R3:W-:Y:S02]  /*46890*/  STL.64 [R1+0x2cd0], R18 ;  /* 0x002cd01201007387 */ /* 0x0007e40000100a00 */
[----:B---3--:R-:W-:-:S02]  /*468a0*/  IMAD.MOV.U32 R18, RZ, RZ, R28 ;  /* 0x000000ffff127224 */ /* 0x008fc400078e001c */
[----:B------:R-:W-:Y:S01]  /*468b0*/  IMAD.MOV.U32 R19, RZ, RZ, R29 ;  /* 0x000000ffff137224 */ /* 0x000fe200078e001d */
[----:B------:R-:W3:Y:S04]  /*468c0*/  LDL.LU R28, [R1+0x2d40] ;  /* 0x002d4000011c7983 */ /* 0x000ee80000300800 */
        /* <DEDUP_REMOVED lines=20> */
[----:B------:R-:W-:Y:S01]  /*46a10*/  IMAD.MOV.U32 R19, RZ, RZ, R28 ;  /* 0x000000ffff137224 */ /* 0x000fe200078e001c */
[----:B------:R-:W3:Y:S04]  /*46a20*/  LDL.LU R29, [R1+0x2d30] ;  /* 0x002d3000011d7983 */ /* 0x000ee80000300800 */
[----:B------:R-:W-:Y:S04]  /*46a30*/  STL.64 [R1+0x2d18], R18 ;  /* 0x002d181201007387 */ /* 0x000fe80000100a00 */
        /* <DEDUP_REMOVED lines=26> */
[----:B0-----:R-:W4:Y:S04]  /*46be0*/  LDL.LU R8, [R1+0x5d0] ;  /* 0x0005d00001087983 */ /* 0x001f280000300800 */
[----:B------:R-:W4:Y:S04]  /*46bf0*/  LDL.LU R9, [R1+0x5d4] ;  /* 0x0005d40001097983 */ /* 0x000f280000300800 */
[----:B------:R-:W3:Y:S04]  /*46c00*/  LDL.LU R10, [R1+0x5d8] ;  /* 0x0005d800010a7983 */ /* 0x000ee80000300800 */
[----:B------:R-:W3:Y:S01]  /*46c10*/  LDL.LU R11, [R1+0x5dc] ;  /* 0x0005dc00010b7983 */ /* 0x000ee20000300800 */
[----:B------:R-:W-:-:S02]  /*46c20*/  IMAD.MOV.U32 R18, RZ, RZ, R2 ;  /* 0x000000ffff127224 */ /* 0x000fc400078e0002 */
[----:B------:R-:W-:-:S07]  /*46c30*/  IMAD.MOV.U32 R19, RZ, RZ, R0 ;  /* 0x000000ffff137224 */ /* 0x000fce00078e0000 */
[C---:B--2---:R-:W-:Y:S01]  /*46c40*/  HMMA.16816.F32 R16, R24.reuse, R18, R12 ;  /* 0x000000121810723c */ /* 0x044fe2000000180c */
[----:B---3--:R-:W-:Y:S04]  /*46c50*/  STL.64 [R1+0x2c60], R10 ;  /* 0x002c600a01007387 */ /* 0x008fe80000100a00 */
[----:B----4-:R0:W-:Y:S04]  /*46c60*/  STL.64 [R1+0x2c58], R8 ;  /* 0x002c580801007387 */ /* 0x0101e80000100a00 */
        /* <DEDUP_REMOVED lines=68> */
[C---:B--2---:R-:W-:Y:S03]  /*470b0*/  HMMA.16816.F32 R12, R24.reuse, R14, R8 ;  /* 0x0000000e180c723c */ /* 0x044fe60000001808 */
[----:B---3--:R-:W-:Y:S04]  /*470c0*/  STL.64 [R1+0x2bd8], R18 ;  /* 0x002bd81201007387 */ /* 0x008fe80000100a00 */
[----:B------:R0:W-:Y:S04]  /*470d0*/  STL.64 [R1+0x2bd0], R16 ;  /* 0x002bd01001007387 */ /* 0x0001e80000100a00 */
[----:B0-----:R-:W2:Y:S04]  /*470e0*/  LDL.LU R16, [R1+0x2b0] ;  /* 0x0002b00001107983 */ /* 0x001ea80000300800 */
[----:B------:R-:W2:Y:S04]  /*470f0*/  LDL.LU R17, [R1+0x2b4] ;  /* 0x0002b40001117983 */ /* 0x000ea80000300800 */
[----:B------:R-:W2:Y:S04]  /*47100*/  LDL.LU R18, [R1+0x2b8] ;  /* 0x0002b80001127983 */ /* 0x000ea80000300800 */
[----:B------:R-:W2:Y:S04]  /*47110*/  LDL.LU R19, [R1+0x2bc] ;  /* 0x0002bc0001137983 */ /* 0x000ea80000300800 */
        /* <DEDUP_REMOVED lines=20> */
[----:B------:R-:W2:Y:S01]  /*47260*/  LDL.LU.64 R12, [R1+0x2c18] ;  /* 0x002c1800010c7983 */ /* 0x000ea20000300a00 */
[----:B---3--:R-:W-:-:S15]  /*47270*/  HMMA.16816.F32 R8, R24, R14, R8 ;  /* 0x0000000e1808723c */ /* 0x008fde0000001808 */
[----:B------:R-:W-:-:S04]  /*47280*/  NOP ;  /* 0x0000000000007918 */ /* 0x000fc80000000000 */
[----:B------:R-:W-:Y:S04]  /*47290*/  STL.64 [R1+0x5b0], R8 ;  /* 0x0005b00801007387 */ /* 0x000fe80000100a00 */
[----:B------:R0:W-:Y:S04]  /*472a0*/  STL.64 [R1+0x5b8], R10 ;  /* 0x0005b80a01007387 */ /* 0x0001e80000100a00 */
[----:B0-----:R-:W3:Y:S04]  /*472b0*/  LDL.LU.64 R10, [R1+0x2c10] ;  /* 0x002c1000010a7983 */ /* 0x001ee80000300a00 */
[----:B------:R-:W2:Y:S04]  /*472c0*/  LDL.LU.64 R8, [R1+0x2c08] ;  /* 0x002c080001087983 */ /* 0x000ea80000300a00 */
[----:B------:R-:W-:Y:S01]  /*472d0*/  STL.64 [R1+0x2b50], R14 ;  /* 0x002b500e01007387 */ /* 0x000fe20000100a00 */
[----:B---3--:R-:W-:-:S15]  /*472e0*/  HMMA.16816.F32 R4, R24, R10, R4 ;  /* 0x0000000a1804723c */ /* 0x008fde0000001804 */
[----:B------:R-:W-:-:S04]  /*472f0*/  NOP ;  /* 0x0000000000007918 */ /* 0x000fc80000000000 */
[----:B------:R-:W-:Y:S04]  /*47300*/  STL.64 [R1+0x5a0], R4 ;  /* 0x0005a00401007387 */ /* 0x000fe80000100a00 */
[----:B------:R0:W-:Y:S04]  /*47310*/  STL.64 [R1+0x5a8], R6 ;  /* 0x0005a80601007387 */ /* 0x0001e80000100a00 */
[----:B0-----:R-:W4:Y:S04]  /*47320*/  LDL.LU.64 R6, [R1+0x2c00] ;  /* 0x002c000001067983 */ /* 0x001f280000300a00 */
[----:B------:R-:W3:Y:S04]  /*47330*/  LDL.LU.64 R4, [R1+0x2bf8] ;  /* 0x002bf80001047983 */ /* 0x000ee80000300a00 */
[----:B------:R-:W-:Y:S04]  /*47340*/  STL [R1+0x2af8], R10 ;  /* 0x002af80a01007387 */ /* 0x000fe80000100800 */
[----:B------:R0:W-:Y:S04]  /*47350*/  STL [R1+0x2ae4], R11 ;  /* 0x002ae40b01007387 */ /* 0x0001e80000100800 */
[----:B0-----:R-:W2:Y:S01]  /*47360*/  LDL.LU.64 R10, [R1+0xa8] ;  /* 0x0000a800010a7983 */ /* 0x001ea20000300a00 */
[----:B----4-:R-:W-:Y:S03]  /*47370*/  HMMA.16816.F32 R24, R24, R6, R20 ;  /* 0x000000061818723c */ /* 0x010fe60000001814 */
[----:B------:R-:W4:Y:S04]  /*47380*/  LDL.LU.64 R22, [R1+0x2bf0] ;  /* 0x002bf00001167983 */ /* 0x000f280000300a00 */
[----:B------:R-:W4:Y:S04]  /*47390*/  LDL.LU.64 R20, [R1+0x2be8] ;  /* 0x002be80001147983 */ /* 0x000f280000300a00 */
[----:B------:R-:W-:Y:S04]  /*473a0*/  STL.64 [R1+0x2ac0], R6 ;  /* 0x002ac00601007387 */ /* 0x000fe80000100a00 */
[----:B---3--:R0:W-:Y:S04]  /*473b0*/  STL.64 [R1+0x2ab8], R4 ;  /* 0x002ab80401007387 */ /* 0x0081e80000100a00 */
[----:B0-----:R-:W4:Y:S04]  /*473c0*/  LDL.LU R4, [R1+0x2c0] ;  /* 0x0002c00001047983 */ /* 0x001f280000300800 */
[----:B------:R-:W4:Y:S04]  /*473d0*/  LDL.LU R5, [R1+0x2c4] ;  /* 0x0002c40001057983 */ /* 0x000f280000300800 */
[----:B------:R-:W4:Y:S04]  /*473e0*/  LDL.LU R6, [R1+0x2c8] ;  /* 0x0002c80001067983 */ /* 0x000f280000300800 */
[----:B------:R-:W4:Y:S04]  /*473f0*/  LDL.LU R7, [R1+0x2cc] ;  /* 0x0002cc0001077983 */ /* 0x000f280000300800 */
[----:B------:R0:W-:Y:S04]  /*47400*/  STL.64 [R1+0x2288], R26 ;  /* 0x0022881a01007387 */ /* 0x0001e80000100a00 */
[----:B------:R2:W-:Y:S04]  /*47410*/  STL.64 [R1+0x2280], R24 ;  /* 0x0022801801007387 */ /* 0x0005e80000100a00 */
[----:B0-----:R-:W4:Y:S01]  /*47420*/  LDL.LU.64 R26, [R1+0xc8] ;  /* 0x0000c800011a7983 */ /* 0x001f220000300a00 */
[----:B--2---:R-:W-:-:S02]  /*47430*/  IMAD.MOV.U32 R24, RZ, RZ, R13 ;  /* 0x000000ffff187224 */ /* 0x004fc400078e000d */
[----:B------:R-:W-:Y:S01]  /*47440*/  IMAD.MOV.U32 R25, RZ, RZ, R29 ;  /* 0x000000ffff197224 */ /* 0x000fe200078e001d */
[----:B----4-:R-:W-:-:S15]  /*47450*/  HMMA.16816.F32 R4, R20, R26, R4 ;  /* 0x0000001a1404723c */ /* 0x010fde0000001804 */
[----:B------:R-:W-:-:S04]  /*47460*/  NOP ;  /* 0x0000000000007918 */ /* 0x000fc80000000000 */
[----:B------:R0:W-:Y:S04]  /*47470*/  STL.64 [R1+0xc30], R4 ;  /* 0x000c300401007387 */ /* 0x0001e80000100a00 */
[----:B------:R-:W-:Y:S04]  /*47480*/  STL.64 [R1+0xc38], R6 ;  /* 0x000c380601007387 */ /* 0x000fe80000100a00 */
[----:B------:R-:W2:Y:S01]  /*47490*/  LDL.LU R13, [R1+0x2be0] ;  /* 0x002be000010d7983 */ /* 0x000ea20000300800 */
[----:B0-----:R-:W-:Y:S02]  /*474a0*/  IMAD.MOV.U32 R5, RZ, RZ, R26 ;  /* 0x000000ffff057224 */ /* 0x001fe400078e001a */
[----:B------:R-:W-:-:S02]  /*474b0*/  IMAD.MOV.U32 R4, RZ, RZ, R27 ;  /* 0x000000ffff047224 */ /* 0x000fc400078e001b */
[----:B------:R-:W-:Y:S02]  /*474c0*/  IMAD.MOV.U32 R26, RZ, RZ, R9 ;  /* 0x000000ffff1a7224 */ /* 0x000fe400078e0009 */
[----:B------:R-:W-:-:S05]  /*474d0*/  IMAD.MOV.U32 R27, RZ, RZ, R8 ;  /* 0x000000ffff1b7224 */ /* 0x000fca00078e0008 */
        /* <DEDUP_REMOVED lines=8> */
[----:B------:R-:W3:Y:S01]  /*47560*/  LDL.LU.64 R16, [R1+0x2bd0] ;  /* 0x002bd00001107983 */ /* 0x000ee20000300a00 */
[----:B------:R-:W-:-:S02]  /*47570*/  IMAD.MOV.U32 R7, RZ, RZ, R26 ;  /* 0x000000ffff077224 */ /* 0x000fc400078e001a */
[----:B------:R-:W-:-:S05]  /*47580*/  IMAD.MOV.U32 R6, RZ, RZ, R27 ;  /* 0x000000ffff067224 */ /* 0x000fca00078e001b */
[----:B------:R-:W-:Y:S04]  /*47590*/  STL.64 [R1+0x2af0], R6 ;  /* 0x002af00601007387 */ /* 0x000fe80000100a00 */
[----:B------:R3:W-:Y:S02]  /*475a0*/  STL.64 [R1+0x2ae8], R4 ;  /* 0x002ae80401007387 */ /* 0x0007e40000100a00 */
[----:B---3--:R-:W-:Y:S01]  /*475b0*/  HMMA.16816.F32 R4, R20, R10, R16 ;  /* 0x0000000a1404723c */ /* 0x008fe20000001810 */
[----:B------:R-:W-:Y:S02]  /*475c0*/  IMAD.MOV.U32 R16, RZ, RZ, R11 ;  /* 0x000000ffff107224 */ /* 0x000fe400078e000b */
[----:B------:R-:W-:-:S15]  /*475d0*/  IMAD.MOV.U32 R17, RZ, RZ, R10 ;  /* 0x000000ffff117224 */ /* 0x000fde00078e000a */
[----:B------:R-:W-:Y:S01]  /*475e0*/  NOP ;  /* 0x0000000000007918 */ /* 0x000fe20000000000 */
[----:B------:R-:W-:Y:S04]  /*475f0*/  STL.64 [R1+0xc10], R4 ;  /* 0x000c100401007387 */ /* 0x000fe80000100a00 */
[----:B------:R-:W-:Y:S04]  /*47600*/  STL.64 [R1+0xc18], R6 ;  /* 0x000c180601007387 */ /* 0x000fe80000100a00 */
[----:B------:R-:W-:Y:S04]  /*47610*/  STL [R1+0x2b00], R16 ;  /* 0x002b001001007387 */ /* 0x000fe80000100800 */
[----:B------:R-:W-:Y:S04]  /*47620*/  STL [R1+0x2afc], R17 ;  /* 0x002afc1101007387 */ /* 0x000fe80000100800 */
[----:B------:R-:W3:Y:S04]  /*47630*/  LDL.LU R24, [R1+0xf0] ;  /* 0x0000f00001187983 */ /* 0x000ee80000300800 */
        /* <DEDUP_REMOVED lines=40> */
[----:B----4-:R-:W-:Y:S04]  /*478c0*/  STL.64 [R1+0x2ba0], R14 ;  /* 0x002ba00e01007387 */ /* 0x010fe80000100a00 */
[----:B---3--:R0:W-:Y:S04]  /*478d0*/  STL.64 [R1+0x2b20], R6 ;  /* 0x002b200601007387 */ /* 0x0081e80000100a00 */
[----:B------:R-:W-:Y:S04]  /*478e0*/  STL.64 [R1+0x2b18], R4 ;  /* 0x002b180401007387 */ /* 0x000fe80000100a00 */
[----:B0-----:R-:W3:Y:S04]  /*478f0*/  LDL.LU.64 R6, [R1+0x18] ;  /* 0x0000180001067983 */ /* 0x001ee80000300a00 */
[----:B---3--:R0:W-:Y:S04]  /*47900*/  STL.64 [R1+0x2b38], R6 ;  /* 0x002b380601007387 */ /* 0x0081e80000100a00 */
[----:B0-----:R-:W3:Y:S04]  /*47910*/  LDL.LU.64 R6, [R1+0x28] ;  /* 0x0000280001067983 */ /* 0x001ee80000300a00 */
[----:B---3--:R0:W-:Y:S04]  /*47920*/  STL.64 [R1+0x2b48], R6 ;  /* 0x002b480601007387 */ /* 0x0081e80000100a00 */
[----:B0-----:R-:W3:Y:S04]  /*47930*/  LDL.LU.64 R6, [R1+0x38] ;  /* 0x0000380001067983 */ /* 0x001ee80000300a00 */
[----:B---3--:R0:W-:Y:S04]  /*47940*/  STL.64 [R1+0x2b68], R6 ;  /* 0x002b680601007387 */ /* 0x0081e80000100a00 */
[----:B------:R-:W3:Y:S04]  /*47950*/  LDL.LU R4, [R1+0x240] ;  /* 0x0002400001047983 */ /* 0x000ee80000300800 */
[----:B------:R-:W3:Y:S04]  /*47960*/  LDL.LU R5, [R1+0x244] ;  /* 0x0002440001057983 */ /* 0x000ee80000300800 */
[----:B0-----:R-:W4:Y:S04]  /*47970*/  LDL.LU R6, [R1+0x248] ;  /* 0x0002480001067983 */ /* 0x001f280000300800 */
[----:B------:R-:W4:Y:S04]  /*47980*/  LDL.LU R7, [R1+0x24c] ;  /* 0x00024c0001077983 */ /* 0x000f280000300800 */
[----:B------:R-:W3:Y:S04]  /*47990*/  LDL.LU R8, [R1+0x270] ;  /* 0x0002700001087983 */ /* 0x000ee80000300800 */
[----:B------:R-:W3:Y:S04]  /*479a0*/  LDL.LU R9, [R1+0x274] ;  /* 0x0002740001097983 */ /* 0x000ee80000300800 */
[----:B------:R-:W3:Y:S04]  /*479b0*/  LDL.LU R10, [R1+0x278] ;  /* 0x00027800010a7983 */ /* 0x000ee80000300800 */
[----:B------:R-:W3:Y:S01]  /*479c0*/  LDL.LU R11, [R1+0x27c] ;  /* 0x00027c00010b7983 */ /* 0x000ee20000300800 */
[----:B--2---:R-:W-:Y:S03]  /*479d0*/  HMMA.16816.F32 R16, R20, R26, R16 ;  /* 0x0000001a1410723c */ /* 0x004fe60000001810 */
[----:B---3--:R0:W-:Y:S04]  /*479e0*/  STL.64 [R1+0x2bb0], R10 ;  /* 0x002bb00a01007387 */ /* 0x0081e80000100a00 */
[----:B------:R-:W-:Y:S04]  /*479f0*/  STL.64 [R1+0x2ba8], R8 ;  /* 0x002ba80801007387 */ /* 0x000fe80000100a00 */
[----:B0-----:R-:W2:Y:S04]  /*47a00*/  LDL.LU.64 R10, [R1+0x88] ;  /* 0x00008800010a7983 */ /* 0x001ea80000300a00 */
[----:B------:R-:W3:Y:S04]  /*47a10*/  LDL.LU.64 R14, [R1+0x78] ;  /* 0x00007800010e7983 */ /* 0x000ee80000300a00 */
        /* <DEDUP_REMOVED lines=16> */
[----:B------:R-:W4:Y:S04]  /*47b20*/  LDL.LU.64 R26, [R1+0x2bc8] ;  /* 0x002bc800011a7983 */ /* 0x000f280000300a00 */
[----:B------:R-:W4:Y:S04]  /*47b30*/  LDL.LU.64 R24, [R1+0x2bc0] ;  /* 0x002bc00001187983 */ /* 0x000f280000300a00 */
[----:B------:R-:W-:Y:S04]  /*47b40*/  STL [R1+0x2b04], R19 ;  /* 0x002b041301007387 */ /* 0x000fe80000100800 */
[----:B------:R0:W-:Y:S04]  /*47b50*/  STL [R1+0x2b40], R18 ;  /* 0x002b401201007387 */ /* 0x0001e80000100800 */
[----:B------:R-:W2:Y:S04]  /*47b60*/  LDL.LU R16, [R1+0x220] ;  /* 0x0002200001107983 */ /* 0x000ea80000300800 */
[----:B------:R-:W2:Y:S04]  /*47b70*/  LDL.LU R17, [R1+0x224] ;  /* 0x0002240001117983 */ /* 0x000ea80000300800 */
[----:B0-----:R-:W2:Y:S04]  /*47b80*/  LDL.LU R18, [R1+0x228] ;  /* 0x0002280001127983 */ /* 0x001ea80000300800 */
[----:B------:R-:W2:Y:S01]  /*47b90*/  LDL.LU R19, [R1+0x22c] ;  /* 0x00022c0001137983 */ /* 0x000ea20000300800 */
[----:B----4-:R-:W-:-:S15]  /*47ba0*/  HMMA.16816.F32 R24, R20, R10, R24 ;  /* 0x0000000a1418723c */ /* 0x010fde0000001818 */
[----:B------:R-:W-:-:S04]  /*47bb0*/  NOP ;  /* 0x0000000000007918 */ /* 0x000fc80000000000 */
[----:B------:R0:W-:Y:S04]  /*47bc0*/  STL.64 [R1+0xbf0], R24 ;  /* 0x000bf01801007387 */ /* 0x0001e80000100a00 */
[----:B------:R1:W-:Y:S01]  /*47bd0*/  STL.64 [R1+0xbf8], R26 ;  /* 0x000bf81a01007387 */ /* 0x0003e20000100a00 */
[----:B0-----:R-:W-:-:S03]  /*47be0*/  IMAD.MOV.U32 R25, RZ, RZ, R10 ;  /* 0x000000ffff197224 */ /* 0x001fc600078e000a */
[----:B-1----:R-:W4:Y:S01]  /*47bf0*/  LDL.LU.64 R26, [R1+0x2bb8] ;  /* 0x002bb800011a7983 */ /* 0x002f220000300a00 */
[----:B------:R-:W-:-:S03]  /*47c00*/  IMAD.MOV.U32 R24, RZ, RZ, R11 ;  /* 0x000000ffff187224 */ /* 0x000fc600078e000b */
[----:B------:R-:W2:Y:S04]  /*47c10*/  LDL.LU.64 R10, [R1+0x2bb0] ;  /* 0x002bb000010a7983 */ /* 0x000ea80000300a00 */
[----:B------:R-:W2:Y:S01]  /*47c20*/  LDL.LU.64 R8, [R1+0x2ba8] ;  /* 0x002ba80001087983 */ /* 0x000ea20000300a00 */
[----:B---3--:R-:W-:Y:S01]  /*47c30*/  IMAD.MOV.U32 R29, RZ, RZ, R15 ;  /* 0x000000ffff1d7224 */ /* 0x008fe200078e000f */
[----:B--2---:R-:W-:Y:S02]  /*47c40*/  HMMA.16816.F32 R8, R20, R14, R8 ;  /* 0x0000000e1408723c */ /* 0x004fe40000001808 */
[----:B----4-:R-:W-:Y:S04]  /*47c50*/  STL.64 [R1+0x2b30], R26 ;  /* 0x002b301a01007387 */ /* 0x010fe80000100a00 */
[----:B------:R0:W-:Y:S04]  /*47c60*/  STL.64 [R1+0x2b28], R24 ;  /* 0x002b281801007387 */ /* 0x0001e80000100a00 */
[----:B0-----:R-:W2:Y:S04]  /*47c70*/  LDL.LU R24, [R1+0x210] ;  /* 0x0002100001187983 */ /* 0x001ea80000300800 */
[----:B------:R-:W2:Y:S04]  /*47c80*/  LDL.LU R25, [R1+0x214] ;  /* 0x0002140001197983 */ /* 0x000ea80000300800 */
[----:B------:R-:W2:Y:S04]  /*47c90*/  LDL.LU R26, [R1+0x218] ;  /* 0x00021800011a7983 */ /* 0x000ea80000300800 */
[----:B------:R-:W2:Y:S04]  /*47ca0*/  LDL.LU R27, [R1+0x21c] ;  /* 0x00021c00011b7983 */ /* 0x000ea80000300800 */
[----:B------:R0:W-:Y:S04]  /*47cb0*/  STL.64 [R1+0xbe0], R8 ;  /* 0x000be00801007387 */ /* 0x0001e80000100a00 */
[----:B------:R-:W-:Y:S01]  /*47cc0*/  STL.64 [R1+0xbe8], R10 ;  /* 0x000be80a01007387 */ /* 0x000fe20000100a00 */
[----:B0-----:R-:W-:-:S03]  /*47cd0*/  IMAD.MOV.U32 R9, RZ, RZ, R14 ;  /* 0x000000ffff097224 */ /* 0x001fc600078e000e */
        /* <DEDUP_REMOVED lines=8> */
[----:B------:R-:W3:Y:S04]  /*47d60*/  LDL.LU.64 R4, [R1+0x2b90] ;  /* 0x002b900001047983 */ /* 0x000ee80000300a00 */
[----:B------:R-:W3:Y:S02]  /*47d70*/  LDL.LU.64 R14, [R1+0x2b88] ;  /* 0x002b8800010e7983 */ /* 0x000ee40000300a00 */
        /* <DEDUP_REMOVED lines=123> */
[----:B----4-:R-:W-:-:S05]  /*48530*/  IMAD.MOV.U32 R27, RZ, RZ, R18 ;  /* 0x000000ffff1b7224 */ /* 0x010fca00078e0012 */
        /* <DEDUP_REMOVED lines=74> */
[----:B------:R-:W-:Y:S04]  /*489e0*/  STL.64 [R1+0x9d8], R22 ;  /* 0x0009d81601007387 */ /* 0x000fe80000100a00 */
[----:B0-----:R-:W3:Y:S01]  /*489f0*/  LDL.LU R20, [R1+0xe0] ;  /* 0x0000e00001147983 */ /* 0x001ee20000300800 */
[----:B------:R-:W-:-:S03]  /*48a00*/  IMAD.MOV.U32 R21, RZ, RZ, R29 ;  /* 0x000000ffff157224 */ /* 0x000fc600078e001d */
        /* <DEDUP_REMOVED lines=80> */
[----:B------:R-:W-:-:S02]  /*48f10*/  IMAD.MOV.U32 R22, RZ, RZ, R9 ;  /* 0x000000ffff167224 */ /* 0x000fc400078e0009 */
[----:B------:R-:W-:Y:S01]  /*48f20*/  IMAD.MOV.U32 R23, RZ, RZ, R8 ;  /* 0x000000ffff177224 */ /* 0x000fe200078e0008 */
[----:B--2---:R-:W-:Y:S01]  /*48f30*/  HMMA.16816.F32 R12, R16, R14, R24 ;  /* 0x0000000e100c723c */ /* 0x004fe20000001818 */
[----:B------:R-:W2:Y:S04]  /*48f40*/  LDL.LU.64 R26, [R1+0x2960] ;  /* 0x00296000011a7983 */ /* 0x000ea80000300a00 */
[----:B------:R-:W2:-:S14]  /*48f50*/  LDL.LU.64 R24, [R1+0x2958] ;  /* 0x0029580001187983 */ /* 0x000e9c0000300a00 */
[----:B------:R-:W-:Y:S04]  /*48f60*/  STL.64 [R1+0x8d0], R12 ;  /* 0x0008d00c01007387 */ /* 0x000fe80000100a00 */
[----:B------:R3:W-:Y:S02]  /*48f70*/  STL.64 [R1+0x8d8], R14 ;  /* 0x0008d80e01007387 */ /* 0x0007e40000100a00 */
[----:B---3--:R-:W-:Y:S02]  /*48f80*/  HMMA.16816.F32 R12, R16, R10, R20 ;  /* 0x0000000a100c723c */ /* 0x008fe40000001814 */
[----:B------:R-:W-:-:S15]  /*48f90*/  LDSM.16.M88.4 R20, [R29+UR5+0x2a080] ;  /* 0x02a080051d14783b */ /* 0x000fde0008000200 */
[----:B------:R-:W-:Y:S02]  /*48fa0*/  NOP ;  /* 0x0000000000007918 */ /* 0x000fe40000000000 */
[----:B------:R-:W-:Y:S04]  /*48fb0*/  STL.64 [R1+0x590], R12 ;  /* 0x0005900c01007387 */ /* 0x000fe80000100a00 */
[----:B------:R-:W-:Y:S04]  /*48fc0*/  STL.64 [R1+0x598], R14 ;  /* 0x0005980e01007387 */ /* 0x000fe80000100a00 */
[----:B------:R-:W0:Y:S01]  /*48fd0*/  LDSM.16.M88.4 R12, [R29+UR5+0x20080] ;  /* 0x020080051d0c783b */ /* 0x000e220008000200 */
[----:B--2---:R-:W-:Y:S03]  /*48fe0*/  HMMA.16816.F32 R8, R16, R6, R24 ;  /* 0x000000061008723c */ /* 0x004fe60000001818 */
[----:B------:R-:W-:Y:S04]  /*48ff0*/  LDSM.16.M88.4 R24, [R29+UR5+0x28080] ;  /* 0x028080051d18783b */ /* 0x000fe80008000200 */
        /* <DEDUP_REMOVED lines=14> */
[----:B------:R-:W0:Y:S04]  /*490e0*/  LDSM.16.M88.4 R12, [R29+UR5+0x2c080] ;  /* 0x02c080051d0c783b */ /* 0x000e280008000200 */
[----:B-1----:R-:W-:Y:S04]  /*490f0*/  STL.64 [R1+0x90], R8 ;  /* 0x0000900801007387 */ /* 0x002fe80000100a00 */
[----:B------:R-:W-:Y:S04]  /*49100*/  STL.64 [R1+0x98], R10 ;  /* 0x0000980a01007387 */ /* 0x000fe80000100a00 */
[----:B------:R-:W1:Y:S04]  /*49110*/  LDSM.16.M88.4 R8, [R29+UR5+0x2e080] ;  /* 0x02e080051d08783b */ /* 0x000e680008000200 */
[----:B------:R-:W-:Y:S04]  /*49120*/  STL.64 [R1+0x70], R20 ;  /* 0x0000701401007387 */ /* 0x000fe80000100a00 */
[----:B------:R-:W-:Y:S04]  /*49130*/  STL.64 [R1+0x78], R22 ;  /* 0x0000781601007387 */ /* 0x000fe80000100a00 */
[----:B------:R-:W-:Y:S04]  /*49140*/  STL.64 [R1+0x80], R24 ;  /* 0x0000801801007387 */ /* 0x000fe80000100a00 */
[----:B0-----:R-:W-:Y:S04]  /*49150*/  STL.64 [R1+0x60], R12 ;  /* 0x0000600c01007387 */ /* 0x001fe80000100a00 */
[----:B------:R-:W-:Y:S04]  /*49160*/  STL.64 [R1+0x68], R14 ;  /* 0x0000680e01007387 */ /* 0x000fe80000100a00 */
[----:B------:R-:W-:Y:S04]  /*49170*/  STL.64 [R1+0x88], R26 ;  /* 0x0000881a01007387 */ /* 0x000fe80000100a00 */
[----:B------:R-:W0:Y:S04]  /*49180*/  LDSM.16.M88.4 R20, [R29+UR5+0x30080] ;  /* 0x030080051d14783b */ /* 0x000e280008000200 */
[----:B------:R-:W-:Y:S04]  /*49190*/  LDSM.16.M88.4 R12, [R29+UR5+0x34080] ;  /* 0x034080051d0c783b */ /* 0x000fe80008000200 */
[----:B-1----:R-:W-:Y:S04]  /*491a0*/  STL.64 [R1+0x50], R8 ;  /* 0x0000500801007387 */ /* 0x002fe80000100a00 */
[----:B------:R-:W-:Y:S04]  /*491b0*/  STL.64 [R1+0x58], R10 ;  /* 0x0000580a01007387 */ /* 0x000fe80000100a00 */
[----:B------:R-:W1:Y:S04]  /*491c0*/  LDSM.16.M88.4 R8, [R29+UR5+0x32080] ;  /* 0x032080051d08783b */ /* 0x000e680008000200 */
[----:B------:R-:W-:Y:S04]  /*491d0*/  STL.64 [R1+0x2900], R24 ;  /* 0x0029001801007387 */ /* 0x000fe80000100a00 */
[----:B0-----:R-:W-:Y:S04]  /*491e0*/  STL.64 [R1+0x40], R20 ;  /* 0x0000401401007387 */ /* 0x001fe80000100a00 */
[----:B------:R-:W-:Y:S04]  /*491f0*/  STL.64 [R1+0x48], R22 ;  /* 0x0000481601007387 */ /* 0x000fe80000100a00 */
[----:B------:R-:W0:Y:S04]  /*49200*/  LDSM.16.M88.4 R20, [R29+UR5+0x36080] ;  /* 0x036080051d14783b */ /* 0x000e280008000200 */
[----:B-1----:R-:W-:Y:S04]  /*49210*/  STL.64 [R1+0x30], R8 ;  /* 0x0000300801007387 */ /* 0x002fe80000100a00 */
[----:B------:R-:W-:Y:S04]  /*49220*/  STL.64 [R1+0x38], R10 ;  /* 0x0000380a01007387 */ /* 0x000fe80000100a00 */
[----:B------:R-:W-:Y:S04]  /*49230*/  STL.64 [R1+0x20], R12 ;  /* 0x0000200c01007387 */ /* 0x000fe80000100a00 */
[----:B------:R-:W-:Y:S04]  /*49240*/  STL.64 [R1+0x28], R14 ;  /* 0x0000280e01007387 */ /* 0x000fe80000100a00 */
[----:B------:R-:W1:Y:S04]  /*49250*/  LDSM.16.M88.4 R12, [R29+UR5+0x3a080] ;  /* 0x03a080051d0c783b */ /* 0x000e680008000200 */
[----:B------:R-:W2:Y:S04]  /*49260*/  LDSM.16.M88.4 R8, [R29+UR5+0x38080] ;  /* 0x038080051d08783b */ /* 0x000ea80008000200 */
[----:B0-----:R-:W-:Y:S04]  /*49270*/  STL.64 [R1+0x10], R20 ;  /* 0x0000101401007387 */ /* 0x001fe80000100a00 */
[----:B------:R-:W-:Y:S04]  /*49280*/  STL.64 [R1+0x18], R22 ;  /* 0x0000181601007387 */ /* 0x000fe80000100a00 */
[----:B------:R-:W-:Y:S04]  /*49290*/  LDSM.16.MT88.4 R20, [R3+0x18080] ;  /* 0x018080000314783b */ /* 0x000fe80000004200 */
[----:B-1----:R-:W-:Y:S04]  /*492a0*/  STL [R1+0x1f94], R14 ;  /* 0x001f940e01007387 */ /* 0x002fe80000100800 */
[----:B--2---:R-:W-:Y:S04]  /*492b0*/  STL.64 [R1], R8 ;  /* 0x0000000801007387 */ /* 0x004fe80000100a00 */
[----:B------:R-:W-:Y:S04]  /*492c0*/  STL.64 [R1+0x8], R10 ;  /* 0x0000080a01007387 */ /* 0x000fe80000100a00 */
[----:B------:R-:W-:Y:S04]  /*492d0*/  STL [R1+0x1f90], R15 ;  /* 0x001f900f01007387 */ /* 0x000fe80000100800 */
[----:B------:R0:W-:Y:S04]  /*492e0*/  STL.64 [R1+0x28b0], R12 ;  /* 0x0028b00c01007387 */ /* 0x0001e80000100a00 */
[----:B------:R-:W1:Y:S04]  /*492f0*/  LDSM.16.M88.4 R8, [R29+UR5+0x3c080] ;  /* 0x03c080051d08783b */ /* 0x000e680008000200 */
[----:B0-----:R-:W2:Y:S04]  /*49300*/  LDL.64 R12, [R1+0x70] ;  /* 0x00007000010c7983 */ /* 0x001ea80000100a00 */
[----:B--2---:R-:W-:Y:S04]  /*49310*/  STL.64 [R1+0x2908], R12 ;  /* 0x0029080c01007387 */ /* 0x004fe80000100a00 */
[----:B-1----:R-:W-:Y:S04]  /*49320*/  STL [R1+0x1f44], R10 ;  /* 0x001f440a01007387 */ /* 0x002fe80000100800 */
[----:B------:R-:W-:Y:S04]  /*49330*/  STL [R1+0x1f40], R11 ;  /* 0x001f400b01007387 */ /* 0x000fe80000100800 */
[----:B------:R0:W-:Y:S04]  /*49340*/  STL.64 [R1+0x2858], R8 ;  /* 0x0028580801007387 */ /* 0x0001e80000100a00 */
[----:B0-----:R-:W2:Y:S04]  /*49350*/  LDL.LU R8, [R1+0xd10] ;  /* 0x000d100001087983 */ /* 0x001ea80000300800 */
[----:B------:R-:W2:Y:S01]  /*49360*/  LDL.LU R9, [R1+0xd14] ;  /* 0x000d140001097983 */ /* 0x000ea20000300800 */
[----:B----4-:R-:W-:-:S02]  /*49370*/  IMAD.MOV.U32 R10, RZ, RZ, R4 ;  /* 0x000000ffff0a7224 */ /* 0x010fc400078e0004 */
[----:B------:R-:W-:Y:S01]  /*49380*/  IMAD.MOV.U32 R11, RZ, RZ, R5 ;  /* 0x000000ffff0b7224 */ /* 0x000fe200078e0005 */
        /* <DEDUP_REMOVED lines=13> */
[----:B------:R-:W2:Y:S04]  /*49460*/  LDL.64 R12, [R1+0xa0] ;  /* 0x0000a000010c7983 */ /* 0x000ea80000100a00 */
[----:B0-----:R-:W3:Y:S04]  /*49470*/  LDL.64 R8, [R1+0xc0] ;  /* 0x0000c00001087983 */ /* 0x001ee80000100a00 */
[----:B--2---:R0:W-:Y:S04]  /*49480*/  STL.64 [R1+0x2930], R12 ;  /* 0x0029300c01007387 */ /* 0x0041e80000100a00 */
[----:B0-----:R-:W2:Y:S04]  /*49490*/  LDL.LU R12, [R1+0xd50] ;  /* 0x000d5000010c7983 */ /* 0x001ea80000300800 */
[----:B------:R-:W2:Y:S04]  /*494a0*/  LDL.LU R13, [R1+0xd54] ;  /* 0x000d5400010d7983 */ /* 0x000ea80000300800 */
[----:B------:R-:W2:Y:S04]  /*494b0*/  LDL.LU R14, [R1+0xd58] ;  /* 0x000d5800010e7983 */ /* 0x000ea80000300800 */
[----:B------:R-:W2:Y:S01]  /*494c0*/  LDL.LU R15, [R1+0xd5c] ;  /* 0x000d5c00010f7983 */ /* 0x000ea20000300800 */
[----:B----4-:R-:W-:-:S02]  /*494d0*/  IMAD.MOV.U32 R26, RZ, RZ, R5 ;  /* 0x000000ffff1a7224 */ /* 0x010fc400078e0005 */
[----:B---3--:R-:W-:Y:S02]  /*494e0*/  IMAD.MOV.U32 R27, RZ, RZ, R4 ;  /* 0x000000ffff1b7224 */ /* 0x008fe400078e0004 */
[----:B------:R-:W0:Y:S04]  /*494f0*/  LDSM.16.M88.4 R4, [R29+UR5+0x3e080] ;  /* 0x03e080051d04783b */ /* 0x000e280008000200 */
[----:B--2---:R-:W-:Y:S04]  /*49500*/  STL.64 [R1+0x2948], R14 ;  /* 0x0029480e01007387 */ /* 0x004fe80000100a00 */
[----:B------:R1:W-:Y:S04]  /*49510*/  STL.64 [R1+0x2940], R12 ;  /* 0x0029400c01007387 */ /* 0x0003e80000100a00 */
[----:B-1----:R-:W2:Y:S04]  /*49520*/  LDL.LU R12, [R1+0xd60] ;  /* 0x000d6000010c7983 */ /* 0x002ea80000300800 */
[----:B------:R-:W2:Y:S04]  /*49530*/  LDL.LU R13, [R1+0xd64] ;  /* 0x000d6400010d7983 */ /* 0x000ea80000300800 */
[----:B------:R-:W2:Y:S04]  /*49540*/  LDL.LU R14, [R1+0xd68] ;  /* 0x000d6800010e7983 */ /* 0x000ea80000300800 */
[----:B------:R-:W2:Y:S04]  /*49550*/  LDL.LU R15, [R1+0xd6c] ;  /* 0x000d6c00010f7983 */ /* 0x000ea80000300800 */
[----:B------:R-:W3:Y:S04]  /*49560*/  LDL.LU R24, [R1+0xd30] ;  /* 0x000d300001187983 */ /* 0x000ee80000300800 */
[----:B------:R-:W3:Y:S04]  /*49570*/  LDL.LU R25, [R1+0xd34] ;  /* 0x000d340001197983 */ /* 0x000ee80000300800 */
[----:B0-----:R0:W-:Y:S04]  /*49580*/  STL [R1+0x2154], R6 ;  /* 0x0021540601007387 */ /* 0x0011e80000100800 */
[----:B------:R1:W-:Y:S04]  /*49590*/  STL [R1+0x2150], R7 ;  /* 0x0021500701007387 */ /* 0x0003e80000100800 */
[----:B------:R-:W-:Y:S04]  /*495a0*/  STL [R1+0x15b4], R29 ;  /* 0x0015b41d01007387 */ /* 0x000fe80000100800 */
[----:B------:R-:W-:Y:S04]  /*495b0*/  STL.64 [R1+0x2840], R22 ;  /* 0x0028401601007387 */ /* 0x000fe80000100a00 */
[----:B------:R4:W-:Y:S01]  /*495c0*/  STL.64 [R1+0x2838], R20 ;  /* 0x0028381401007387 */ /* 0x0009e20000100a00 */
[----:B0-----:R-:W-:-:S02]  /*495d0*/  IMAD.MOV.U32 R6, RZ, RZ, R9 ;  /* 0x000000ffff067224 */ /* 0x001fc400078e0009 */
[----:B-1----:R-:W-:Y:S01]  /*495e0*/  IMAD.MOV.U32 R7, RZ, RZ, R8 ;  /* 0x000000ffff077224 */ /* 0x002fe200078e0008 */
[----:B----4-:R-:W4:Y:S04]  /*495f0*/  LDL.LU R20, [R1+0xd20] ;  /* 0x000d200001147983 */ /* 0x010f280000300800 */
[----:B------:R-:W-:Y:S01]  /*49600*/  STL [R1+0x2808], R3 ;  /* 0x0028080301007387 */ /* 0x000fe20000100800 */
[----:B--2---:R-:W-:-:S15]  /*49610*/  HMMA.16816.F32 R12, R16, R8, R12 ;  /* 0x00000008100c723c */ /* 0x004fde000000180c */
[----:B------:R-:W-:-:S04]  /*49620*/  NOP ;  /* 0x0000000000007918 */ /* 0x000fc80000000000 */
[----:B------:R-:W-:Y:S04]  /*49630*/  STL.64 [R1+0x580], R12 ;  /* 0x0005800c01007387 */ /* 0x000fe80000100a00 */
[----:B------:R0:W-:Y:S04]  /*49640*/  STL.64 [R1+0x588], R14 ;  /* 0x0005880e01007387 */ /* 0x0001e80000100a00 */
[----:B0-----:R-:W2:Y:S04]  /*49650*/  LDL.LU.64 R14, [R1+0x2948] ;  /* 0x00294800010e7983 */ /* 0x001ea80000300a00 */
[----:B------:R-:W2:Y:S04]  /*49660*/  LDL.LU.64 R12, [R1+0x2940] ;  /* 0x00294000010c7983 */ /* 0x000ea80000300a00 */
[----:B------:R-:W2:Y:S04]  /*49670*/  LDL.LU.64 R8, [R1+0x2938] ;  /* 0x0029380001087983 */ /* 0x000ea80000300a00 */
[----:B------:R-:W-:Y:S04]  /*49680*/  STL.64 [R1+0x2850], R6 ;  /* 0x0028500601007387 */ /* 0x000fe80000100a00 */
[----:B------:R0:W-:Y:S01]  /*49690*/  STL.64 [R1+0x2848], R4 ;  /* 0x0028480401007387 */ /* 0x0001e20000100a00 */
[----:B------:R-:W-:-:S02]  /*496a0*/  IMAD.MOV.U32 R22, RZ, RZ, R2 ;  /* 0x000000ffff167224 */ /* 0x000fc400078e0002 */
[----:B------:R-:W-:Y:S02]  /*496b0*/  IMAD.MOV.U32 R23, RZ, RZ, R0 ;  /* 0x000000ffff177224 */ /* 0x000fe400078e0000 */
[----:B------:R-:W-:Y:S01]  /*496c0*/  IMAD.MOV.U32 R21, RZ, RZ, R28 ;  /* 0x000000ffff157224 */ /* 0x000fe200078e001c */
[----:B0-----:R-:W3:Y:S01]  /*496d0*/  LDL.64 R4, [R1+0x90] ;  /* 0x0000900001047983 */ /* 0x001ee20000100a00 */
[----:B--2---:R-:W-:Y:S03]  /*496e0*/  HMMA.16816.F32 R8, R16, R8, R12 ;  /* 0x000000081008723c */ /* 0x004fe6000000180c */
[----:B------:R-:W2:-:S15]  /*496f0*/  LDL.LU.64 R12, [R1+0x2930] ;  /* 0x00293000010c7983 */ /* 0x000e9e0000300a00 */
[----:B------:R-:W-:Y:S01]  /*49700*/  NOP ;  /* 0x0000000000007918 */ /* 0x000fe20000000000 */
[----:B------:R-:W-:Y:S02]  /*49710*/  IMAD.MOV.U32 R2, RZ, RZ, R10 ;  /* 0x000000ffff027224 */ /* 0x000fe400078e000a */
[----:B------:R-:W-:Y:S02]  /*49720*/  IMAD.MOV.U32 R0, RZ, RZ, R11 ;  /* 0x000000ffff007224 */ /* 0x000fe400078e000b */
[----:B------:R-:W-:Y:S02]  /*49730*/  IMAD.MOV.U32 R29, RZ, RZ, R8 ;  /* 0x000000ffff1d7224 */ /* 0x000fe400078e0008 */
[----:B------:R-:W-:Y:S01]  /*49740*/  IMAD.MOV.U32 R28, RZ, RZ, R9 ;  /* 0x000000ffff1c7224 */ /* 0x000fe200078e0009 */
[----:B------:R-:W4:Y:S04]  /*49750*/  LDL.LU.64 R10, [R1+0x2928] ;  /* 0x00292800010a7983 */ /* 0x000f280000300a00 */
[----:B------:R-:W4:Y:S01]  /*49760*/  LDL.LU.64 R8, [R1+0x2920] ;  /* 0x0029200001087983 */ /* 0x000f220000300a00 */
[----:B---3--:R-:W-:Y:S03]  /*49770*/  HMMA.16816.F32 R24, R16, R4, R24 ;  /* 0x000000041018723c */ /* 0x008fe60000001818 */
[----:B------:R-:W-:Y:S04]  /*49780*/  STL [R1+0x2164], R0 ;  /* 0x0021640001007387 */ /* 0x000fe80000100800 */
[----:B------:R-:W-:Y:S04]  /*49790*/  STL [R1+0x2160], R2 ;  /* 0x0021600201007387 */ /* 0x000fe80000100800 */
[----:B------:R2:W-:Y:S04]  /*497a0*/  STL [R1+0x215c], R28 ;  /* 0x00215c1c01007387 */ /* 0x0005e80000100800 */
[----:B------:R0:W-:Y:S01]  /*497b0*/  STL [R1+0x2158], R29 ;  /* 0x0021581d01007387 */ /* 0x0001e20000100800 */
[----:B--2---:R-:W-:-:S02]  /*497c0*/  IMAD.MOV.U32 R28, RZ, RZ, R13 ;  /* 0x000000ffff1c7224 */ /* 0x004fc400078e000d */
[----:B0-----:R-:W-:Y:S01]  /*497d0*/  IMAD.MOV.U32 R29, RZ, RZ, R12 ;  /* 0x000000ffff1d7224 */ /* 0x001fe200078e000c */
[----:B----4-:R-:W-:-:S15]  /*497e0*/  HMMA.16816.F32 R8, R16, R12, R8 ;  /* 0x0000000c1008723c */ /* 0x010fde0000001808 */
[----:B------:R-:W-:-:S04]  /*497f0*/  NOP ;  /* 0x0000000000007918 */ /* 0x000fc80000000000 */
        /* <DEDUP_REMOVED lines=8> */
[----:B------:R-:W-:Y:S04]  /*49880*/  STL.64 [R1+0x558], R26 ;  /* 0x0005581a01007387 */ /* 0x000fe80000100a00 */
[----:B0-----:R-:W3:Y:S01]  /*49890*/  LDL.LU.64 R24, [R1+0x2900] ;  /* 0x0029000001187983 */ /* 0x001ee20000300a00 */
[----:B------:R-:W-:-:S05]  /*498a0*/  IMAD.MOV.U32 R3, RZ, RZ, R5 ;  /* 0x000000ffff037224 */ /* 0x000fca00078e0005 */
[----:B------:R-:W-:Y:S01]  /*498b0*/  STL [R1+0x2814], R3 ;  /* 0x0028140301007387 */ /* 0x000fe20000100800 */
[C---:B--2---:R-:W-:Y:S08]  /*498c0*/  HMMA.16816.F32 R4, R16.reuse, R12, R8 ;  /* 0x0000000c1004723c */ /* 0x044ff00000001808 */
[----:B---3--:R-:W-:Y:S01]  /*498d0*/  HMMA.16816.F32 R20, R16, R24, R20 ;  /* 0x000000181014723c */ /* 0x008fe20000001814 */
[----:B------:R-:W-:-:S15]  /*498e0*/  STL.64 [R1+0x2888], R24 ;  /* 0x0028881801007387 */ /* 0x000fde0000100a00 */
[----:B------:R-:W-:-:S03]  /*498f0*/  NOP ;  /* 0x0000000000007918 */ /* 0x000fc60000000000 */
[----:B------:R0:W-:Y:S04]  /*49900*/  STL.64 [R1+0x540], R20 ;  /* 0x0005401401007387 */ /* 0x0001e80000100a00 */
[----:B------:R1:W-:Y:S04]  /*49910*/  STL.64 [R1+0x548], R22 ;  /* 0x0005481601007387 */ /* 0x0003e80000100a00 */
[----:B------:R2:W-:Y:S04]  /*49920*/  STL.64 [R1+0x530], R4 ;  /* 0x0005300401007387 */ /* 0x0005e80000100a00 */
[----:B------:R3:W-:Y:S04]  /*49930*/  STL.64 [R1+0x538], R6 ;  /* 0x0005380601007387 */ /* 0x0007e80000100a00 */
[----:B0-----:R-:W4:Y:S04]  /*49940*/  LDL.LU R20, [R1+0xb40] ;  /* 0x000b400001147983 */ /* 0x001f280000300800 */
[----:B------:R-:W4:Y:S04]  /*49950*/  LDL.LU R21, [R1+0xb44] ;  /* 0x000b440001157983 */ /* 0x000f280000300800 */
[----:B-1----:R-:W2:Y:S04]  /*49960*/  LDL.LU R22, [R1+0xb48] ;  /* 0x000b480001167983 */ /* 0x002ea80000300800 */
[----:B------:R-:W2:Y:S01]  /*49970*/  LDL.LU R23, [R1+0xb4c] ;  /* 0x000b4c0001177983 */ /* 0x000ea20000300800 */
[----:B------:R-:W-:-:S02]  /*49980*/  IMAD.MOV.U32 R28, RZ, RZ, R12 ;  /* 0x000000ffff1c7224 */ /* 0x000fc400078e000c */
[----:B------:R-:W-:Y:S01]  /*49990*/  IMAD.MOV.U32 R29, RZ, RZ, R13 ;  /* 0x000000ffff1d7224 */ /* 0x000fe200078e000d */
[----:B--2---:R-:W-:Y:S04]  /*499a0*/  STL.64 [R1+0x2868], R22 ;  /* 0x0028681601007387 */ /* 0x004fe80000100a00 */
[----:B----4-:R-:W-:Y:S04]  /*499b0*/  STL.64 [R1+0x2860], R20 ;  /* 0x0028601401007387 */ /* 0x010fe80000100a00 */
[----:B------:R-:W2:Y:S04]  /*499c0*/  LDL.LU R4, [R1+0x840] ;  /* 0x0008400001047983 */ /* 0x000ea80000300800 */
[----:B------:R-:W2:Y:S04]  /*499d0*/  LDL.LU R5, [R1+0x844] ;  /* 0x0008440001057983 */ /* 0x000ea80000300800 */
[----:B---3--:R-:W3:Y:S04]  /*499e0*/  LDL.LU R6, [R1+0x848] ;  /* 0x0008480001067983 */ /* 0x008ee80000300800 */
        /* <DEDUP_REMOVED lines=20> */
[----:B0-----:R-:W4:Y:S04]  /*49b30*/  LDL.64 R24, [R1+0x30] ;  /* 0x0000300001187983 */ /* 0x001f280000100a00 */
        /* <DEDUP_REMOVED lines=17> */
[----:B---3--:R-:W-:Y:S04]  /*49c50*/  STL.64 [R1+0x2878], R6 ;  /* 0x0028780601007387 */ /* 0x008fe80000100a00 */
[----:B------:R-:W-:Y:S04]  /*49c60*/  STL.64 [R1+0x2870], R4 ;  /* 0x0028700401007387 */ /* 0x000fe80000100a00 */
[----:B------:R-:W3:Y:S04]  /*49c70*/  LDL R20, [R1] ;  /* 0x0000000001147983 */ /* 0x000ee80000100800 */
[----:B------:R-:W3:Y:S04]  /*49c80*/  LDL R21, [R1+0x4] ;  /* 0x0000040001157983 */ /* 0x000ee80000100800 */
[----:B---3--:R0:W-:Y:S04]  /*49c90*/  STL.64 [R1+0x2880], R20 ;  /* 0x0028801401007387 */ /* 0x0081e80000100a00 */
[----:B0-----:R-:W3:Y:S01]  /*49ca0*/  LDL.64 R20, [R1+0x10] ;  /* 0x0000100001147983 */ /* 0x001ee20000100a00 */
[----:B--2---:R-:W-:Y:S01]  /*49cb0*/  HMMA.16816.F32 R24, R16, R12, R24 ;  /* 0x0000000c1018723c */ /* 0x004fe20000001818 */
[----:B------:R-:W-:-:S02]  /*49cc0*/  IMAD.MOV.U32 R3, RZ, RZ, R13 ;  /* 0x000000ffff037224 */ /* 0x000fc400078e000d */
        /* <DEDUP_REMOVED lines=13> */
[----:B------:R-:W-:Y:S04]  /*49da0*/  STL [R1+0x281c], R29 ;  /* 0x00281c1d01007387 */ /* 0x000fe80000100800 */
[----:B------:R-:W-:Y:S04]  /*49db0*/  STL [R1+0x2818], R28 ;  /* 0x0028181c01007387 */ /* 0x000fe80000100800 */
[----:B------:R-:W-:Y:S04]  /*49dc0*/  STL.64 [R1+0x8c0], R24 ;  /* 0x0008c01801007387 */ /* 0x000fe80000100a00 */
[----:B------:R0:W-:Y:S04]  /*49dd0*/  STL.64 [R1+0x8c8], R26 ;  /* 0x0008c81a01007387 */ /* 0x0001e80000100a00 */
[----:B0-----:R-:W2:Y:S04]  /*49de0*/  LDL.LU.64 R26, [R1+0x28f8] ;  /* 0x0028f800011a7983 */ /* 0x001ea80000300a00 */
[----:B------:R-:W2:Y:S04]  /*49df0*/  LDL.LU.64 R24, [R1+0x28f0] ;  /* 0x0028f00001187983 */ /* 0x000ea80000300a00 */
[----:B------:R-:W2:Y:S04]  /*49e00*/  LDL.LU.64 R12, [R1+0x28e8] ;  /* 0x0028e800010c7983 */ /* 0x000ea80000300a00 */
        /* <DEDUP_REMOVED lines=13> */
[----:B------:R-:W-:-:S15]  /*49ee0*/  IMAD.MOV.U32 R3, RZ, RZ, R13 ;  /* 0x000000ffff037224 */ /* 0x000fde00078e000d */
[----:B------:R-:W-:-:S03]  /*49ef0*/  NOP ;  /* 0x0000000000007918 */ /* 0x000fc60000000000 */
        /* <DEDUP_REMOVED lines=30> */
[----:B------:R-:W-:Y:S01]  /*4a0e0*/  STL.64 [R1+0x27d8], R26 ;  /* 0x0027d81a01007387 */ /* 0x000fe20000100a00 */
[C---:B----4-:R-:W-:Y:S03]  /*4a0f0*/  HMMA.16816.F32 R8, R16.reuse, R12, R8 ;  /* 0x0000000c1008723c */ /* 0x050fe60000001808 */
[----:B--2---:R0:W-:Y:S04]  /*4a100*/  STL.64 [R1+0x27d0], R24 ;  /* 0x0027d01801007387 */ /* 0x0041e80000100a00 */
[----:B0-----:R-:W2:Y:S01]  /*4a110*/  LDL.64 R24, [R1+0xb0] ;  /* 0x0000b00001187983 */ /* 0x001ea20000100a00 */
[C---:B---3--:R-:W-:Y:S03]  /*4a120*/  HMMA.16816.F32 R20, R16.reuse, R20, R4 ;  /* 0x000000141014723c */ /* 0x048fe60000001804 */
        /* <DEDUP_REMOVED lines=9> */
[----:B0-----:R-:W4:Y:S04]  /*4a1c0*/  LDL.LU.64 R22, [R1+0x2868] ;  /* 0x0028680001167983 */ /* 0x001f280000300a00 */
[----:B------:R-:W4:Y:S04]  /*4a1d0*/  LDL.LU.64 R20, [R1+0x2860] ;  /* 0x0028600001147983 */ /* 0x000f280000300a00 */
[----:B------:R0:W-:Y:S04]  /*4a1e0*/  STL.64 [R1+0x850], R8 ;  /* 0x0008500801007387 */ /* 0x0001e80000100a00 */
[----:B------:R-:W-:Y:S04]  /*4a1f0*/  STL.64 [R1+0x858], R10 ;  /* 0x0008580a01007387 */ /* 0x000fe80000100a00 */
[----:B0-----:R-:W3:Y:S04]  /*4a200*/  LDL.LU.64 R8, [R1+0x2858] ;  /* 0x0028580001087983 */ /* 0x001ee80000300a00 */
[----:B------:R-:W-:Y:S01]  /*4a210*/  STL.64 [R1+0x2728], R12 ;  /* 0x0027280c01007387 */ /* 0x000fe20000100a00 */
[----:B---3--:R-:W-:-:S15]  /*4a220*/  HMMA.16816.F32 R4, R16, R8, R4 ;  /* 0x000000081004723c */ /* 0x008fde0000001804 */
[----:B------:R-:W-:-:S04]  /*4a230*/  NOP ;  /* 0x0000000000007918 */ /* 0x000fc80000000000 */
[----:B------:R-:W-:Y:S04]  /*4a240*/  STL.64 [R1+0x840], R4 ;  /* 0x0008400401007387 */ /* 0x000fe80000100a00 */
[----:B------:R0:W-:Y:S04]  /*4a250*/  STL.64 [R1+0x848], R6 ;  /* 0x0008480601007387 */ /* 0x0001e80000100a00 */
[----:B0-----:R-:W3:Y:S04]  /*4a260*/  LDL.LU.64 R6, [R1+0x2850] ;  /* 0x0028500001067983 */ /* 0x001ee80000300a00 */
[----:B------:R-:W4:Y:S02]  /*4a270*/  LDL.LU.64 R4, [R1+0x2848] ;  /* 0x0028480001047983 */ /* 0x000f240000300a00 */
[----:B----4-:R-:W-:Y:S02]  /*4a280*/  HMMA.16816.F32 R16, R16, R4, R20 ;  /* 0x000000041010723c */ /* 0x010fe40000001814 */
[----:B------:R-:W2:Y:S04]  /*4a290*/  LDL.LU.64 R22, [R1+0x2840] ;  /* 0x0028400001167983 */ /* 0x000ea80000300a00 */
[----:B------:R-:W2:-:S13]  /*4a2a0*/  LDL.LU.64 R20, [R1+0x2838] ;  /* 0x0028380001147983 */ /* 0x000e9a0000300a00 */
[----:B------:R0:W-:Y:S04]  /*4a2b0*/  STL.64 [R1+0x520], R16 ;  /* 0x0005201001007387 */ /* 0x0001e80000100a00 */
[----:B------:R1:W-:Y:S04]  /*4a2c0*/  STL.64 [R1+0x528], R18 ;  /* 0x0005281201007387 */ /* 0x0003e80000100a00 */
[----:B0-----:R-:W4:Y:S04]  /*4a2d0*/  LDL.LU R16, [R1+0xb20] ;  /* 0x000b200001107983 */ /* 0x001f280000300800 */
[----:B------:R-:W4:Y:S04]  /*4a2e0*/  LDL.LU R17, [R1+0xb24] ;  /* 0x000b240001117983 */ /* 0x000f280000300800 */
[----:B-1----:R-:W4:Y:S04]  /*4a2f0*/  LDL.LU R18, [R1+0xb28] ;  /* 0x000b280001127983 */ /* 0x002f280000300800 */
[----:B------:R-:W4:Y:S04]  /*4a300*/  LDL.LU R19, [R1+0xb2c] ;  /* 0x000b2c0001137983 */ /* 0x000f280000300800 */
[----:B------:R3:W-:Y:S02]  /*4a310*/  STL.64 [R1+0x2720], R4 ;  /* 0x0027200401007387 */ /* 0x0007e40000100a00 */
[----:B---3--:R-:W-:-:S02]  /*4a320*/  IMAD.MOV.U32 R4, RZ, RZ, R7 ;  /* 0x000000ffff047224 */ /* 0x008fc400078e0007 */
[----:B------:R-:W-:-:S07]  /*4a330*/  IMAD.MOV.U32 R5, RZ, RZ, R6 ;  /* 0x000000ffff057224 */ /* 0x000fce00078e0006 */
[----:B--2---:R-:W-:Y:S01]  /*4a340*/  HMMA.16816.F32 R4, R20, R4, R24 ;  /* 0x000000041404723c */ /* 0x004fe20000001818 */
[----:B------:R-:W4:-:S15]  /*4a350*/  LDL.LU.64 R24, [R1+0x2830] ;  /* 0x0028300001187983 */ /* 0x000f1e0000300a00 */
[----:B------:R-:W-:-:S03]  /*4a360*/  NOP ;  /* 0x0000000000007918 */ /* 0x000fc60000000000 */
[----:B------:R-:W-:Y:S04]  /*4a370*/  STL.64 [R1+0x510], R4 ;  /* 0x0005100401007387 */ /* 0x000fe80000100a00 */
[----:B------:R4:W-:Y:S02]  /*4a380*/  STL.64 [R1+0x518], R6 ;  /* 0x0005180601007387 */ /* 0x0009e40000100a00 */
[----:B----4-:R-:W-:-:S15]  /*4a390*/  HMMA.16816.F32 R4, R20, R24, R16 ;  /* 0x000000181404723c */ /* 0x010fde0000001810 */
[----:B------:R-:W-:-:S04]  /*4a3a0*/  NOP ;  /* 0x0000000000007918 */ /* 0x000fc80000000000 */
[----:B------:R0:W-:Y:S01]  /*4a3b0*/  STL.64 [R1+0x500], R4 ;  /* 0x0005000401007387 */ /* 0x0001e20000100a00 */
[----:B------:R-:W-:Y:S02]  /*4a3c0*/  IMAD.MOV.U32 R10, RZ, RZ, R6 ;  /* 0x000000ffff0a7224 */ /* 0x000fe400078e0006 */
[----:B------:R-:W-:Y:S01]  /*4a3d0*/  IMAD.MOV.U32 R11, RZ, RZ, R7 ;  /* 0x000000ffff0b7224 */ /* 0x000fe200078e0007 */
[----:B0-----:R-:W2:Y:S04]  /*4a3e0*/  LDL.LU R4, [R1+0x7d0] ;  /* 0x0007d00001047983 */ /* 0x001ea80000300800 */
[----:B------:R-:W2:Y:S04]  /*4a3f0*/  LDL.LU R5, [R1+0x7d4] ;  /* 0x0007d40001057983 */ /* 0x000ea80000300800 */
[----:B------:R-:W3:Y:S04]  /*4a400*/  LDL.LU R6, [R1+0x7d8] ;  /* 0x0007d80001067983 */ /* 0x000ee80000300800 */
[----:B------:R-:W3:Y:S04]  /*4a410*/  LDL.LU R7, [R1+0x7dc] ;  /* 0x0007dc0001077983 */ /* 0x000ee80000300800 */
[----:B---3--:R-:W-:Y:S04]  /*4a420*/  STL.64 [R1+0x2738], R6 ;  /* 0x0027380601007387 */ /* 0x008fe80000100a00 */
[----:B--2---:R0:W-:Y:S02]  /*4a430*/  STL.64 [R1+0x2730], R4 ;  /* 0x0027300401007387 */ /* 0x0041e40000100a00 */
[----:B0-----:R-:W-:-:S02]  /*4a440*/  IMAD.MOV.U32 R4, RZ, RZ, R28 ;  /* 0x000000ffff047224 */ /* 0x001fc400078e001c */
[----:B------:R-:W-:Y:S01]  /*4a450*/  IMAD.MOV.U32 R5, RZ, RZ, R29 ;  /* 0x000000ffff057224 */ /* 0x000fe200078e001d */
[----:B------:R-:W2:Y:S04]  /*4a460*/  LDL.LU R28, [R1+0x2828] ;  /* 0x00282800011c7983 */ /* 0x000ea80000300800 */
[----:B------:R-:W3:Y:S04]  /*4a470*/  LDL.LU R29, [R1+0x2824] ;  /* 0x00282400011d7983 */ /* 0x000ee80000300800 */
[----:B------:R0:W-:Y:S02]  /*4a480*/  STL.64 [R1+0x2750], R4 ;  /* 0x0027500401007387 */ /* 0x0001e40000100a00 */
[----:B0-----:R-:W-:-:S02]  /*4a490*/  IMAD.MOV.U32 R4, RZ, RZ, R15 ;  /* 0x000000ffff047224 */ /* 0x001fc400078e000f */
[----:B------:R-:W-:-:S05]  /*4a4a0*/  IMAD.MOV.U32 R5, RZ, RZ, R14 ;  /* 0x000000ffff057224 */ /* 0x000fca00078e000e */
[----:B------:R0:W-:Y:S04]  /*4a4b0*/  STL.64 [R1+0x2768], R4 ;  /* 0x0027680401007387 */ /* 0x0001e80000100a00 */
[----:B------:R-:W4:Y:S04]  /*4a4c0*/  LDL.LU R12, [R1+0x7e0] ;  /* 0x0007e000010c7983 */ /* 0x000f280000300800 */
[----:B------:R-:W4:Y:S04]  /*4a4d0*/  LDL.LU R13, [R1+0x7e4] ;  /* 0x0007e400010d7983 */ /* 0x000f280000300800 */
[----:B------:R-:W2:Y:S04]  /*4a4e0*/  LDL.LU R14, [R1+0x7e8] ;  /* 0x0007e800010e7983 */ /* 0x000ea80000300800 */
[----:B------:R-:W2:Y:S04]  /*4a4f0*/  LDL.LU R15, [R1+0x7ec] ;  /* 0x0007ec00010f7983 */ /* 0x000ea80000300800 */
[----:B0-----:R-:W2:Y:S01]  /*4a500*/  LDL R4, [R1+0x40] ;  /* 0x0000400001047983 */ /* 0x001ea20000100800 */
[----:B------:R-:W-:-:S03]  /*4a510*/  IMAD.MOV.U32 R5, RZ, RZ, R3 ;  /* 0x000000ffff057224 */ /* 0x000fc600078e0003 */
[----:B------:R-:W3:Y:S04]  /*4a520*/  LDL.LU R3, [R1+0x2820] ;  /* 0x0028200001037983 */ /* 0x000ee80000300800 */
[----:B--2---:R3:W-:Y:S02]  /*4a530*/  STL.64 [R1+0x2780], R4 ;  /* 0x0027800401007387 */ /* 0x0047e40000100a00 */
[----:B---3--:R-:W-:Y:S02]  /*4a540*/  IMAD.MOV.U32 R4, RZ, RZ, R29 ;  /* 0x000000ffff047224 */ /* 0x008fe400078e001d */
[----:B------:R-:W-:Y:S01]  /*4a550*/  IMAD.MOV.U32 R5, RZ, RZ, R28 ;  /* 0x000000ffff057224 */ /* 0x000fe200078e001c */
[----:B------:R-:W2:Y:S04]  /*4a560*/  LDL.LU R29, [R1+0x281c] ;  /* 0x00281c00011d7983 */ /* 0x000ea80000300800 */
[----:B------:R-:W3:Y:S04]  /*4a570*/  LDL.LU R28, [R1+0x2818] ;  /* 0x00281800011c7983 */ /* 0x000ee80000300800 */
[----:B------:R-:W-:Y:S04]  /*4a580*/  STL.64 [R1+0x2798], R4 ;  /* 0x0027980401007387 */ /* 0x000fe80000100a00 */
[----:B------:R-:W-:Y:S04]  /*4a590*/  STL.64 [R1+0x2748], R14 ;  /* 0x0027480e01007387 */ /* 0x000fe80000100a00 */
[----:B----4-:R0:W-:Y:S04]  /*4a5a0*/  STL.64 [R1+0x2740], R12 ;  /* 0x0027400c01007387 */ /* 0x0101e80000100a00 */
[----:B0-----:R-:W4:Y:S04]  /*4a5b0*/  LDL.LU R12, [R1+0x7f0] ;  /* 0x0007f000010c7983 */ /* 0x001f280000300800 */
[----:B------:R-:W4:Y:S04]  /*4a5c0*/  LDL.LU R13, [R1+0x7f4] ;  /* 0x0007f400010d7983 */ /* 0x000f280000300800 */
[----:B------:R-:W2:Y:S04]  /*4a5d0*/  LDL.LU R14, [R1+0x7f8] ;  /* 0x0007f800010e7983 */ /* 0x000ea80000300800 */
[----:B------:R-:W2:Y:S04]  /*4a5e0*/  LDL.LU R15, [R1+0x7fc] ;  /* 0x0007fc00010f7983 */ /* 0x000ea80000300800 */
[----:B------:R-:W2:Y:S01]  /*4a5f0*/  LDL R4, [R1+0x60] ;  /* 0x0000600001047983 */ /* 0x000ea20000100800 */
[----:B------:R-:W-:-:S03]  /*4a600*/  IMAD.MOV.U32 R5, RZ, RZ, R3 ;  /* 0x000000ffff057224 */ /* 0x000fc600078e0003 */
[----:B------:R-:W3:Y:S01]  /*4a610*/  LDL.LU R3, [R1+0x2814] ;  /* 0x0028140001037983 */ /* 0x000ee20000300800 */
[----:B------:R-:W-:-:S03]  /*4a620*/  IMAD.MOV.U32 R2, RZ, RZ, R24 ;  /* 0x000000ffff027224 */ /* 0x000fc600078e0018 */
        /* <DEDUP_REMOVED lines=13> */
[----:B------:R-:W-:-:S02]  /*4a700*/  IMAD.MOV.U32 R0, RZ, RZ, R25 ;  /* 0x000000ffff007224 */ /* 0x000fc400078e0019 */
[----:B------:R-:W-:Y:S02]  /*4a710*/  IMAD.MOV.U32 R25, RZ, RZ, R3 ;  /* 0x000000ffff197224 */ /* 0x000fe400078e0003 */
[----:B------:R-:W3:Y:S04]  /*4a720*/  LDL.LU R3, [R1+0x2808] ;  /* 0x0028080001037983 */ /* 0x000ee80000300800 */
[----:B--2---:R-:W-:Y:S04]  /*4a730*/  STL.64 [R1+0x27f0], R24 ;  /* 0x0027f01801007387 */ /* 0x004fe80000100a00 */
        /* <DEDUP_REMOVED lines=28> */
[----:B---3--:R-:W-:-:S02]  /*4a900*/  IMAD.MOV.U32 R24, RZ, RZ, R29 ;  /* 0x000000ffff187224 */ /* 0x008fc400078e001d */
[----:B------:R-:W-:Y:S01]  /*4a910*/  IMAD.MOV.U32 R25, RZ, RZ, R28 ;  /* 0x000000ffff197224 */ /* 0x000fe200078e001c */
[----:B----4-:R-:W-:Y:S04]  /*4a920*/  STL.64 [R1+0x27a8], R14 ;  /* 0x0027a80e01007387 */ /* 0x010fe80000100a00 */
[----:B--2---:R0:W-:Y:S04]  /*4a930*/  STL.64 [R1+0x27a0], R12 ;  /* 0x0027a00c01007387 */ /* 0x0041e80000100a00 */
[----:B0-----:R-:W2:Y:S04]  /*4a940*/  LDL.LU R12, [R1+0x830] ;  /* 0x00083000010c7983 */ /* 0x001ea80000300800 */
[----:B------:R-:W2:Y:S04]  /*4a950*/  LDL.LU R13, [R1+0x834] ;  /* 0x00083400010d7983 */ /* 0x000ea80000300800 */
[----:B------:R-:W3:Y:S04]  /*4a960*/  LDL.LU R14, [R1+0x838] ;  /* 0x00083800010e7983 */ /* 0x000ee80000300800 */
[----:B------:R-:W3:Y:S01]  /*4a970*/  LDL.LU R15, [R1+0x83c] ;  /* 0x00083c00010f7983 */ /* 0x000ee20000300800 */
[C---:B------:R-:W-:Y:S03]  /*4a980*/  HMMA.16816.F32 R24, R20.reuse, R24, R4 ;  /* 0x000000181418723c */ /* 0x040fe60000001804 */
[----:B---3--:R-:W-:Y:S04]  /*4a990*/  STL.64 [R1+0x27c0], R14 ;  /* 0x0027c00e01007387 */ /* 0x008fe80000100a00 */
[----:B--2---:R0:W-:Y:S04]  /*4a9a0*/  STL.64 [R1+0x27b8], R12 ;  /* 0x0027b80c01007387 */ /* 0x0041e80000100a00 */
[----:B0-----:R-:W2:Y:S04]  /*4a9b0*/  LDL.LU R12, [R1+0xae0] ;  /* 0x000ae000010c7983 */ /* 0x001ea80000300800 */
[----:B------:R-:W2:Y:S04]  /*4a9c0*/  LDL.LU R13, [R1+0xae4] ;  /* 0x000ae400010d7983 */ /* 0x000ea80000300800 */
[----:B------:R-:W2:Y:S04]  /*4a9d0*/  LDL.LU R14, [R1+0xae8] ;  /* 0x000ae800010e7983 */ /* 0x000ea80000300800 */
[----:B------:R-:W2:Y:S04]  /*4a9e0*/  LDL.LU R15, [R1+0xaec] ;  /* 0x000aec00010f7983 */ /* 0x000ea80000300800 */
[----:B------:R-:W3:Y:S04]  /*4a9f0*/  LDL.64 R16, [R1] ;  /* 0x0000000001107983 */ /* 0x000ee80000100a00 */
[----:B------:R-:W-:Y:S04]  /*4aa00*/  STL [R1+0x1f4c], R11 ;  /* 0x001f4c0b01007387 */ /* 0x000fe80000100800 */
[----:B------:R-:W-:Y:S04]  /*4aa10*/  STL [R1+0x1f48], R10 ;  /* 0x001f480a01007387 */ /* 0x000fe80000100800 */
[----:B------:R-:W4:Y:S04]  /*4aa20*/  LDL.LU.64 R6, [R1+0x2800] ;  /* 0x0028000001067983 */ /* 0x000f280000300a00 */
[----:B------:R-:W4:Y:S04]  /*4aa30*/  LDL.LU.64 R4, [R1+0x27f8] ;  /* 0x0027f80001047983 */ /* 0x000f280000300a00 */
[----:B------:R0:W-:Y:S04]  /*4aa40*/  STL.64 [R1+0x4f0], R24 ;  /* 0x0004f01801007387 */ /* 0x0001e80000100a00 */
[----:B------:R4:W-:Y:S04]  /*4aa50*/  STL.64 [R1+0x4f8], R26 ;  /* 0x0004f81a01007387 */ /* 0x0009e80000100a00 */
[----:B0-----:R-:W4:Y:S02]  /*4aa60*/  LDL.LU.64 R24, [R1+0x27f0] ;  /* 0x0027f00001187983 */ /* 0x001f240000300a00 */
[----:B----4-:R-:W-:Y:S02]  /*4aa70*/  HMMA.16816.F32 R24, R20, R24, R4 ;  /* 0x000000181418723c */ /* 0x010fe40000001804 */
[----:B------:R-:W4:Y:S04]  /*4aa80*/  LDL.LU.64 R6, [R1+0x27e8] ;  /* 0x0027e80001067983 */ /* 0x000f280000300a00 */
[----:B------:R-:W4:-:S13]  /*4aa90*/  LDL.LU.64 R4, [R1+0x27e0] ;  /* 0x0027e00001047983 */ /* 0x000f1a0000300a00 */
[----:B------:R-:W-:Y:S01]  /*4aaa0*/  IMAD.MOV.U32 R11, RZ, RZ, R26 ;  /* 0x000000ffff0b7224 */ /* 0x000fe200078e001a */
[----:B------:R0:W-:Y:S01]  /*4aab0*/  STL.64 [R1+0x4e0], R24 ;  /* 0x0004e01801007387 */ /* 0x0001e20000100a00 */
[----:B------:R-:W-:-:S03]  /*4aac0*/  IMAD.MOV.U32 R10, RZ, RZ, R27 ;  /* 0x000000ffff0a7224 */ /* 0x000fc600078e001b */
[----:B------:R-:W2:Y:S04]  /*4aad0*/  LDL.LU.64 R26, [R1+0x27d8] ;  /* 0x0027d800011a7983 */ /* 0x000ea80000300a00 */
[----:B0-----:R-:W4:Y:S04]  /*4aae0*/  LDL.LU.64 R24, [R1+0x27d0] ;  /* 0x0027d00001187983 */ /* 0x001f280000300a00 */
[----:B------:R-:W-:Y:S04]  /*4aaf0*/  STL [R1+0x1f54], R10 ;  /* 0x001f540a01007387 */ /* 0x000fe80000100800 */
[----:B------:R-:W-:Y:S01]  /*4ab00*/  STL [R1+0x1f50], R11 ;  /* 0x001f500b01007387 */ /* 0x000fe20000100800 */
[----:B----4-:R-:W-:-:S15]  /*4ab10*/  HMMA.16816.F32 R4, R20, R24, R4 ;  /* 0x000000181404723c */ /* 0x010fde0000001804 */
[----:B------:R-:W-:-:S04]  /*4ab20*/  NOP ;  /* 0x0000000000007918 */ /* 0x000fc80000000000 */
[----:B------:R0:W-:Y:S04]  /*4ab30*/  STL.64 [R1+0x4d0], R4 ;  /* 0x0004d00401007387 */ /* 0x0001e80000100a00 */
[----:B------:R2:W-:Y:S04]  /*4ab40*/  STL.64 [R1+0x4d8], R6 ;  /* 0x0004d80601007387 */ /* 0x0005e80000100a00 */
[----:B0-----:R-:W2:Y:S04]  /*4ab50*/  LDL.LU.64 R4, [R1+0x27c8] ;  /* 0x0027c80001047983 */ /* 0x001ea80000300a00 */
[----:B------:R-:W-:Y:S01]  /*4ab60*/  STL.64 [R1+0x26d8], R24 ;  /* 0x0026d81801007387 */ /* 0x000fe20000100a00 */
        /* <DEDUP_REMOVED lines=42> */
[----:B------:R-:W3:Y:S04]  /*4ae10*/  LDL.LU.64 R6, [R1+0x2738] ;  /* 0x0027380001067983 */ /* 0x000ee80000300a00 */
[----:B0-----:R-:W3:Y:S04]  /*4ae20*/  LDL.LU.64 R4, [R1+0x2730] ;  /* 0x0027300001047983 */ /* 0x001ee80000300a00 */
[----:B------:R-:W4:Y:S04]  /*4ae30*/  LDL.64 R24, [R1+0xa0] ;  /* 0x0000a00001187983 */ /* 0x000f280000100a00 */
[----:B----4-:R0:W-:Y:S01]  /*4ae40*/  STL.64 [R1+0x26f0], R24 ;  /* 0x0026f01801007387 */ /* 0x0101e20000100a00 */
[----:B---3--:R-:W-:Y:S01]  /*4ae50*/  HMMA.16816.F32 R4, R20, R16, R4 ;  /* 0x000000101404723c */ /* 0x008fe20000001804 */
[----:B0-----:R-:W-:-:S02]  /*4ae60*/  IMAD.MOV.U32 R24, RZ, RZ, R27 ;  /* 0x000000ffff187224 */ /* 0x001fc400078e001b */
[----:B------:R-:W-:-:S07]  /*4ae70*/  IMAD.MOV.U32 R25, RZ, RZ, R26 ;  /* 0x000000ffff197224 */ /* 0x000fce00078e001a */
[----:B--2---:R-:W-:Y:S01]  /*4ae80*/  HMMA.16816.F32 R24, R20, R24, R12 ;  /* 0x000000181418723c */ /* 0x004fe2000000180c */
[----:B------:R0:W-:Y:S04]  /*4ae90*/  STL [R1+0x1f70], R10 ;  /* 0x001f700a01007387 */ /* 0x0001e80000100800 */
[----:B------:R1:W-:Y:S04]  /*4aea0*/  STL [R1+0x1f6c], R11 ;  /* 0x001f6c0b01007387 */ /* 0x0003e80000100800 */
[----:B------:R-:W2:Y:S01]  /*4aeb0*/  LDL.LU.64 R12, [R1+0x2728] ;  /* 0x00272800010c7983 */ /* 0x000ea20000300a00 */
[----:B0-----:R-:W-:-:S02]  /*4aec0*/  IMAD.MOV.U32 R10, RZ, RZ, R17 ;  /* 0x000000ffff0a7224 */ /* 0x001fc400078e0011 */
[----:B-1----:R-:W-:-:S07]  /*4aed0*/  IMAD.MOV.U32 R11, RZ, RZ, R16 ;  /* 0x000000ffff0b7224 */ /* 0x002fce00078e0010 */
[----:B------:R0:W-:Y:S04]  /*4aee0*/  STL.64 [R1+0x7e0], R24 ;  /* 0x0007e01801007387 */ /* 0x0001e80000100a00 */
[----:B------:R-:W-:Y:S04]  /*4aef0*/  STL.64 [R1+0x7e8], R26 ;  /* 0x0007e81a01007387 */ /* 0x000fe80000100a00 */
[----:B------:R1:W-:Y:S04]  /*4af00*/  STL.64 [R1+0x7d0], R4 ;  /* 0x0007d00401007387 */ /* 0x0003e80000100a00 */
[----:B------:R3:W-:Y:S04]  /*4af10*/  STL.64 [R1+0x7d8], R6 ;  /* 0x0007d80601007387 */ /* 0x0007e80000100a00 */
[----:B------:R-:W4:Y:S04]  /*4af20*/  LDL.LU R16, [R1+0x9c0] ;  /* 0x0009c00001107983 */ /* 0x000f280000300800 */
[----:B------:R-:W4:Y:S04]  /*4af30*/  LDL.LU R17, [R1+0x9c4] ;  /* 0x0009c40001117983 */ /* 0x000f280000300800 */
[----:B------:R-:W4:Y:S04]  /*4af40*/  LDL.LU R18, [R1+0x9c8] ;  /* 0x0009c80001127983 */ /* 0x000f280000300800 */
[----:B------:R-:W4:Y:S01]  /*4af50*/  LDL.LU R19, [R1+0x9cc] ;  /* 0x0009cc0001137983 */ /* 0x000f220000300800 */
[----:B0-----:R-:W-:-:S02]  /*4af60*/  IMAD.MOV.U32 R24, RZ, RZ, R2 ;  /* 0x000000ffff187224 */ /* 0x001fc400078e0002 */
[----:B------:R-:W-:Y:S01]  /*4af70*/  IMAD.MOV.U32 R25, RZ, RZ, R0 ;  /* 0x000000ffff197224 */ /* 0x000fe200078e0000 */
[----:B-1----:R-:W2:Y:S04]  /*4af80*/  LDL.LU R4, [R1+0x7b0] ;  /* 0x0007b00001047983 */ /* 0x002ea80000300800 */
[----:B------:R-:W2:Y:S04]  /*4af90*/  LDL.LU R5, [R1+0x7b4] ;  /* 0x0007b40001057983 */ /* 0x000ea80000300800 */
[----:B---3--:R-:W3:Y:S04]  /*4afa0*/  LDL.LU R6, [R1+0x7b8] ;  /* 0x0007b80001067983 */ /* 0x008ee80000300800 */
[----:B------:R-:W3:Y:S04]  /*4afb0*/  LDL.LU R7, [R1+0x7bc] ;  /* 0x0007bc0001077983 */ /* 0x000ee80000300800 */
[----:B------:R0:W-:Y:S04]  /*4afc0*/  STL.64 [R1+0x2708], R24 ;  /* 0x0027081801007387 */ /* 0x0001e80000100a00 */
[----:B0-----:R-:W2:Y:S04]  /*4afd0*/  LDL.LU R24, [R1+0x7c0] ;  /* 0x0007c00001187983 */ /* 0x001ea80000300800 */
[----:B------:R-:W2:Y:S04]  /*4afe0*/  LDL.LU R25, [R1+0x7c4] ;  /* 0x0007c40001197983 */ /* 0x000ea80000300800 */
[----:B------:R-:W2:Y:S04]  /*4aff0*/  LDL.LU R26, [R1+0x7c8] ;  /* 0x0007c800011a7983 */ /* 0x000ea80000300800 */
[----:B------:R-:W2:Y:S02]  /*4b000*/  LDL.LU R27, [R1+0x7cc] ;  /* 0x0007cc00011b7983 */ /* 0x000ea40000300800 */
[----:B--2---:R-:W-:-:S15]  /*4b010*/  HMMA.16816.F32 R24, R20, R12, R24 ;  /* 0x0000000c1418723c */ /* 0x004fde0000001818 */
[----:B------:R-:W-:-:S04]  /*4b020*/  NOP ;  /* 0x0000000000007918 */ /* 0x000fc80000000000 */
[----:B------:R-:W-:Y:S02]  /*4b030*/  IMAD.MOV.U32 R15, RZ, RZ, R27 ;  /* 0x000000ffff0f7224 */ /* 0x000fe400078e001b */
[----:B------:R-:W-:Y:S01]  /*4b040*/  IMAD.MOV.U32 R14, RZ, RZ, R26 ;  /* 0x000000ffff0e7224 */ /* 0x000fe200078e001a */
[----:B------:R0:W-:Y:S04]  /*4b050*/  STL.64 [R1+0x7c0], R24 ;  /* 0x0007c01801007387 */ /* 0x0001e80000100a00 */
[----:B0-----:R-:W2:Y:S04]  /*4b060*/  LDL.64 R24, [R1+0xc0] ;  /* 0x0000c00001187983 */ /* 0x001ea80000100a00 */
[----:B------:R-:W-:Y:S04]  /*4b070*/  STL [R1+0x240c], R15 ;  /* 0x00240c0f01007387 */ /* 0x000fe80000100800 */
[----:B------:R-:W-:Y:S04]  /*4b080*/  STL [R1+0x2408], R14 ;  /* 0x0024080e01007387 */ /* 0x000fe80000100800 */
        /* <DEDUP_REMOVED lines=893> */
[----:B------:R-:W4:Y:S01]  /*4e860*/  LDL.LU.64 R24, [R1+0x2280] ;  /* 0x0022800001187983 */ /* 0x000f220000300a00 */
[C---:B---3--:R-:W-:Y:S03]  /*4e870*/  HMMA.16816.F32 R16, R20.reuse, R8, R16 ;  /* 0x000000081410723c */ /* 0x048fe60000001810 */
[----:B--2---:R-:W-:Y:S04]  /*4e880*/  STL.64 [R1+0x21c0], R14 ;  /* 0x0021c00e01007387 */ /* 0x004fe80000100a00 */
[----:B------:R-:W-:Y:S04]  /*4e890*/  STL.64 [R1+0x21b8], R12 ;  /* 0x0021b80c01007387 */ /* 0x000fe80000100a00 */
[----:B------:R0:W-:Y:S08]  /*4e8a0*/  STL.64 [R1+0x21c8], R8 ;  /* 0x0021c80801007387 */ /* 0x0001f00000100a00 */
[----:B------:R-:W-:Y:S04]  /*4e8b0*/  STL.64 [R1+0x5a0], R16 ;  /* 0x0005a01001007387 */ /* 0x000fe80000100a00 */
[----:B------:R-:W-:Y:S04]  /*4e8c0*/  STL.64 [R1+0x5a8], R18 ;  /* 0x0005a81201007387 */ /* 0x000fe80000100a00 */
[----:B------:R1:W-:Y:S04]  /*4e8d0*/  STL.64 [R1+0x2248], R4 ;  /* 0x0022480401007387 */ /* 0x0003e80000100a00 */
[----:B0-----:R-:W2:Y:S04]  /*4e8e0*/  LDL.LU R8, [R1+0xbe0] ;  /* 0x000be00001087983 */ /* 0x001ea80000300800 */
[----:B------:R-:W-:Y:S01]  /*4e8f0*/  LDSM.16.MT88.4 R16, [R3+0x18300] ;  /* 0x018300000310783b */ /* 0x000fe20000004200 */
[----:B----4-:R-:W-:Y:S03]  /*4e900*/  HMMA.16816.F32 R12, R20, R4, R24 ;  /* 0x00000004140c723c */ /* 0x010fe60000001818 */
[----:B------:R-:W0:-:S15]  /*4e910*/  LDSM.16.MT88.4 R24, [R3+0x18380] ;  /* 0x018380000318783b */ /* 0x000e1e0000004200 */
[----:B------:R-:W-:Y:S01]  /*4e920*/  NOP ;  /* 0x0000000000007918 */ /* 0x000fe20000000000 */
[----:B------:R-:W-:Y:S04]  /*4e930*/  STL.64 [R1+0x2c0], R12 ;  /* 0x0002c00c01007387 */ /* 0x000fe80000100a00 */
[----:B------:R-:W-:Y:S04]  /*4e940*/  STL.64 [R1+0x2c8], R14 ;  /* 0x0002c80e01007387 */ /* 0x000fe80000100a00 */
[----:B------:R-:W2:Y:S04]  /*4e950*/  LDL.LU R9, [R1+0xbe4] ;  /* 0x000be40001097983 */ /* 0x000ea80000300800 */
[----:B------:R-:W3:Y:S04]  /*4e960*/  LDL.LU R10, [R1+0xbe8] ;  /* 0x000be800010a7983 */ /* 0x000ee80000300800 */
[----:B------:R-:W3:Y:S04]  /*4e970*/  LDL.LU R11, [R1+0xbec] ;  /* 0x000bec00010b7983 */ /* 0x000ee80000300800 */
[----:B-1----:R-:W4:Y:S04]  /*4e980*/  LDL.LU R4, [R1+0xc00] ;  /* 0x000c000001047983 */ /* 0x002f280000300800 */
[----:B------:R-:W4:Y:S04]  /*4e990*/  LDL.LU R5, [R1+0xc04] ;  /* 0x000c040001057983 */ /* 0x000f280000300800 */
[----:B------:R-:W2:Y:S04]  /*4e9a0*/  LDL.LU R6, [R1+0xc08] ;  /* 0x000c080001067983 */ /* 0x000ea80000300800 */
[----:B------:R-:W2:Y:S04]  /*4e9b0*/  LDL.LU R7, [R1+0xc0c] ;  /* 0x000c0c0001077983 */ /* 0x000ea80000300800 */
[----:B--2---:R-:W-:Y:S04]  /*4e9c0*/  STL.64 [R1+0x2258], R6 ;  /* 0x0022580601007387 */ /* 0x004fe80000100a00 */
[----:B----4-:R1:W-:Y:S04]  /*4e9d0*/  STL.64 [R1+0x2250], R4 ;  /* 0x0022500401007387 */ /* 0x0103e80000100a00 */
[----:B-1----:R-:W2:Y:S04]  /*4e9e0*/  LDL.LU.64 R4, [R1+0xa0] ;  /* 0x0000a00001047983 */ /* 0x002ea80000300a00 */
[----:B--2---:R1:W-:Y:S04]  /*4e9f0*/  STL.64 [R1+0x2260], R4 ;  /* 0x0022600401007387 */ /* 0x0043e80000100a00 */
[----:B-1----:R-:W2:Y:S04]  /*4ea00*/  LDL.LU R4, [R1+0xc20] ;  /* 0x000c200001047983 */ /* 0x002ea80000300800 */
[----:B------:R-:W2:Y:S04]  /*4ea10*/  LDL.LU R5, [R1+0xc24] ;  /* 0x000c240001057983 */ /* 0x000ea80000300800 */
[----:B------:R-:W4:Y:S04]  /*4ea20*/  LDL.LU R6, [R1+0xc28] ;  /* 0x000c280001067983 */ /* 0x000f280000300800 */
[----:B------:R-:W4:Y:S04]  /*4ea30*/  LDL.LU R7, [R1+0xc2c] ;  /* 0x000c2c0001077983 */ /* 0x000f280000300800 */
[----:B----4-:R-:W-:Y:S04]  /*4ea40*/  STL.64 [R1+0x2270], R6 ;  /* 0x0022700601007387 */ /* 0x010fe80000100a00 */
[----:B--2---:R1:W-:Y:S04]  /*4ea50*/  STL.64 [R1+0x2268], R4 ;  /* 0x0022680401007387 */ /* 0x0043e80000100a00 */
[----:B-1----:R-:W2:Y:S04]  /*4ea60*/  LDL.LU.64 R4, [R1+0xc0] ;  /* 0x0000c00001047983 */ /* 0x002ea80000300a00 */
[----:B---3--:R-:W-:Y:S04]  /*4ea70*/  STL.64 [R1+0x2240], R10 ;  /* 0x0022400a01007387 */ /* 0x008fe80000100a00 */
[----:B------:R1:W-:Y:S04]  /*4ea80*/  STL.64 [R1+0x2238], R8 ;  /* 0x0022380801007387 */ /* 0x0003e80000100a00 */
[----:B-1----:R-:W3:Y:S04]  /*4ea90*/  LDL.LU.64 R8, [R1+0x90] ;  /* 0x0000900001087983 */ /* 0x002ee80000300a00 */
[----:B---3--:R1:W-:Y:S04]  /*4eaa0*/  STL.64 [R1+0x2278], R8 ;  /* 0x0022780801007387 */ /* 0x0083e80000100a00 */
[----:B-1----:R-:W3:Y:S04]  /*4eab0*/  LDL.LU R8, [R1+0xc30] ;  /* 0x000c300001087983 */ /* 0x002ee80000300800 */
[----:B------:R-:W3:Y:S04]  /*4eac0*/  LDL.LU R9, [R1+0xc34] ;  /* 0x000c340001097983 */ /* 0x000ee80000300800 */
[----:B------:R-:W3:Y:S04]  /*4ead0*/  LDL.LU R10, [R1+0xc38] ;  /* 0x000c3800010a7983 */ /* 0x000ee80000300800 */
[----:B------:R-:W3:Y:S04]  /*4eae0*/  LDL.LU R11, [R1+0xc3c] ;  /* 0x000c3c00010b7983 */ /* 0x000ee80000300800 */
[----:B------:R-:W4:Y:S04]  /*4eaf0*/  LDL.LU.64 R12, [R1+0x70] ;  /* 0x00007000010c7983 */ /* 0x000f280000300a00 */
[----:B0-----:R-:W-:Y:S04]  /*4eb00*/  STL [R1+0x2178], R24 ;  /* 0x0021781801007387 */ /* 0x001fe80000100800 */
[----:B------:R0:W-:Y:S04]  /*4eb10*/  STL [R1+0x2174], R25 ;  /* 0x0021741901007387 */ /* 0x0001e80000100800 */
[----:B------:R-:W-:Y:S04]  /*4eb20*/  STL [R1+0x2170], R26 ;  /* 0x0021701a01007387 */ /* 0x000fe80000100800 */
[----:B------:R-:W-:Y:S01]  /*4eb30*/  STL [R1+0x216c], R27 ;  /* 0x00216c1b01007387 */ /* 0x000fe20000100800 */
[----:B--2---:R-:W-:-:S02]  /*4eb40*/  IMAD.MOV.U32 R23, RZ, RZ, R4 ;  /* 0x000000ffff177224 */ /* 0x004fc400078e0004 */
[----:B------:R-:W-:Y:S01]  /*4eb50*/  IMAD.MOV.U32 R22, RZ, RZ, R5 ;  /* 0x000000ffff167224 */ /* 0x000fe200078e0005 */
[----:B0-----:R-:W2:Y:S04]  /*4eb60*/  LDL.LU.64 R24, [R1+0x80] ;  /* 0x0000800001187983 */ /* 0x001ea80000300a00 */
[----:B------:R-:W-:Y:S01]  /*4eb70*/  STL [R1+0x2168], R3 ;  /* 0x0021680301007387 */ /* 0x000fe20000100800 */
[----:B---3--:R-:W-:-:S15]  /*4eb80*/  HMMA.16816.F32 R8, R16, R4, R8 ;  /* 0x000000041008723c */ /* 0x008fde0000001808 */
[----:B------:R-:W-:-:S04]  /*4eb90*/  NOP ;  /* 0x0000000000007918 */ /* 0x000fc80000000000 */
[----:B------:R0:W-:Y:S04]  /*4eba0*/  STL.64 [R1+0x2b0], R8 ;  /* 0x0002b00801007387 */ /* 0x0001e80000100a00 */
[----:B------:R-:W-:Y:S04]  /*4ebb0*/  STL.64 [R1+0x2b8], R10 ;  /* 0x0002b80a01007387 */ /* 0x000fe80000100a00 */
[----:B0-----:R-:W3:Y:S04]  /*4ebc0*/  LDL.LU.64 R8, [R1+0x2278] ;  /* 0x0022780001087983 */ /* 0x001ee80000300a00 */
[----:B------:R-:W2:Y:S04]  /*4ebd0*/  LDL.LU.64 R6, [R1+0x2270] ;  /* 0x0022700001067983 */ /* 0x000ea80000300a00 */
[----:B------:R-:W2:Y:S01]  /*4ebe0*/  LDL.LU.64 R4, [R1+0x2268] ;  /* 0x0022680001047983 */ /* 0x000ea20000300a00 */
[----:B------:R-:W-:-:S02]  /*4ebf0*/  IMAD.MOV.U32 R20, RZ, RZ, R2 ;  /* 0x000000ffff147224 */ /* 0x000fc400078e0002 */
[----:B------:R-:W-:Y:S01]  /*4ec00*/  IMAD.MOV.U32 R21, RZ, RZ, R0 ;  /* 0x000000ffff157224 */ /* 0x000fe200078e0000 */
[----:B------:R-:W-:Y:S04]  /*4ec10*/  STL [R1+0x2180], R22 ;  /* 0x0021801601007387 */ /* 0x000fe80000100800 */
[----:B------:R-:W-:Y:S02]  /*4ec20*/  STL [R1+0x217c], R23 ;  /* 0x00217c1701007387 */ /* 0x000fe40000100800 */
[----:B--2---:R-:W-:-:S15]  /*4ec30*/  HMMA.16816.F32 R4, R16, R20, R4 ;  /* 0x000000141004723c */ /* 0x004fde0000001804 */
[----:B------:R-:W-:-:S04]  /*4ec40*/  NOP ;  /* 0x0000000000007918 */ /* 0x000fc80000000000 */
[----:B------:R0:W-:Y:S04]  /*4ec50*/  STL.64 [R1+0x2a0], R4 ;  /* 0x0002a00401007387 */ /* 0x0001e80000100a00 */
[----:B------:R-:W-:Y:S04]  /*4ec60*/  STL.64 [R1+0x2a8], R6 ;  /* 0x0002a80601007387 */ /* 0x000fe80000100a00 */
[----:B0-----:R-:W2:Y:S04]  /*4ec70*/  LDL.LU.64 R4, [R1+0x2260] ;  /* 0x0022600001047983 */ /* 0x001ea80000300a00 */
        /* <DEDUP_REMOVED lines=8> */
[----:B------:R-:W-:Y:S04]  /*4ed00*/  STL.64 [R1+0x298], R22 ;  /* 0x0002981601007387 */ /* 0x000fe80000100a00 */
[----:B------:R-:W3:Y:S01]  /*4ed10*/  LDL.LU.64 R6, [R1+0x2258] ;  /* 0x0022580001067983 */ /* 0x000ee20000300a00 */
[----:B0-----:R-:W-:Y:S02]  /*4ed20*/  IMAD.MOV.U32 R21, RZ, RZ, R4 ;  /* 0x000000ffff157224 */ /* 0x001fe400078e0004 */
[----:B------:R-:W-:-:S02]  /*4ed30*/  IMAD.MOV.U32 R20, RZ, RZ, R5 ;  /* 0x000000ffff147224 */ /* 0x000fc400078e0005 */
[----:B------:R-:W3:Y:S04]  /*4ed40*/  LDL.LU.64 R4, [R1+0x2250] ;  /* 0x0022500001047983 */ /* 0x000ee80000300a00 */
        /* <DEDUP_REMOVED lines=14> */
[----:B------:R-:W4:Y:S04]  /*4ee30*/  LDL.LU.64 R8, [R1+0x2238] ;  /* 0x0022380001087983 */ /* 0x000f280000300a00 */
[----:B------:R-:W-:Y:S04]  /*4ee40*/  STL [R1+0x2190], R7 ;  /* 0x0021900701007387 */ /* 0x000fe80000100800 */
[----:B------:R-:W-:Y:S01]  /*4ee50*/  STL [R1+0x218c], R6 ;  /* 0x00218c0601007387 */ /* 0x000fe20000100800 */
[----:B------:R-:W-:-:S03]  /*4ee60*/  IMAD.MOV.U32 R28, RZ, RZ, R24 ;  /* 0x000000ffff1c7224 */ /* 0x000fc600078e0018 */
[----:B---3--:R2:W-:Y:S02]  /*4ee70*/  STL.64 [R1+0x21f0], R4 ;  /* 0x0021f00401007387 */ /* 0x0085e40000100a00 */
[----:B--2---:R-:W-:-:S15]  /*4ee80*/  HMMA.16816.F32 R4, R16, R24, R20 ;  /* 0x000000181004723c */ /* 0x004fde0000001814 */
[----:B------:R-:W-:-:S04]  /*4ee90*/  NOP ;  /* 0x0000000000007918 */ /* 0x000fc80000000000 */
[----:B------:R-:W-:Y:S04]  /*4eea0*/  STL.64 [R1+0x270], R4 ;  /* 0x0002700401007387 */ /* 0x000fe80000100a00 */
[----:B------:R4:W-:Y:S02]  /*4eeb0*/  STL.64 [R1+0x278], R6 ;  /* 0x0002780601007387 */ /* 0x0009e40000100a00 */
[----:B----4-:R-:W-:Y:S02]  /*4eec0*/  HMMA.16816.F32 R4, R16, R12, R8 ;  /* 0x0000000c1004723c */ /* 0x010fe40000001808 */
[----:B------:R-:W-:-:S15]  /*4eed0*/  STL [R1+0x2194], R28 ;  /* 0x0021941c01007387 */ /* 0x000fde0000100800 */
[----:B------:R-:W-:Y:S02]  /*4eee0*/  NOP ;  /* 0x0000000000007918 */ /* 0x000fe40000000000 */
[----:B------:R-:W-:Y:S04]  /*4eef0*/  STL.64 [R1+0x260], R4 ;  /* 0x0002600401007387 */ /* 0x000fe80000100a00 */
[----:B------:R-:W-:Y:S04]  /*4ef00*/  STL.64 [R1+0x268], R6 ;  /* 0x0002680601007387 */ /* 0x000fe80000100a00 */
[----:B------:R-:W2:Y:S04]  /*4ef10*/  LDL.LU R8, [R1+0xb70] ;  /* 0x000b700001087983 */ /* 0x000ea80000300800 */
[----:B------:R-:W2:Y:S04]  /*4ef20*/  LDL.LU R9, [R1+0xb74] ;  /* 0x000b740001097983 */ /* 0x000ea80000300800 */
[----:B------:R-:W3:Y:S04]  /*4ef30*/  LDL.LU R10, [R1+0xb78] ;  /* 0x000b7800010a7983 */ /* 0x000ee80000300800 */
[----:B------:R-:W3:Y:S04]  /*4ef40*/  LDL.LU R11, [R1+0xb7c] ;  /* 0x000b7c00010b7983 */ /* 0x000ee80000300800 */
[----:B------:R-:W4:Y:S04]  /*4ef50*/  LDL.LU R20, [R1+0xbb0] ;  /* 0x000bb00001147983 */ /* 0x000f280000300800 */
[----:B------:R-:W4:Y:S04]  /*4ef60*/  LDL.LU R21, [R1+0xbb4] ;  /* 0x000bb40001157983 */ /* 0x000f280000300800 */
[----:B------:R-:W2:Y:S04]  /*4ef70*/  LDL.LU R22, [R1+0xbb8] ;  /* 0x000bb80001167983 */ /* 0x000ea80000300800 */
[----:B------:R-:W2:Y:S01]  /*4ef80*/  LDL.LU R23, [R1+0xbbc] ;  /* 0x000bbc0001177983 */ /* 0x000ea20000300800 */
[----:B------:R-:W-:-:S03]  /*4ef90*/  IMAD.MOV.U32 R29, RZ, RZ, R25 ;  /* 0x000000ffff1d7224 */ /* 0x000fc600078e0019 */
[----:B------:R-:W3:Y:S04]  /*4efa0*/  LDL.LU R24, [R1+0xbd0] ;  /* 0x000bd00001187983 */ /* 0x000ee80000300800 */
[----:B------:R-:W3:Y:S04]  /*4efb0*/  LDL.LU R25, [R1+0xbd4] ;  /* 0x000bd40001197983 */ /* 0x000ee80000300800 */
[----:B------:R-:W3:Y:S04]  /*4efc0*/  LDL.LU R26, [R1+0xbd8] ;  /* 0x000bd800011a7983 */ /* 0x000ee80000300800 */
[----:B------:R-:W3:Y:S04]  /*4efd0*/  LDL.LU R27, [R1+0xbdc] ;  /* 0x000bdc00011b7983 */ /* 0x000ee80000300800 */
[----:B--2---:R-:W-:Y:S04]  /*4efe0*/  STL.64 [R1+0x2220], R22 ;  /* 0x0022201601007387 */ /* 0x004fe80000100a00 */
[----:B----4-:R0:W-:Y:S04]  /*4eff0*/  STL.64 [R1+0x2218], R20 ;  /* 0x0022181401007387 */ /* 0x0101e80000100a00 */
[----:B0-----:R-:W2:Y:S04]  /*4f000*/  LDL.LU.64 R20, [R1+0x50] ;  /* 0x0000500001147983 */ /* 0x001ea80000300a00 */
[----:B--2---:R0:W-:Y:S04]  /*4f010*/  STL.64 [R1+0x2230], R20 ;  /* 0x0022301401007387 */ /* 0x0041e80000100a00 */
[----:B0-----:R-:W2:Y:S04]  /*4f020*/  LDL.LU.64 R20, [R1+0x60] ;  /* 0x0000600001147983 */ /* 0x001ea80000300a00 */
[----:B------:R-:W4:Y:S04]  /*4f030*/  LDL.LU R4, [R1+0xb90] ;  /* 0x000b900001047983 */ /* 0x000f280000300800 */
[----:B------:R-:W4:Y:S04]  /*4f040*/  LDL.LU R5, [R1+0xb94] ;  /* 0x000b940001057983 */ /* 0x000f280000300800 */
[----:B------:R-:W2:Y:S04]  /*4f050*/  LDL.LU R6, [R1+0xb98] ;  /* 0x000b980001067983 */ /* 0x000ea80000300800 */
[----:B------:R-:W2:Y:S04]  /*4f060*/  LDL.LU R7, [R1+0xb9c] ;  /* 0x000b9c0001077983 */ /* 0x000ea80000300800 */
[----:B--2---:R-:W-:Y:S04]  /*4f070*/  STL.64 [R1+0x2200], R6 ;  /* 0x0022000601007387 */ /* 0x004fe80000100a00 */
[----:B----4-:R0:W-:Y:S04]  /*4f080*/  STL.64 [R1+0x21f8], R4 ;  /* 0x0021f80401007387 */ /* 0x0101e80000100a00 */
[----:B0-----:R-:W2:Y:S04]  /*4f090*/  LDL.LU.64 R4, [R1+0x30] ;  /* 0x0000300001047983 */ /* 0x001ea80000300a00 */
[----:B--2---:R0:W-:Y:S04]  /*4f0a0*/  STL.64 [R1+0x2210], R4 ;  /* 0x0022100401007387 */ /* 0x0041e80000100a00 */
[----:B0-----:R-:W2:Y:S04]  /*4f0b0*/  LDL.LU.64 R4, [R1+0x40] ;  /* 0x0000400001047983 */ /* 0x001ea80000300a00 */
[----:B--2---:R0:W-:Y:S04]  /*4f0c0*/  STL.64 [R1+0x2228], R4 ;  /* 0x0022280401007387 */ /* 0x0041e80000100a00 */
[----:B0-----:R-:W2:Y:S04]  /*4f0d0*/  LDL.LU R4, [R1+0xbc0] ;  /* 0x000bc00001047983 */ /* 0x001ea80000300800 */
[----:B------:R-:W2:Y:S04]  /*4f0e0*/  LDL.LU R5, [R1+0xbc4] ;  /* 0x000bc40001057983 */ /* 0x000ea80000300800 */
[----:B------:R-:W2:Y:S04]  /*4f0f0*/  LDL.LU R6, [R1+0xbc8] ;  /* 0x000bc80001067983 */ /* 0x000ea80000300800 */
[----:B------:R-:W2:Y:S04]  /*4f100*/  LDL.LU R7, [R1+0xbcc] ;  /* 0x000bcc0001077983 */ /* 0x000ea80000300800 */
[----:B---3--:R-:W-:Y:S04]  /*4f110*/  STL.64 [R1+0x21d8], R10 ;  /* 0x0021d80a01007387 */ /* 0x008fe80000100a00 */
[----:B------:R0:W-:Y:S04]  /*4f120*/  STL.64 [R1+0x21d0], R8 ;  /* 0x0021d00801007387 */ /* 0x0001e80000100a00 */
[----:B0-----:R-:W3:Y:S04]  /*4f130*/  LDL.LU.64 R8, [R1+0x10] ;  /* 0x0000100001087983 */ /* 0x001ee80000300a00 */
[----:B---3--:R0:W-:Y:S04]  /*4f140*/  STL.64 [R1+0x21e8], R8 ;  /* 0x0021e80801007387 */ /* 0x0081e80000100a00 */
[----:B0-----:R-:W3:Y:S01]  /*4f150*/  LDL.LU.64 R8, [R1+0x20] ;  /* 0x0000200001087983 */ /* 0x001ee20000300a00 */
[----:B------:R-:W-:-:S02]  /*4f160*/  IMAD.MOV.U32 R0, RZ, RZ, R12 ;  /* 0x000000ffff007224 */ /* 0x000fc400078e000c */
[----:B------:R-:W-:Y:S01]  /*4f170*/  IMAD.MOV.U32 R2, RZ, RZ, R13 ;  /* 0x000000ffff027224 */ /* 0x000fe200078e000d */
[----:B------:R-:W-:Y:S01]  /*4f180*/  HMMA.16816.F32 R24, R16, R20, R24 ;  /* 0x000000141018723c */ /* 0x000fe20000001818 */
[----:B---3--:R0:W-:Y:S04]  /*4f190*/  STL.64 [R1+0x2208], R8 ;  /* 0x0022080801007387 */ /* 0x0081e80000100a00 */
[----:B0-----:R-:W3:Y:S04]  /*4f1a0*/  LDL.LU R8, [R1+0xba0] ;  /* 0x000ba00001087983 */ /* 0x001ee80000300800 */
[----:B------:R-:W3:Y:S04]  /*4f1b0*/  LDL.LU R9, [R1+0xba4] ;  /* 0x000ba40001097983 */ /* 0x000ee80000300800 */
[----:B------:R-:W3:Y:S04]  /*4f1c0*/  LDL.LU R10, [R1+0xba8] ;  /* 0x000ba800010a7983 */ /* 0x000ee80000300800 */
[----:B------:R-:W3:Y:S04]  /*4f1d0*/  LDL.LU R11, [R1+0xbac] ;  /* 0x000bac00010b7983 */ /* 0x000ee80000300800 */
[----:B------:R-:W4:Y:S01]  /*4f1e0*/  LDL.LU.64 R12, [R1] ;  /* 0x00000000010c7983 */ /* 0x000f220000300a00 */
[----:B------:R-:W-:-:S03]  /*4f1f0*/  IMAD.MOV.U32 R3, RZ, RZ, R21 ;  /* 0x000000ffff037224 */ /* 0x000fc600078e0015 */
[----:B----4-:R0:W-:Y:S04]  /*4f200*/  STL.64 [R1+0x21e0], R12 ;  /* 0x0021e00c01007387 */ /* 0x0101e80000100a00 */
[----:B0-----:R-:W4:Y:S04]  /*4f210*/  LDL.LU R12, [R1+0xb80] ;  /* 0x000b8000010c7983 */ /* 0x001f280000300800 */
[----:B------:R-:W4:Y:S04]  /*4f220*/  LDL.LU R13, [R1+0xb84] ;  /* 0x000b8400010d7983 */ /* 0x000f280000300800 */
[----:B------:R-:W4:Y:S04]  /*4f230*/  LDL.LU R14, [R1+0xb88] ;  /* 0x000b8800010e7983 */ /* 0x000f280000300800 */
[----:B------:R-:W4:Y:S04]  /*4f240*/  LDL.LU R15, [R1+0xb8c] ;  /* 0x000b8c00010f7983 */ /* 0x000f280000300800 */
        /* <DEDUP_REMOVED lines=13> */
[----:B--2---:R-:W-:Y:S01]  /*4f320*/  HMMA.16816.F32 R20, R16, R4, R20 ;  /* 0x000000041014723c */ /* 0x004fe20000001814 */
[----:B------:R-:W-:-:S15]  /*4f330*/  IMAD.MOV.U32 R24, RZ, RZ, R5 ;  /* 0x000000ffff187224 */ /* 0x000fde00078e0005 */
[----:B------:R-:W-:-:S03]  /*4f340*/  NOP ;  /* 0x0000000000007918 */ /* 0x000fc60000000000 */
[----:B------:R-:W-:Y:S04]  /*4f350*/  STL.64 [R1+0x230], R20 ;  /* 0x0002301401007387 */ /* 0x000fe80000100a00 */
[----:B------:R0:W-:Y:S02]  /*4f360*/  STL.64 [R1+0x238], R22 ;  /* 0x0002381601007387 */ /* 0x0001e40000100a00 */
[----:B0-----:R-:W-:Y:S02]  /*4f370*/  IMAD.MOV.U32 R23, RZ, RZ, R4 ;  /* 0x000000ffff177224 */ /* 0x001fe400078e0004 */
[----:B------:R-:W3:Y:S04]  /*4f380*/  LDL.LU.64 R4, [R1+0x2210] ;  /* 0x0022100001047983 */ /* 0x000ee80000300a00 */
[----:B------:R-:W-:Y:S04]  /*4f390*/  STL.64 [R1+0x21a0], R26 ;  /* 0x0021a01a01007387 */ /* 0x000fe80000100a00 */
[----:B------:R0:W-:Y:S04]  /*4f3a0*/  STL.64 [R1+0x2198], R24 ;  /* 0x0021981801007387 */ /* 0x0001e80000100a00 */
[----:B0-----:R-:W2:Y:S04]  /*4f3b0*/  LDL.LU R24, [R1+0xb50] ;  /* 0x000b500001187983 */ /* 0x001ea80000300800 */
[----:B------:R-:W2:Y:S04]  /*4f3c0*/  LDL.LU R25, [R1+0xb54] ;  /* 0x000b540001197983 */ /* 0x000ea80000300800 */
[----:B------:R-:W2:Y:S04]  /*4f3d0*/  LDL.LU R26, [R1+0xb58] ;  /* 0x000b5800011a7983 */ /* 0x000ea80000300800 */
[----:B------:R-:W2:Y:S01]  /*4f3e0*/  LDL.LU R27, [R1+0xb5c] ;  /* 0x000b5c00011b7983 */ /* 0x000ea20000300800 */
[----:B---3--:R-:W-:Y:S01]  /*4f3f0*/  HMMA.16816.F32 R8, R16, R4, R8 ;  /* 0x000000041008723c */ /* 0x008fe20000001808 */
        /* <DEDUP_REMOVED lines=11> */
[----:B------:R-:W3:Y:S04]  /*4f4b0*/  LDL.LU.64 R6, [R1+0x2200] ;  /* 0x0022000001067983 */ /* 0x000ee80000300a00 */
[----:B------:R-:W3:Y:S02]  /*4f4c0*/  LDL.LU.64 R4, [R1+0x21f8] ;  /* 0x0021f80001047983 */ /* 0x000ee40000300a00 */
[----:B---3--:R-:W-:Y:S01]  /*4f4d0*/  HMMA.16816.F32 R4, R16, R8, R4 ;  /* 0x000000081004723c */ /* 0x008fe20000001804 */
[----:B------:R-:W-:-:S15]  /*4f4e0*/  IMAD.MOV.U32 R20, RZ, RZ, R9 ;  /* 0x000000ffff147224 */ /* 0x000fde00078e0009 */
[----:B------:R-:W-:-:S03]  /*4f4f0*/  NOP ;  /* 0x0000000000007918 */ /* 0x000fc60000000000 */
[----:B------:R0:W-:Y:S04]  /*4f500*/  STL.64 [R1+0x210], R4 ;  /* 0x0002100401007387 */ /* 0x0001e80000100a00 */
[----:B------:R1:W-:Y:S04]  /*4f510*/  STL.64 [R1+0x218], R6 ;  /* 0x0002180601007387 */ /* 0x0003e80000100a00 */
[----:B0-----:R-:W3:Y:S01]  /*4f520*/  LDL.LU.64 R4, [R1+0x21f0] ;  /* 0x0021f00001047983 */ /* 0x001ee20000300a00 */
[----:B-1----:R-:W-:-:S03]  /*4f530*/  IMAD.MOV.U32 R6, RZ, RZ, R8 ;  /* 0x000000ffff067224 */ /* 0x002fc600078e0008 */
        /* <DEDUP_REMOVED lines=16> */
[----:B------:R-:W-:Y:S01]  /*4f640*/  IMAD.MOV.U32 R10, RZ, RZ, R13 ;  /* 0x000000ffff0a7224 */ /* 0x000fe200078e000d */
[----:B------:R-:W2:Y:S04]  /*4f650*/  LDL.LU.64 R14, [R1+0x21c0] ;  /* 0x0021c000010e7983 */ /* 0x000ea80000300a00 */
[----:B------:R-:W2:Y:S02]  /*4f660*/  LDL.LU.64 R12, [R1+0x21b8] ;  /* 0x0021b800010c7983 */ /* 0x000ea40000300a00 */
[----:B--2---:R-:W-:-:S15]  /*4f670*/  HMMA.16816.F32 R24, R16, R12, R24 ;  /* 0x0000000c1018723c */ /* 0x004fde0000001818 */
[----:B------:R-:W-:-:S04]  /*4f680*/  NOP ;  /* 0x0000000000007918 */ /* 0x000fc80000000000 */
[----:B------:R-:W-:Y:S04]  /*4f690*/  STL.64 [R1+0x1e0], R24 ;  /* 0x0001e01801007387 */ /* 0x000fe80000100a00 */
[----:B------:R0:W-:Y:S04]  /*4f6a0*/  STL.64 [R1+0x1e8], R26 ;  /* 0x0001e81a01007387 */ /* 0x0001e80000100a00 */
[----:B0-----:R-:W4:Y:S04]  /*4f6b0*/  LDL.LU.64 R26, [R1+0x21b0] ;  /* 0x0021b000011a7983 */ /* 0x001f280000300a00 */
[----:B------:R-:W4:Y:S04]  /*4f6c0*/  LDL.LU.64 R24, [R1+0x21a8] ;  /* 0x0021a80001187983 */ /* 0x000f280000300a00 */
[----:B------:R-:W-:Y:S04]  /*4f6d0*/  STL.64 [R1+0x2048], R14 ;  /* 0x0020480e01007387 */ /* 0x000fe80000100a00 */
[----:B------:R0:W-:Y:S04]  /*4f6e0*/  STL.64 [R1+0x2040], R12 ;  /* 0x0020400c01007387 */ /* 0x0001e80000100a00 */
[----:B0-----:R-:W3:Y:S04]  /*4f6f0*/  LDL.LU R12, [R1+0x9d0] ;  /* 0x0009d000010c7983 */ /* 0x001ee80000300800 */
[----:B------:R-:W3:Y:S04]  /*4f700*/  LDL.LU R13, [R1+0x9d4] ;  /* 0x0009d400010d7983 */ /* 0x000ee80000300800 */
[----:B------:R-:W3:Y:S04]  /*4f710*/  LDL.LU R14, [R1+0x9d8] ;  /* 0x0009d800010e7983 */ /* 0x000ee80000300800 */
[----:B------:R-:W3:Y:S01]  /*4f720*/  LDL.LU R15, [R1+0x9dc] ;  /* 0x0009dc00010f7983 */ /* 0x000ee20000300800 */
[C---:B----4-:R-:W-:Y:S08]  /*4f730*/  HMMA.16816.F32 R24, R16.reuse, R8, R24 ;  /* 0x000000081018723c */ /* 0x050ff00000001818 */
[----:B---3--:R-:W-:Y:S11]  /*4f740*/  HMMA.16816.F32 R16, R16, R4, R12 ;  /* 0x000000041010723c */ /* 0x008ff6000000180c */
[----:B------:R-:W-:Y:S04]  /*4f750*/  STL.64 [R1+0x1d0], R24 ;  /* 0x0001d01801007387 */ /* 0x000fe80000100a00 */
[----:B------:R0:W-:Y:S01]  /*4f760*/  STL.64 [R1+0x1d8], R26 ;  /* 0x0001d81a01007387 */ /* 0x0001e20000100a00 */
[----:B------:R-:W-:-:S02]  /*4f770*/  IMAD.MOV.U32 R12, RZ, RZ, R11 ;  /* 0x000000ffff0c7224 */ /* 0x000fc400078e000b */
[----:B------:R-:W-:Y:S01]  /*4f780*/  IMAD.MOV.U32 R13, RZ, RZ, R10 ;  /* 0x000000ffff0d7224 */ /* 0x000fe200078e000a */
[----:B0-----:R-:W2:Y:S04]  /*4f790*/  LDL.LU.64 R26, [R1+0x21a0] ;  /* 0x0021a000011a7983 */ /* 0x001ea80000300a00 */
[----:B------:R-:W3:Y:S04]  /*4f7a0*/  LDL.LU.64 R24, [R1+0x2198] ;  /* 0x0021980001187983 */ /* 0x000ee80000300a00 */
[----:B------:R0:W-:Y:S04]  /*4f7b0*/  STL.64 [R1+0x2038], R8 ;  /* 0x0020380801007387 */ /* 0x0001e80000100a00 */
[----:B------:R-:W-:Y:S04]  /*4f7c0*/  STL.64 [R1+0x1b0], R16 ;  /* 0x0001b01001007387 */ /* 0x000fe80000100a00 */
[----:B------:R-:W-:Y:S04]  /*4f7d0*/  STL.64 [R1+0x1b8], R18 ;  /* 0x0001b81201007387 */ /* 0x000fe80000100a00 */
[----:B------:R1:W-:Y:S04]  /*4f7e0*/  STL.64 [R1+0x2060], R12 ;  /* 0x0020600c01007387 */ /* 0x0003e80000100a00 */
[----:B0-----:R-:W4:Y:S04]  /*4f7f0*/  LDL.LU R8, [R1+0x8d0] ;  /* 0x0008d00001087983 */ /* 0x001f280000300800 */
[----:B------:R-:W4:Y:S04]  /*4f800*/  LDL.LU R9, [R1+0x8d4] ;  /* 0x0008d40001097983 */ /* 0x000f280000300800 */
[----:B------:R-:W2:Y:S04]  /*4f810*/  LDL.LU R10, [R1+0x8d8] ;  /* 0x0008d800010a7983 */ /* 0x000ea80000300800 */
[----:B------:R-:W2:Y:S01]  /*4f820*/  LDL.LU R11, [R1+0x8dc] ;  /* 0x0008dc00010b7983 */ /* 0x000ea20000300800 */
[----:B-1----:R-:W-:-:S02]  /*4f830*/  IMAD.MOV.U32 R12, RZ, RZ, R28 ;  /* 0x000000ffff0c7224 */ /* 0x002fc400078e001c */
        /* <DEDUP_REMOVED lines=33> */
[----:B---3--:R-:W-:Y:S01]  /*4fa50*/  IMAD.MOV.U32 R13, RZ, RZ, R24 ;  /* 0x000000ffff0d7224 */ /* 0x008fe200078e0018 */
[----:B------:R-:W3:Y:S04]  /*4fa60*/  LDL.LU R23, [R1+0x217c] ;  /* 0x00217c0001177983 */ /* 0x000ee80000300800 */
[----:B------:R-:W3:Y:S04]  /*4fa70*/  LDL.LU R24, [R1+0x2178] ;  /* 0x0021780001187983 */ /* 0x000ee80000300800 */
[----:B------:R0:W-:Y:S01]  /*4fa80*/  STL.64 [R1+0x20c0], R12 ;  /* 0x0020c00c01007387 */ /* 0x0001e20000100a00 */
[----:B------:R-:W-:-:S02]  /*4fa90*/  IMAD.MOV.U32 R16, RZ, RZ, R27 ;  /* 0x000000ffff107224 */ /* 0x000fc400078e001b */
[----:B------:R-:W-:Y:S02]  /*4faa0*/  IMAD.MOV.U32 R17, RZ, RZ, R3 ;  /* 0x000000ffff117224 */ /* 0x000fe400078e0003 */
[----:B0-----:R-:W-:Y:S02]  /*4fab0*/  IMAD.MOV.U32 R12, RZ, RZ, R25 ;  /* 0x000000ffff0c7224 */ /* 0x001fe400078e0019 */
        /* <DEDUP_REMOVED lines=10> */
[----:B------:R-:W2:Y:S04]  /*4fb60*/  LDL.LU R27, [R1+0x216c] ;  /* 0x00216c00011b7983 */ /* 0x000ea80000300800 */
[----:B------:R-:W2:Y:S04]  /*4fb70*/  LDL.LU R3, [R1+0x2168] ;  /* 0x0021680001037983 */ /* 0x000ea80000300800 */
[----:B------:R1:W-:Y:S04]  /*4fb80*/  STL.64 [R1+0x20e0], R16 ;  /* 0x0020e01001007387 */ /* 0x0003e80000100a00 */
[----:B0-----:R-:W2:Y:S04]  /*4fb90*/  LDL.LU R12, [R1+0x940] ;  /* 0x00094000010c7983 */ /* 0x001ea80000300800 */
[----:B------:R-:W2:Y:S04]  /*4fba0*/  LDL.LU R13, [R1+0x944] ;  /* 0x00094400010d7983 */ /* 0x000ea80000300800 */
[----:B------:R-:W2:Y:S04]  /*4fbb0*/  LDL.LU R14, [R1+0x948] ;  /* 0x00094800010e7983 */ /* 0x000ea80000300800 */
        /* <DEDUP_REMOVED lines=30> */
[----:B------:R0:W-:Y:S04]  /*4fda0*/  STL.64 [R1+0x2148], R16 ;  /* 0x0021481001007387 */ /* 0x0001e80000100a00 */
[----:B0-----:R-:W3:Y:S04]  /*4fdb0*/  LDL.LU R16, [R1+0x9a0] ;  /* 0x0009a00001107983 */ /* 0x001ee80000300800 */
[----:B------:R-:W3:Y:S04]  /*4fdc0*/  LDL.LU R17, [R1+0x9a4] ;  /* 0x0009a40001117983 */ /* 0x000ee80000300800 */
[----:B------:R-:W3:Y:S04]  /*4fdd0*/  LDL.LU R18, [R1+0x9a8] ;  /* 0x0009a80001127983 */ /* 0x000ee80000300800 */
[----:B------:R-:W4:Y:S04]  /*4fde0*/  LDL.LU R19, [R1+0x9ac] ;  /* 0x0009ac0001137983 */ /* 0x000f280000300800 */
[----:B--2---:R-:W-:Y:S04]  /*4fdf0*/  STL.64 [R1+0x2120], R14 ;  /* 0x0021200e01007387 */ /* 0x004fe80000100a00 */
[----:B------:R0:W-:Y:S04]  /*4fe00*/  STL.64 [R1+0x2118], R12 ;  /* 0x0021180c01007387 */ /* 0x0001e80000100a00 */
[----:B0-----:R-:W2:Y:S04]  /*4fe10*/  LDL.LU R12, [R1+0x970] ;  /* 0x00097000010c7983 */ /* 0x001ea80000300800 */
[----:B------:R-:W2:Y:S04]  /*4fe20*/  LDL.LU R13, [R1+0x974] ;  /* 0x00097400010d7983 */ /* 0x000ea80000300800 */
[----:B------:R-:W2:Y:S04]  /*4fe30*/  LDL.LU R14, [R1+0x978] ;  /* 0x00097800010e7983 */ /* 0x000ea80000300800 */
[----:B------:R-:W2:Y:S01]  /*4fe40*/  LDL.LU R15, [R1+0x97c] ;  /* 0x00097c00010f7983 */ /* 0x000ea20000300800 */
[----:B---3--:R-:W-:-:S02]  /*4fe50*/  IMAD.MOV.U32 R20, RZ, RZ, R23 ;  /* 0x000000ffff147224 */ /* 0x008fc400078e0017 */
[----:B------:R-:W-:Y:S01]  /*4fe60*/  IMAD.MOV.U32 R21, RZ, RZ, R22 ;  /* 0x000000ffff157224 */ /* 0x000fe200078e0016 */
[----:B--2---:R-:W-:Y:S04]  /*4fe70*/  STL.64 [R1+0x2138], R14 ;  /* 0x0021380e01007387 */ /* 0x004fe80000100a00 */
[----:B------:R0:W-:Y:S04]  /*4fe80*/  STL.64 [R1+0x2130], R12 ;  /* 0x0021300c01007387 */ /* 0x0001e80000100a00 */
        /* <DEDUP_REMOVED lines=9> */
[----:B------:R-:W4:Y:S01]  /*4ff20*/  LDL.LU R11, [R1+0x92c] ;  /* 0x00092c00010b7983 */ /* 0x000f220000300800 */
[C---:B------:R-:W-:Y:S03]  /*4ff30*/  HMMA.16816.F32 R20, R24.reuse, R20, R16 ;  /* 0x000000141814723c */ /* 0x040fe60000001810 */
        /* <DEDUP_REMOVED lines=12> */
[----:B------:R-:W2:Y:S04]  /*50000*/  LDL.LU.64 R16, [R1+0x2148] ;  /* 0x0021480001107983 */ /* 0x000ea80000300a00 */
[----:B------:R0:W-:Y:S04]  /*50010*/  STL.64 [R1+0x1a0], R20 ;  /* 0x0001a01401007387 */ /* 0x0001e80000100a00 */
[----:B------:R4:W-:Y:S04]  /*50020*/  STL.64 [R1+0x1a8], R22 ;  /* 0x0001a81601007387 */ /* 0x0009e80000100a00 */
[----:B0-----:R-:W4:Y:S02]  /*50030*/  LDL.LU.64 R20, [R1+0x2140] ;  /* 0x0021400001147983 */ /* 0x001f240000300a00 */
[----:B----4-:R-:W-:Y:S02]  /*50040*/  HMMA.16816.F32 R20, R24, R20, R4 ;  /* 0x000000141814723c */ /* 0x010fe40000001804 */
[----:B------:R-:W4:-:S15]  /*50050*/  LDL.LU R4, [R1+0x590] ;  /* 0x0005900001047983 */ /* 0x000f1e0000300800 */
[----:B------:R-:W-:Y:S02]  /*50060*/  NOP ;  /* 0x0000000000007918 */ /* 0x000fe40000000000 */
[----:B------:R-:W-:Y:S04]  /*50070*/  STL.64 [R1+0x190], R20 ;  /* 0x0001901401007387 */ /* 0x000fe80000100a00 */
[----:B------:R-:W-:Y:S04]  /*50080*/  STL.64 [R1+0x198], R22 ;  /* 0x0001981601007387 */ /* 0x000fe80000100a00 */
[----:B------:R-:W0:Y:S01]  /*50090*/  LDSM.16.MT88.4 R20, [R3+0x1c000] ;  /* 0x01c000000314783b */ /* 0x000e220000004200 */
[C---:B--2---:R-:W-:Y:S03]  /*500a0*/  HMMA.16816.F32 R16, R24.reuse, R16, R12 ;  /* 0x000000101810723c */ /* 0x044fe6000000180c */
[----:B------:R-:W4:Y:S04]  /*500b0*/  LDL.LU R5, [R1+0x594] ;  /* 0x0005940001057983 */ /* 0x000f280000300800 */
[----:B------:R-:W4:Y:S04]  /*500c0*/  LDL.LU R6, [R1+0x598] ;  /* 0x0005980001067983 */ /* 0x000f280000300800 */
[----:B------:R-:W4:Y:S04]  /*500d0*/  LDL.LU R7, [R1+0x59c] ;  /* 0x00059c0001077983 */ /* 0x000f280000300800 */
[----:B0-----:R-:W-:Y:S04]  /*500e0*/  STL.64 [R1+0x2020], R22 ;  /* 0x0020201601007387 */ /* 0x001fe80000100a00 */
[----:B------:R0:W-:Y:S04]  /*500f0*/  STL.64 [R1+0x2018], R20 ;  /* 0x0020181401007387 */ /* 0x0001e80000100a00 */
[----:B0-----:R-:W2:Y:S04]  /*50100*/  LDL.LU R20, [R1+0x1c0] ;  /* 0x0001c00001147983 */ /* 0x001ea80000300800 */
[----:B------:R-:W2:Y:S04]  /*50110*/  LDL.LU R21, [R1+0x1c4] ;  /* 0x0001c40001157983 */ /* 0x000ea80000300800 */
[----:B------:R-:W2:Y:S04]  /*50120*/  LDL.LU R22, [R1+0x1c8] ;  /* 0x0001c80001167983 */ /* 0x000ea80000300800 */
[----:B------:R-:W2:Y:S04]  /*50130*/  LDL.LU R23, [R1+0x1cc] ;  /* 0x0001cc0001177983 */ /* 0x000ea80000300800 */
        /* <DEDUP_REMOVED lines=26> */
[----:B------:R-:W-:Y:S04]  /*502e0*/  STL.64 [R1+0x140], R16 ;  /* 0x0001401001007387 */ /* 0x000fe80000100a00 */
[----:B------:R-:W-:Y:S04]  /*502f0*/  STL.64 [R1+0x148], R18 ;  /* 0x0001481201007387 */ /* 0x000fe80000100a00 */
[----:B------:R-:W0:Y:S04]  /*50300*/  LDSM.16.MT88.4 R16, [R3+0x1c080] ;  /* 0x01c080000310783b */ /* 0x000e280000004200 */
[----:B0-----:R0:W-:Y:S04]  /*50310*/  STL.64 [R1+0x1f30], R18 ;  /* 0x001f301201007387 */ /* 0x0011e80000100a00 */
[----:B------:R-:W-:Y:S04]  /*50320*/  STL.64 [R1+0x1f28], R16 ;  /* 0x001f281001007387 */ /* 0x000fe80000100a00 */
[----:B0-----:R-:W2:Y:S01]  /*50330*/  LDL.64 R18, [R1+0xc8] ;  /* 0x0000c80001127983 */ /* 0x001ea20000100a00 */
        /* <DEDUP_REMOVED lines=33> */
[----:B------:R-:W-:Y:S04]  /*50550*/  STL.64 [R1+0xe0], R12 ;  /* 0x0000e00c01007387 */ /* 0x000fe80000100a00 */
[----:B------:R0:W-:Y:S04]  /*50560*/  STL.64 [R1+0xe8], R14 ;  /* 0x0000e80e01007387 */ /* 0x0001e80000100a00 */
[----:B0-----:R-:W2:Y:S04]  /*50570*/  LDL.LU.64 R14, [R1+0x2048] ;  /* 0x00204800010e7983 */ /* 0x001ea80000300a00 */
[----:B------:R-:W3:Y:S02]  /*50580*/  LDL.LU.64 R12, [R1+0x2040] ;  /* 0x00204000010c7983 */ /* 0x000ee40000300a00 */
[----:B---3--:R-:W-:-:S15]  /*50590*/  HMMA.16816.F32 R8, R24, R12, R8 ;  /* 0x0000000c1808723c */ /* 0x008fde0000001808 */
[----:B------:R-:W-:-:S04]  /*505a0*/  NOP ;  /* 0x0000000000007918 */ /* 0x000fc80000000000 */
[----:B------:R0:W-:Y:S04]  /*505b0*/  STL.64 [R1+0xd0], R8 ;  /* 0x0000d00801007387 */ /* 0x0001e80000100a00 */
[----:B------:R-:W-:Y:S04]  /*505c0*/  STL.64 [R1+0xd8], R10 ;  /* 0x0000d80a01007387 */ /* 0x000fe80000100a00 */
[----:B0-----:R-:W4:Y:S04]  /*505d0*/  LDL.LU.64 R8, [R1+0x2038] ;  /* 0x0020380001087983 */ /* 0x001f280000300a00 */
[----:B--2---:R0:W-:Y:S04]  /*505e0*/  STL.64 [R1+0x1f98], R14 ;  /* 0x001f980e01007387 */ /* 0x0041e80000100a00 */
[----:B0-----:R-:W2:Y:S01]  /*505f0*/  LDL.64 R14, [R1+0xa8] ;  /* 0x0000a800010e7983 */ /* 0x001ea20000100a00 */
[----:B----4-:R-:W-:Y:S03]  /*50600*/  HMMA.16816.F32 R8, R24, R8, R4 ;  /* 0x000000081808723c */ /* 0x010fe60000001804 */
[----:B--2---:R0:W-:Y:S04]  /*50610*/  STL.64 [R1+0x2010], R14 ;  /* 0x0020100e01007387 */ /* 0x0041e80000100a00 */
[----:B------:R-:W2:Y:S04]  /*50620*/  LDL.LU.64 R6, [R1+0x2030] ;  /* 0x0020300001067983 */ /* 0x000ea80000300a00 */
[----:B------:R-:W3:Y:S08]  /*50630*/  LDL.LU.64 R4, [R1+0x2028] ;  /* 0x0020280001047983 */ /* 0x000ef00000300a00 */
[----:B------:R-:W-:Y:S04]  /*50640*/  STL.64 [R1+0x590], R8 ;  /* 0x0005900801007387 */ /* 0x000fe80000100a00 */
[----:B------:R1:W-:Y:S01]  /*50650*/  STL.64 [R1+0x598], R10 ;  /* 0x0005980a01007387 */ /* 0x0003e20000100a00 */
[----:B------:R-:W-:-:S02]  /*50660*/  IMAD.MOV.U32 R12, RZ, RZ, R29 ;  /* 0x000000ffff0c7224 */ /* 0x000fc400078e001d */
[----:B------:R-:W-:Y:S02]  /*50670*/  IMAD.MOV.U32 R13, RZ, RZ, R28 ;  /* 0x000000ffff0d7224 */ /* 0x000fe400078e001c */
[----:B0-----:R-:W-:Y:S02]  /*50680*/  IMAD.MOV.U32 R15, RZ, RZ, R0 ;  /* 0x000000ffff0f7224 */ /* 0x001fe400078e0000 */
[----:B------:R-:W-:Y:S01]  /*50690*/  IMAD.MOV.U32 R14, RZ, RZ, R2 ;  /* 0x000000ffff0e7224 */ /* 0x000fe200078e0002 */
[----:B-1----:R-:W4:Y:S01]  /*506a0*/  LDL.64 R10, [R1+0xb8] ;  /* 0x0000b800010a7983 */ /* 0x002f220000100a00 */
[----:B---3--:R-:W-:Y:S03]  /*506b0*/  HMMA.16816.F32 R24, R24, R4, R20 ;  /* 0x000000041818723c */ /* 0x008fe60000001814 */
[----:B------:R-:W4:Y:S04]  /*506c0*/  LDL.LU.64 R22, [R1+0x2020] ;  /* 0x0020200001167983 */ /* 0x000f280000300a00 */
[----:B------:R-:W4:-:S12]  /*506d0*/  LDL.LU.64 R20, [R1+0x2018] ;  /* 0x0020180001147983 */ /* 0x000f180000300a00 */
[----:B------:R-:W-:Y:S02]  /*506e0*/  IMAD.MOV.U32 R0, RZ, RZ, R24 ;  /* 0x000000ffff007224 */ /* 0x000fe400078e0018 */
[----:B------:R-:W-:Y:S01]  /*506f0*/  IMAD.MOV.U32 R29, RZ, RZ, R25 ;  /* 0x000000ffff1d7224 */ /* 0x000fe200078e0019 */
[----:B------:R-:W3:Y:S01]  /*50700*/  LDL.LU R24, [R1+0x560] ;  /* 0x0005600001187983 */ /* 0x000ee20000300800 */
[----:B------:R-:W-:-:S03]  /*50710*/  IMAD.MOV.U32 R28, RZ, RZ, R26 ;  /* 0x000000ffff1c7224 */ /* 0x000fc600078e001a */
[----:B------:R-:W3:Y:S01]  /*50720*/  LDL.LU R25, [R1+0x564] ;  /* 0x0005640001197983 */ /* 0x000ee20000300800 */
[----:B------:R-:W-:-:S03]  /*50730*/  IMAD.MOV.U32 R2, RZ, RZ, R27 ;  /* 0x000000ffff027224 */ /* 0x000fc600078e001b */
[----:B------:R-:W3:Y:S04]  /*50740*/  LDL.LU R26, [R1+0x568] ;  /* 0x00056800011a7983 */ /* 0x000ee80000300800 */
[----:B------:R-:W3:Y:S04]  /*50750*/  LDL.LU R27, [R1+0x56c] ;  /* 0x00056c00011b7983 */ /* 0x000ee80000300800 */
[----:B--2---:R0:W-:Y:S04]  /*50760*/  STL.64 [R1+0x1f38], R6 ;  /* 0x001f380601007387 */ /* 0x0041e80000100a00 */
[----:B------:R-:W2:Y:S04]  /*50770*/  LDL.LU R4, [R1+0x580] ;  /* 0x0005800001047983 */ /* 0x000ea80000300800 */
[----:B------:R-:W2:Y:S04]  /*50780*/  LDL.LU R5, [R1+0x584] ;  /* 0x0005840001057983 */ /* 0x000ea80000300800 */
[----:B0-----:R-:W2:Y:S04]  /*50790*/  LDL.LU R6, [R1+0x588] ;  /* 0x0005880001067983 */ /* 0x001ea80000300800 */
[----:B------:R-:W2:Y:S04]  /*507a0*/  LDL.LU R7, [R1+0x58c] ;  /* 0x00058c0001077983 */ /* 0x000ea80000300800 */
[----:B------:R-:W-:Y:S04]  /*507b0*/  STL [R1+0x1844], R2 ;  /* 0x0018440201007387 */ /* 0x000fe80000100800 */
[----:B------:R-:W-:Y:S04]  /*507c0*/  STL [R1+0x1840], R28 ;  /* 0x0018401c01007387 */ /* 0x000fe80000100800 */
[----:B------:R-:W-:Y:S04]  /*507d0*/  STL [R1+0x182c], R29 ;  /* 0x00182c1d01007387 */ /* 0x000fe80000100800 */
[----:B------:R-:W-:Y:S01]  /*507e0*/  STL [R1+0x1828], R0 ;  /* 0x0018280001007387 */ /* 0x000fe20000100800 */
[C---:B----4-:R-:W-:Y:S08]  /*507f0*/  HMMA.16816.F32 R12, R20.reuse, R10, R12 ;  /* 0x0000000a140c723c */ /* 0x050ff0000000180c */
[----:B--2---:R-:W-:Y:S11]  /*50800*/  HMMA.16816.F32 R4, R20, R18, R4 ;  /* 0x000000121404723c */ /* 0x004ff60000001804 */
[----:B------:R-:W-:-:S08]  /*50810*/  IMAD.MOV.U32 R9, RZ, RZ, R14 ;  /* 0x000000ffff097224 */ /* 0x000fd000078e000e */
[----:B------:R0:W-:Y:S04]  /*50820*/  STL.64 [R1+0x930], R4 ;  /* 0x0009300401007387 */ /* 0x0001e80000100a00 */
[----:B------:R-:W-:Y:S04]  /*50830*/  STL.64 [R1+0x938], R6 ;  /* 0x0009380601007387 */ /* 0x000fe80000100a00 */
[----:B------:R-:W2:Y:S04]  /*50840*/  LDL.LU R16, [R1+0x550] ;  /* 0x0005500001107983 */ /* 0x000ea80000300800 */
[----:B------:R-:W2:Y:S01]  /*50850*/  LDL.LU R17, [R1+0x554] ;  /* 0x0005540001117983 */ /* 0x000ea20000300800 */
[----:B0-----:R-:W-:-:S02]  /*50860*/  IMAD.MOV.U32 R4, RZ, RZ, R19 ;  /* 0x000000ffff047224 */ /* 0x001fc400078e0013 */
[----:B------:R-:W-:Y:S02]  /*50870*/  IMAD.MOV.U32 R5, RZ, RZ, R18 ;  /* 0x000000ffff057224 */ /* 0x000fe400078e0012 */
[----:B------:R-:W2:Y:S04]  /*50880*/  LDL.LU R18, [R1+0x558] ;  /* 0x0005580001127983 */ /* 0x000ea80000300800 */
[----:B------:R-:W2:Y:S04]  /*50890*/  LDL.LU R19, [R1+0x55c] ;  /* 0x00055c0001137983 */ /* 0x000ea80000300800 */
[----:B------:R-:W-:Y:S04]  /*508a0*/  STL [R1+0x1f74], R4 ;  /* 0x001f740401007387 */ /* 0x000fe80000100800 */
[----:B------:R-:W-:Y:S04]  /*508b0*/  STL [R1+0x1f68], R5 ;  /* 0x001f680501007387 */ /* 0x000fe80000100800 */
[----:B------:R-:W-:Y:S04]  /*508c0*/  STL.64 [R1+0x580], R12 ;  /* 0x0005800c01007387 */ /* 0x000fe80000100a00 */
[----:B------:R0:W-:Y:S04]  /*508d0*/  STL.64 [R1+0x588], R14 ;  /* 0x0005880e01007387 */ /* 0x0001e80000100a00 */
[----:B0-----:R-:W3:Y:S01]  /*508e0*/  LDL.LU.64 R14, [R1+0x2010] ;  /* 0x00201000010e7983 */ /* 0x001ee20000300a00 */
[----:B------:R-:W-:-:S02]  /*508f0*/  IMAD.MOV.U32 R6, RZ, RZ, R11 ;  /* 0x000000ffff067224 */ /* 0x000fc400078e000b */
[----:B------:R-:W-:Y:S02]  /*50900*/  IMAD.MOV.U32 R7, RZ, RZ, R10 ;  /* 0x000000ffff077224 */ /* 0x000fe400078e000a */
[----:B------:R-:W-:Y:S01]  /*50910*/  IMAD.MOV.U32 R8, RZ, RZ, R12 ;  /* 0x000000ffff087224 */ /* 0x000fe200078e000c */
[----:B------:R-:W-:Y:S04]  /*50920*/  STL [R1+0x1f7c], R6 ;  /* 0x001f7c0601007387 */ /* 0x000fe80000100800 */
[----:B------:R0:W-:Y:S04]  /*50930*/  STL [R1+0x1f78], R7 ;  /* 0x001f780701007387 */ /* 0x0001e80000100800 */
[----:B0-----:R-:W4:Y:S04]  /*50940*/  LDL.64 R6, [R1+0x88] ;  /* 0x0000880001067983 */ /* 0x001f280000100a00 */
[----:B------:R-:W-:Y:S04]  /*50950*/  STL [R1+0x15bc], R8 ;  /* 0x0015bc0801007387 */ /* 0x000fe80000100800 */
[----:B------:R0:W-:Y:S01]  /*50960*/  STL [R1+0x15b8], R9 ;  /* 0x0015b80901007387 */ /* 0x0001e20000100800 */
[----:B---3--:R-:W-:Y:S01]  /*50970*/  HMMA.16816.F32 R24, R20, R14, R24 ;  /* 0x0000000e1418723c */ /* 0x008fe20000001818 */
[----:B0-----:R-:W-:-:S02]  /*50980*/  IMAD.MOV.U32 R9, RZ, RZ, R14 ;  /* 0x000000ffff097224 */ /* 0x001fc400078e000e */
[----:B------:R-:W-:-:S15]  /*50990*/  IMAD.MOV.U32 R8, RZ, RZ, R15 ;  /* 0x000000ffff087224 */ /* 0x000fde00078e000f */
[----:B------:R-:W-:Y:S01]  /*509a0*/  NOP ;  /* 0x0000000000007918 */ /* 0x000fe20000000000 */
[----:B------:R-:W-:Y:S04]  /*509b0*/  STL.64 [R1+0x570], R24 ;  /* 0x0005701801007387 */ /* 0x000fe80000100a00 */
[----:B------:R0:W-:Y:S04]  /*509c0*/  STL.64 [R1+0x578], R26 ;  /* 0x0005781a01007387 */ /* 0x0001e80000100a00 */
[----:B0-----:R-:W3:Y:S04]  /*509d0*/  LDL.64 R26, [R1+0x78] ;  /* 0x00007800011a7983 */ /* 0x001ee80000100a00 */
[----:B------:R0:W-:Y:S04]  /*509e0*/  STL.64 [R1+0x1ff0], R8 ;  /* 0x001ff00801007387 */ /* 0x0001e80000100a00 */
[----:B0-----:R-:W4:Y:S04]  /*509f0*/  LDL.LU R8, [R1+0x540] ;  /* 0x0005400001087983 */ /* 0x001f280000300800 */
[----:B------:R-:W4:Y:S04]  /*50a00*/  LDL.LU R9, [R1+0x544] ;  /* 0x0005440001097983 */ /* 0x000f280000300800 */
[----:B------:R-:W4:Y:S04]  /*50a10*/  LDL.LU R10, [R1+0x548] ;  /* 0x00054800010a7983 */ /* 0x000f280000300800 */
[----:B------:R-:W4:Y:S04]  /*50a20*/  LDL.LU R11, [R1+0x54c] ;  /* 0x00054c00010b7983 */ /* 0x000f280000300800 */
[----:B------:R-:W2:Y:S04]  /*50a30*/  LDL.LU R12, [R1+0x870] ;  /* 0x00087000010c7983 */ /* 0x000ea80000300800 */
[----:B------:R-:W2:Y:S04]  /*50a40*/  LDL.LU R13, [R1+0x874] ;  /* 0x00087400010d7983 */ /* 0x000ea80000300800 */
[----:B------:R-:W2:Y:S04]  /*50a50*/  LDL.LU R14, [R1+0x878] ;  /* 0x00087800010e7983 */ /* 0x000ea80000300800 */
[----:B------:R-:W2:Y:S04]  /*50a60*/  LDL.LU R15, [R1+0x87c] ;  /* 0x00087c00010f7983 */ /* 0x000ea80000300800 */
[----:B--2---:R0:W-:Y:S04]  /*50a70*/  STL.64 [R1+0x1fa8], R14 ;  /* 0x001fa80e01007387 */ /* 0x0041e80000100a00 */
[----:B------:R-:W-:Y:S04]  /*50a80*/  STL.64 [R1+0x1fa0], R12 ;  /* 0x001fa00c01007387 */ /* 0x000fe80000100a00 */
[----:B0-----:R-:W2:Y:S04]  /*50a90*/  LDL R14, [R1+0x28] ;  /* 0x00002800010e7983 */ /* 0x001ea80000100800 */
[----:B------:R-:W2:Y:S04]  /*50aa0*/  LDL R15, [R1+0x2c] ;  /* 0x00002c00010f7983 */ /* 0x000ea80000100800 */
[----:B--2---:R0:W-:Y:S04]  /*50ab0*/  STL.64 [R1+0x1fc0], R14 ;  /* 0x001fc00e01007387 */ /* 0x0041e80000100a00 */
[----:B0-----:R-:W2:Y:S02]  /*50ac0*/  LDL.64 R14, [R1+0x98] ;  /* 0x00009800010e7983 */ /* 0x001ea40000100a00 */
[----:B--2---:R-:W-:-:S15]  /*50ad0*/  HMMA.16816.F32 R16, R20, R14, R16 ;  /* 0x0000000e1410723c */ /* 0x004fde0000001810 */
[----:B------:R-:W-:-:S04]  /*50ae0*/  NOP ;  /* 0x0000000000007918 */ /* 0x000fc80000000000 */
[----:B------:R0:W-:Y:S04]  /*50af0*/  STL.64 [R1+0x560], R16 ;  /* 0x0005601001007387 */ /* 0x0001e80000100a00 */
[----:B------:R-:W-:Y:S01]  /*50b00*/  STL.64 [R1+0x568], R18 ;  /* 0x0005681201007387 */ /* 0x000fe20000100a00 */
[----:B0-----:R-:W-:Y:S02]  /*50b10*/  IMAD.MOV.U32 R17, RZ, RZ, R14 ;  /* 0x000000ffff117224 */ /* 0x001fe400078e000e */
[----:B------:R-:W-:Y:S02]  /*50b20*/  IMAD.MOV.U32 R16, RZ, RZ, R15 ;  /* 0x000000ffff107224 */ /* 0x000fe400078e000f */
[----:B------:R-:W2:Y:S01]  /*50b30*/  LDL.64 R14, [R1+0x38] ;  /* 0x00003800010e7983 */ /* 0x000ea20000100a00 */
[----:B----4-:R-:W-:Y:S03]  /*50b40*/  HMMA.16816.F32 R8, R20, R6, R8 ;  /* 0x000000061408723c */ /* 0x010fe60000001808 */
[----:B--2---:R-:W-:-:S15]  /*50b50*/  STL.64 [R1+0x1fd8], R14 ;  /* 0x001fd80e01007387 */ /* 0x004fde0000100a00 */
[----:B------:R-:W-:Y:S01]  /*50b60*/  NOP ;  /* 0x0000000000007918 */ /* 0x000fe20000000000 */
[----:B------:R0:W-:Y:S04]  /*50b70*/  STL.64 [R1+0x550], R8 ;  /* 0x0005500801007387 */ /* 0x0001e80000100a00 */
[----:B------:R1:W-:Y:S04]  /*50b80*/  STL.64 [R1+0x558], R10 ;  /* 0x0005580a01007387 */ /* 0x0003e80000100a00 */
[----:B0-----:R-:W2:Y:S04]  /*50b90*/  LDL.LU R8, [R1+0x8b0] ;  /* 0x0008b00001087983 */ /* 0x001ea80000300800 */
[----:B------:R-:W2:Y:S04]  /*50ba0*/  LDL.LU R9, [R1+0x8b4] ;  /* 0x0008b40001097983 */ /* 0x000ea80000300800 */
[----:B-1----:R-:W4:Y:S04]  /*50bb0*/  LDL.LU R10, [R1+0x8b8] ;  /* 0x0008b800010a7983 */ /* 0x002f280000300800 */
[----:B------:R-:W4:Y:S01]  /*50bc0*/  LDL.LU R11, [R1+0x8bc] ;  /* 0x0008bc00010b7983 */ /* 0x000f220000300800 */
[----:B------:R-:W-:-:S02]  /*50bd0*/  IMAD.MOV.U32 R19, RZ, RZ, R6 ;  /* 0x000000ffff137224 */ /* 0x000fc400078e0006 */
[----:B------:R-:W-:Y:S01]  /*50be0*/  IMAD.MOV.U32 R18, RZ, RZ, R7 ;  /* 0x000000ffff127224 */ /* 0x000fe200078e0007 */
[----:B----4-:R0:W-:Y:S04]  /*50bf0*/  STL.64 [R1+0x2000], R10 ;  /* 0x0020000a01007387 */ /* 0x0101e80000100a00 */
[----:B--2---:R-:W-:Y:S04]  /*50c00*/  STL.64 [R1+0x1ff8], R8 ;  /* 0x001ff80801007387 */ /* 0x004fe80000100a00 */
[----:B------:R-:W2:Y:S04]  /*50c10*/  LDL.64 R6, [R1+0x58] ;  /* 0x0000580001067983 */ /* 0x000ea80000100a00 */
[----:B0-----:R-:W4:Y:S04]  /*50c20*/  LDL.64 R10, [R1+0x68] ;  /* 0x00006800010a7983 */ /* 0x001f280000100a00 */
[----:B--2---:R0:W-:Y:S04]  /*50c30*/  STL.64 [R1+0x2008], R6 ;  /* 0x0020080601007387 */ /* 0x0041e80000100a00 */
[----:B------:R-:W4:Y:S04]  /*50c40*/  LDL.LU R4, [R1+0x8c0] ;  /* 0x0008c00001047983 */ /* 0x000f280000300800 */
[----:B------:R-:W4:Y:S04]  /*50c50*/  LDL.LU R5, [R1+0x8c4] ;  /* 0x0008c40001057983 */ /* 0x000f280000300800 */
[----:B0-----:R-:W4:Y:S04]  /*50c60*/  LDL.LU R6, [R1+0x8c8] ;  /* 0x0008c80001067983 */ /* 0x001f280000300800 */
[----:B------:R-:W4:Y:S04]  /*50c70*/  LDL.LU R7, [R1+0x8cc] ;  /* 0x0008cc0001077983 */ /* 0x000f280000300800 */
[----:B------:R-:W2:Y:S04]  /*50c80*/  LDL.64 R14, [R1+0x48] ;  /* 0x00004800010e7983 */ /* 0x000ea80000100a00 */
[----:B------:R-:W-:Y:S04]  /*50c90*/  STL.64 [R1+0x1f88], R18 ;  /* 0x001f881201007387 */ /* 0x000fe80000100a00 */
        /* <DEDUP_REMOVED lines=8> */
[----:B------:R1:W-:Y:S04]  /*50d20*/  STL.64 [R1+0x548], R18 ;  /* 0x0005481201007387 */ /* 0x0003e80000100a00 */
[----:B0-----:R-:W3:Y:S04]  /*50d30*/  LDL.LU R16, [R1+0x860] ;  /* 0x0008600001107983 */ /* 0x001ee80000300800 */
[----:B------:R-:W3:Y:S04]  /*50d40*/  LDL.LU R17, [R1+0x864] ;  /* 0x0008640001117983 */ /* 0x000ee80000300800 */
[----:B-1----:R-:W2:Y:S04]  /*50d50*/  LDL.LU R18, [R1+0x868] ;  /* 0x0008680001127983 */ /* 0x002ea80000300800 */
[----:B------:R-:W2:Y:S04]  /*50d60*/  LDL.LU R19, [R1+0x86c] ;  /* 0x00086c0001137983 */ /* 0x000ea80000300800 */
[----:B--2---:R-:W-:Y:S04]  /*50d70*/  STL.64 [R1+0x1fb8], R18 ;  /* 0x001fb81201007387 */ /* 0x004fe80000100a00 */
[----:B---3--:R0:W-:Y:S04]  /*50d80*/  STL.64 [R1+0x1fb0], R16 ;  /* 0x001fb01001007387 */ /* 0x0081e80000100a00 */
[----:B0-----:R-:W2:Y:S04]  /*50d90*/  LDL.LU R16, [R1+0x880] ;  /* 0x0008800001107983 */ /* 0x001ea80000300800 */
[----:B------:R-:W2:Y:S04]  /*50da0*/  LDL.LU R17, [R1+0x884] ;  /* 0x0008840001117983 */ /* 0x000ea80000300800 */
[----:B------:R-:W3:Y:S04]  /*50db0*/  LDL.LU R18, [R1+0x888] ;  /* 0x0008880001127983 */ /* 0x000ee80000300800 */
[----:B------:R-:W3:Y:S01]  /*50dc0*/  LDL.LU R19, [R1+0x88c] ;  /* 0x00088c0001137983 */ /* 0x000ee20000300800 */
[----:B------:R-:W-:-:S02]  /*50dd0*/  IMAD.MOV.U32 R2, RZ, RZ, R26 ;  /* 0x000000ffff027224 */ /* 0x000fc400078e001a */
[----:B------:R-:W-:Y:S02]  /*50de0*/  IMAD.MOV.U32 R0, RZ, RZ, R27 ;  /* 0x000000ffff007224 */ /* 0x000fe400078e001b */
[----:B------:R-:W0:Y:S01]  /*50df0*/  LDSM.16.MT88.4 R24, [R3+0x1c100] ;  /* 0x01c100000318783b */ /* 0x000e220000004200 */
[----:B----4-:R-:W-:Y:S03]  /*50e00*/  HMMA.16816.F32 R4, R20, R10, R4 ;  /* 0x0000000a1404723c */ /* 0x010fe60000001804 */
[----:B---3--:R-:W-:Y:S04]  /*50e10*/  STL.64 [R1+0x1fd0], R18 ;  /* 0x001fd01201007387 */ /* 0x008fe80000100a00 */
[----:B--2---:R1:W-:Y:S04]  /*50e20*/  STL.64 [R1+0x1fc8], R16 ;  /* 0x001fc81001007387 */ /* 0x0043e80000100a00 */
[----:B-1----:R-:W2:Y:S04]  /*50e30*/  LDL.LU R16, [R1+0x890] ;  /* 0x0008900001107983 */ /* 0x002ea80000300800 */
[----:B------:R-:W2:Y:S04]  /*50e40*/  LDL.LU R17, [R1+0x894] ;  /* 0x0008940001117983 */ /* 0x000ea80000300800 */
[----:B------:R-:W3:Y:S04]  /*50e50*/  LDL.LU R18, [R1+0x898] ;  /* 0x0008980001127983 */ /* 0x000ee80000300800 */
[----:B------:R-:W3:Y:S01]  /*50e60*/  LDL.LU R19, [R1+0x89c] ;  /* 0x00089c0001137983 */ /* 0x000ee20000300800 */
[----:B------:R-:W-:-:S02]  /*50e70*/  IMAD.MOV.U32 R29, RZ, RZ, R10 ;  /* 0x000000ffff1d7224 */ /* 0x000fc400078e000a */
[----:B------:R-:W-:Y:S01]  /*50e80*/  IMAD.MOV.U32 R28, RZ, RZ, R11 ;  /* 0x000000ffff1c7224 */ /* 0x000fe200078e000b */
[----:B---3--:R-:W-:Y:S04]  /*50e90*/  STL.64 [R1+0x1fe8], R18 ;  /* 0x001fe81201007387 */ /* 0x008fe80000100a00 */
[----:B--2---:R1:W-:Y:S04]  /*50ea0*/  STL.64 [R1+0x1fe0], R16 ;  /* 0x001fe01001007387 */ /* 0x0043e80000100a00 */
[----:B-1----:R-:W2:Y:S04]  /*50eb0*/  LDL.LU R16, [R1+0x8a0] ;  /* 0x0008a00001107983 */ /* 0x002ea80000300800 */
[----:B------:R-:W2:Y:S04]  /*50ec0*/  LDL.LU R17, [R1+0x8a4] ;  /* 0x0008a40001117983 */ /* 0x000ea80000300800 */
[----:B------:R-:W2:Y:S04]  /*50ed0*/  LDL.LU R18, [R1+0x8a8] ;  /* 0x0008a80001127983 */ /* 0x000ea80000300800 */
[----:B------:R-:W2:Y:S04]  /*50ee0*/  LDL.LU R19, [R1+0x8ac] ;  /* 0x0008ac0001137983 */ /* 0x000ea80000300800 */
[----:B0-----:R0:W-:Y:S04]  /*50ef0*/  STL.64 [R1+0x1de0], R26 ;  /* 0x001de01a01007387 */ /* 0x0011e80000100a00 */
[----:B------:R-:W-:Y:S04]  /*50f00*/  STL.64 [R1+0x1dd8], R24 ;  /* 0x001dd81801007387 */ /* 0x000fe80000100a00 */
[----:B0-----:R-:W3:Y:S04]  /*50f10*/  LDL.64 R26, [R1+0x18] ;  /* 0x00001800011a7983 */ /* 0x001ee80000100a00 */
[----:B------:R-:W-:Y:S04]  /*50f20*/  STL.64 [R1+0x8c0], R4 ;  /* 0x0008c00401007387 */ /* 0x000fe80000100a00 */
[----:B------:R0:W-:Y:S04]  /*50f30*/  STL.64 [R1+0x8c8], R6 ;  /* 0x0008c80601007387 */ /* 0x0001e80000100a00 */
[----:B0-----:R-:W4:Y:S04]  /*50f40*/  LDL.LU.64 R6, [R1+0x2008] ;  /* 0x0020080001067983 */ /* 0x001f280000300a00 */
[----:B------:R-:W4:Y:S04]  /*50f50*/  LDL.LU.64 R10, [R1+0x2000] ;  /* 0x00200000010a7983 */ /* 0x000f280000300a00 */
[----:B------:R-:W4:Y:S01]  /*50f60*/  LDL.LU.64 R8, [R1+0x1ff8] ;  /* 0x001ff80001087983 */ /* 0x000f220000300a00 */
[----:B------:R-:W-:Y:S01]  /*50f70*/  IMAD.MOV.U32 R4, RZ, RZ, R14 ;  /* 0x000000ffff047224 */ /* 0x000fe200078e000e */
[C---:B--2---:R-:W-:Y:S08]  /*50f80*/  HMMA.16816.F32 R16, R20.reuse, R14, R16 ;  /* 0x0000000e1410723c */ /* 0x044ff00000001810 */
[----:B----4-:R-:W-:-:S15]  /*50f90*/  HMMA.16816.F32 R8, R20, R6, R8 ;  /* 0x000000061408723c */ /* 0x010fde0000001808 */
[----:B------:R-:W-:-:S04]  /*50fa0*/  NOP ;  /* 0x0000000000007918 */ /* 0x000fc80000000000 */
[----:B------:R0:W-:Y:S04]  /*50fb0*/  STL.64 [R1+0x8b0], R8 ;  /* 0x0008b00801007387 */ /* 0x0001e80000100a00 */
[----:B------:R1:W-:Y:S04]  /*50fc0*/  STL.64 [R1+0x8b8], R10 ;  /* 0x0008b80a01007387 */ /* 0x0003e80000100a00 */
[----:B0-----:R-:W2:Y:S04]  /*50fd0*/  LDL.LU.64 R8, [R1+0x1ff0] ;  /* 0x001ff00001087983 */ /* 0x001ea80000300a00 */
[----:B------:R-:W-:Y:S04]  /*50fe0*/  STL.64 [R1+0x8a0], R16 ;  /* 0x0008a01001007387 */ /* 0x000fe80000100a00 */
[----:B------:R0:W-:Y:S01]  /*50ff0*/  STL.64 [R1+0x8a8], R18 ;  /* 0x0008a81201007387 */ /* 0x0001e20000100a00 */
[----:B-1----:R-:W-:-:S03]  /*51000*/  IMAD.MOV.U32 R10, RZ, RZ, R15 ;  /* 0x000000ffff0a7224 */ /* 0x002fc600078e000f */
[----:B0-----:R-:W4:Y:S04]  /*51010*/  LDL.LU.64 R18, [R1+0x1fe8] ;  /* 0x001fe80001127983 */ /* 0x001f280000300a00 */
[----:B------:R-:W4:Y:S04]  /*51020*/  LDL.LU.64 R16, [R1+0x1fe0] ;  /* 0x001fe00001107983 */ /* 0x000f280000300a00 */
[----:B------:R-:W4:Y:S01]  /*51030*/  LDL.LU.64 R14, [R1+0x1fd8] ;  /* 0x001fd800010e7983 */ /* 0x000f220000300a00 */
[----:B------:R-:W-:Y:S02]  /*51040*/  IMAD.MOV.U32 R11, RZ, RZ, R6 ;  /* 0x000000ffff0b7224 */ /* 0x000fe400078e0006 */
[----:B------:R-:W-:Y:S01]  /*51050*/  IMAD.MOV.U32 R5, RZ, RZ, R7 ;  /* 0x000000ffff057224 */ /* 0x000fe200078e0007 */
        /* <DEDUP_REMOVED lines=20> */
[----:B0-----:R-:W3:Y:S04]  /*511a0*/  LDL.LU.64 R14, [R1+0x1f98] ;  /* 0x001f9800010e7983 */ /* 0x001ee80000300a00 */
[----:B------:R-:W2:Y:S01]  /*511b0*/  LDL.LU R24, [R1+0x7b0] ;  /* 0x0007b00001187983 */ /* 0x000ea20000300800 */
[----:B------:R-:W-:-:S03]  /*511c0*/  IMAD.MOV.U32 R13, RZ, RZ, R26 ;  /* 0x000000ffff0d7224 */ /* 0x000fc600078e001a */
[----:B------:R-:W2:Y:S01]  /*511d0*/  LDL.LU R25, [R1+0x7b4] ;  /* 0x0007b40001197983 */ /* 0x000ea20000300800 */
[----:B------:R-:W-:-:S03]  /*511e0*/  IMAD.MOV.U32 R12, RZ, RZ, R27 ;  /* 0x000000ffff0c7224 */ /* 0x000fc600078e001b */
[----:B------:R-:W2:Y:S04]  /*511f0*/  LDL.LU R26, [R1+0x7b8] ;  /* 0x0007b800011a7983 */ /* 0x000ea80000300800 */
[----:B------:R-:W2:Y:S04]  /*51200*/  LDL.LU R27, [R1+0x7bc] ;  /* 0x0007bc00011b7983 */ /* 0x000ea80000300800 */
[----:B--2---:R-:W-:Y:S04]  /*51210*/  STL.64 [R1+0x1df0], R26 ;  /* 0x001df01a01007387 */ /* 0x004fe80000100a00 */
[----:B------:R0:W-:Y:S04]  /*51220*/  STL.64 [R1+0x1de8], R24 ;  /* 0x001de81801007387 */ /* 0x0001e80000100a00 */
[----:B0-----:R-:W2:Y:S04]  /*51230*/  LDL.LU R24, [R1+0x7c0] ;  /* 0x0007c00001187983 */ /* 0x001ea80000300800 */
[----:B------:R-:W2:Y:S01]  /*51240*/  LDL.LU R25, [R1+0x7c4] ;  /* 0x0007c40001197983 */ /* 0x000ea20000300800 */
[----:B---3--:R-:W-:-:S02]  /*51250*/  IMAD.MOV.U32 R26, RZ, RZ, R14 ;  /* 0x000000ffff1a7224 */ /* 0x008fc400078e000e */
[----:B------:R-:W-:Y:S01]  /*51260*/  IMAD.MOV.U32 R27, RZ, RZ, R15 ;  /* 0x000000ffff1b7224 */ /* 0x000fe200078e000f */
[----:B------:R-:W3:Y:S04]  /*51270*/  LDL.LU R14, [R1+0x1f94] ;  /* 0x001f9400010e7983 */ /* 0x000ee80000300800 */
[----:B------:R-:W3:Y:S04]  /*51280*/  LDL.LU R15, [R1+0x1f90] ;  /* 0x001f9000010f7983 */ /* 0x000ee80000300800 */
[----:B------:R0:W-:Y:S04]  /*51290*/  STL.64 [R1+0x1e00], R26 ;  /* 0x001e001a01007387 */ /* 0x0001e80000100a00 */
[----:B--2---:R-:W-:Y:S04]  /*512a0*/  STL.64 [R1+0x1df8], R24 ;  /* 0x001df81801007387 */ /* 0x004fe80000100a00 */
[----:B0-----:R-:W4:Y:S02]  /*512b0*/  LDL.64 R26, [R1+0x8] ;  /* 0x00000800011a7983 */ /* 0x001f240000100a00 */
[----:B----4-:R-:W-:-:S15]  /*512c0*/  HMMA.16816.F32 R16, R20, R26, R16 ;  /* 0x0000001a1410723c */ /* 0x010fde0000001810 */
[----:B------:R-:W-:-:S04]  /*512d0*/  NOP ;  /* 0x0000000000007918 */ /* 0x000fc80000000000 */
[----:B------:R-:W-:Y:S04]  /*512e0*/  STL.64 [R1+0x860], R16 ;  /* 0x0008601001007387 */ /* 0x000fe80000100a00 */
[----:B------:R0:W-:Y:S04]  /*512f0*/  STL.64 [R1+0x868], R18 ;  /* 0x0008681201007387 */ /* 0x0001e80000100a00 */
[----:B0-----:R-:W2:Y:S04]  /*51300*/  LDL.LU.64 R18, [R1+0x1f88] ;  /* 0x001f880001127983 */ /* 0x001ea80000300a00 */
[----:B------:R-:W4:Y:S04]  /*51310*/  LDL.LU.64 R16, [R1+0x1f80] ;  /* 0x001f800001107983 */ /* 0x000f280000300a00 */
[----:B------:R0:W-:Y:S02]  /*51320*/  STL.64 [R1+0x1e10], R26 ;  /* 0x001e101a01007387 */ /* 0x0001e40000100a00 */
[----:B0-----:R-:W-:-:S02]  /*51330*/  IMAD.MOV.U32 R26, RZ, RZ, R13 ;  /* 0x000000ffff1a7224 */ /* 0x001fc400078e000d */
[----:B------:R-:W-:-:S05]  /*51340*/  IMAD.MOV.U32 R27, RZ, RZ, R12 ;  /* 0x000000ffff1b7224 */ /* 0x000fca00078e000c */
[----:B------:R0:W-:Y:S04]  /*51350*/  STL.64 [R1+0x1e28], R26 ;  /* 0x001e281a01007387 */ /* 0x0001e80000100a00 */
[----:B------:R-:W3:Y:S04]  /*51360*/  LDL.LU R24, [R1+0x850] ;  /* 0x0008500001187983 */ /* 0x000ee80000300800 */
[----:B------:R-:W3:Y:S04]  /*51370*/  LDL.LU R25, [R1+0x854] ;  /* 0x0008540001197983 */ /* 0x000ee80000300800 */
[----:B0-----:R-:W3:Y:S04]  /*51380*/  LDL.LU R26, [R1+0x858] ;  /* 0x00085800011a7983 */ /* 0x001ee80000300800 */
[----:B------:R-:W3:Y:S02]  /*51390*/  LDL.LU R27, [R1+0x85c] ;  /* 0x00085c00011b7983 */ /* 0x000ee40000300800 */
[----:B---3--:R-:W-:-:S15]  /*513a0*/  HMMA.16816.F32 R24, R20, R14, R24 ;  /* 0x0000000e1418723c */ /* 0x008fde0000001818 */
[----:B------:R-:W-:-:S04]  /*513b0*/  NOP ;  /* 0x0000000000007918 */ /* 0x000fc80000000000 */
[----:B------:R-:W-:Y:S04]  /*513c0*/  STL.64 [R1+0x850], R24 ;  /* 0x0008501801007387 */ /* 0x000fe80000100a00 */
[----:B------:R0:W-:Y:S04]  /*513d0*/  STL.64 [R1+0x858], R26 ;  /* 0x0008581a01007387 */ /* 0x0001e80000100a00 */
[----:B0-----:R-:W3:Y:S04]  /*513e0*/  LDL.64 R26, [R1+0x28] ;  /* 0x00002800011a7983 */ /* 0x001ee80000100a00 */
[----:B---3--:R-:W-:Y:S04]  /*513f0*/  STL.64 [R1+0x1e40], R26 ;  /* 0x001e401a01007387 */ /* 0x008fe80000100a00 */
[----:B------:R0:W-:Y:S04]  /*51400*/  STL.64 [R1+0x1e08], R14 ;  /* 0x001e080e01007387 */ /* 0x0001e80000100a00 */
[----:B------:R-:W3:Y:S04]  /*51410*/  LDL.LU R12, [R1+0x7d0] ;  /* 0x0007d000010c7983 */ /* 0x000ee80000300800 */
[----:B------:R-:W3:Y:S04]  /*51420*/  LDL.LU R13, [R1+0x7d4] ;  /* 0x0007d400010d7983 */ /* 0x000ee80000300800 */
[----:B0-----:R-:W2:Y:S04]  /*51430*/  LDL.LU R14, [R1+0x7d8] ;  /* 0x0007d800010e7983 */ /* 0x001ea80000300800 */
[----:B------:R-:W2:Y:S01]  /*51440*/  LDL.LU R15, [R1+0x7dc] ;  /* 0x0007dc00010f7983 */ /* 0x000ea20000300800 */
[----:B------:R-:W-:-:S02]  /*51450*/  IMAD.MOV.U32 R26, RZ, RZ, R6 ;  /* 0x000000ffff1a7224 */ /* 0x000fc400078e0006 */
[----:B------:R-:W-:Y:S01]  /*51460*/  IMAD.MOV.U32 R27, RZ, RZ, R7 ;  /* 0x000000ffff1b7224 */ /* 0x000fe200078e0007 */
[----:B------:R-:W3:Y:S04]  /*51470*/  LDL.LU R6, [R1+0x1f7c] ;  /* 0x001f7c0001067983 */ /* 0x000ee80000300800 */
[----:B------:R-:W4:Y:S04]  /*51480*/  LDL.LU R7, [R1+0x1f78] ;  /* 0x001f780001077983 */ /* 0x000f280000300800 */
[----:B------:R0:W-:Y:S02]  /*51490*/  STL.64 [R1+0x1e58], R26 ;  /* 0x001e581a01007387 */ /* 0x0001e40000100a00 */
[----:B0-----:R-:W-:-:S02]  /*514a0*/  IMAD.MOV.U32 R26, RZ, RZ, R4 ;  /* 0x000000ffff1a7224 */ /* 0x001fc400078e0004 */
[----:B------:R-:W-:Y:S01]  /*514b0*/  IMAD.MOV.U32 R27, RZ, RZ, R10 ;  /* 0x000000ffff1b7224 */ /* 0x000fe200078e000a */
[----:B------:R-:W4:Y:S04]  /*514c0*/  LDL.LU R4, [R1+0x1f74] ;  /* 0x001f740001047983 */ /* 0x000f280000300800 */
[----:B------:R-:W4:Y:S04]  /*514d0*/  LDL.LU R10, [R1+0x1f70] ;  /* 0x001f7000010a7983 */ /* 0x000f280000300800 */
[----:B------:R0:W-:Y:S02]  /*514e0*/  STL.64 [R1+0x1e70], R26 ;  /* 0x001e701a01007387 */ /* 0x0001e40000100a00 */
[----:B0-----:R-:W-:-:S02]  /*514f0*/  IMAD.MOV.U32 R26, RZ, RZ, R11 ;  /* 0x000000ffff1a7224 */ /* 0x001fc400078e000b */
[----:B--2---:R-:W-:Y:S04]  /*51500*/  STL.64 [R1+0x1e20], R14 ;  /* 0x001e200e01007387 */ /* 0x004fe80000100a00 */
[----:B---3--:R0:W-:Y:S04]  /*51510*/  STL.64 [R1+0x1e18], R12 ;  /* 0x001e180c01007387 */ /* 0x0081e80000100a00 */
[----:B0-----:R-:W2:Y:S04]  /*51520*/  LDL.LU R12, [R1+0x7e0] ;  /* 0x0007e000010c7983 */ /* 0x001ea80000300800 */
[----:B------:R-:W2:Y:S04]  /*51530*/  LDL.LU R13, [R1+0x7e4] ;  /* 0x0007e400010d7983 */ /* 0x000ea80000300800 */
[----:B------:R-:W3:Y:S04]  /*51540*/  LDL.LU R14, [R1+0x7e8] ;  /* 0x0007e800010e7983 */ /* 0x000ee80000300800 */
[----:B------:R-:W3:Y:S04]  /*51550*/  LDL.LU R15, [R1+0x7ec] ;  /* 0x0007ec00010f7983 */ /* 0x000ee80000300800 */
[----:B------:R-:W2:Y:S01]  /*51560*/  LDL.LU R11, [R1+0x1f6c] ;  /* 0x001f6c00010b7983 */ /* 0x000ea20000300800 */
[----:B------:R-:W-:-:S03]  /*51570*/  IMAD.MOV.U32 R27, RZ, RZ, R5 ;  /* 0x000000ffff1b7224 */ /* 0x000fc600078e0005 */
[----:B------:R-:W4:Y:S04]  /*51580*/  LDL.LU R5, [R1+0x1f68] ;  /* 0x001f680001057983 */ /* 0x000f280000300800 */
[----:B------:R0:W-:Y:S02]  /*51590*/  STL.64 [R1+0x1e88], R26 ;  /* 0x001e881a01007387 */ /* 0x0001e40000100a00 */
[----:B0-----:R-:W-:Y:S02]  /*515a0*/  IMAD.MOV.U32 R26, RZ, RZ, R29 ;  /* 0x000000ffff1a7224 */ /* 0x001fe400078e001d */
[----:B------:R-:W-:Y:S01]  /*515b0*/  IMAD.MOV.U32 R27, RZ, RZ, R28 ;  /* 0x000000ffff1b7224 */ /* 0x000fe200078e001c */
[----:B---3--:R4:W-:Y:S04]  /*515c0*/  STL.64 [R1+0x1e38], R14 ;  /* 0x001e380e01007387 */ /* 0x0089e80000100a00 */
[----:B--2---:R0:W-:Y:S01]  /*515d0*/  STL.64 [R1+0x1e30], R12 ;  /* 0x001e300c01007387 */ /* 0x0041e20000100a00 */
[----:B----4-:R-:W-:-:S03]  /*515e0*/  IMAD.MOV.U32 R14, RZ, RZ, R10 ;  /* 0x000000ffff0e7224 */ /* 0x010fc600078e000a */
[----:B0-----:R-:W2:Y:S04]  /*515f0*/  LDL.LU R12, [R1+0x7f0] ;  /* 0x0007f000010c7983 */ /* 0x001ea80000300800 */
[----:B------:R-:W2:Y:S04]  /*51600*/  LDL.LU R13, [R1+0x7f4] ;  /* 0x0007f400010d7983 */ /* 0x000ea80000300800 */
[----:B------:R-:W3:Y:S01]  /*51610*/  LDL.LU R10, [R1+0x1f64] ;  /* 0x001f6400010a7983 */ /* 0x000ee20000300800 */
[----:B------:R-:W-:-:S03]  /*51620*/  IMAD.MOV.U32 R15, RZ, RZ, R11 ;  /* 0x000000ffff0f7224 */ /* 0x000fc600078e000b */
[----:B------:R-:W4:Y:S04]  /*51630*/  LDL.LU R11, [R1+0x1f60] ;  /* 0x001f6000010b7983 */ /* 0x000f280000300800 */
        /* <DEDUP_REMOVED lines=25> */
[----:B----4-:R-:W-:Y:S02]  /*517d0*/  IMAD.MOV.U32 R14, RZ, RZ, R11 ;  /* 0x000000ffff0e7224 */ /* 0x010fe400078e000b */
[----:B---3--:R-:W-:Y:S01]  /*517e0*/  IMAD.MOV.U32 R15, RZ, RZ, R10 ;  /* 0x000000ffff0f7224 */ /* 0x008fe200078e000a */
[----:B------:R-:W3:Y:S04]  /*517f0*/  LDL.LU R11, [R1+0x1f5c] ;  /* 0x001f5c00010b7983 */ /* 0x000ee80000300800 */
[----:B------:R-:W4:Y:S04]  /*51800*/  LDL.LU R10, [R1+0x1f58] ;  /* 0x001f5800010a7983 */ /* 0x000f280000300800 */
[----:B------:R0:W-:Y:S02]  /*51810*/  STL.64 [R1+0x1ef8], R26 ;  /* 0x001ef81a01007387 */ /* 0x0001e40000100a00 */
[----:B0-----:R-:W-:-:S02]  /*51820*/  IMAD.MOV.U32 R26, RZ, RZ, R7 ;  /* 0x000000ffff1a7224 */ /* 0x001fc400078e0007 */
[----:B------:R-:W-:-:S05]  /*51830*/  IMAD.MOV.U32 R27, RZ, RZ, R6 ;  /* 0x000000ffff1b7224 */ /* 0x000fca00078e0006 */
        /* <DEDUP_REMOVED lines=107> */
[----:B0-----:R-:W-:Y:S04]  /*51ef0*/  STL.64 [R1+0x1ce0], R22 ;  /* 0x001ce01601007387 */ /* 0x001fe80000100a00 */
[----:B------:R0:W-:Y:S04]  /*51f00*/  STL.64 [R1+0x1cd8], R20 ;  /* 0x001cd81401007387 */ /* 0x0001e80000100a00 */
        /* <DEDUP_REMOVED lines=65> */
[----:B------:R0:W-:Y:S04]  /*52320*/  STL [R1+0x1cf4], R10 ;  /* 0x001cf40a01007387 */ /* 0x0001e80000100800 */
[----:B------:R1:W-:Y:S04]  /*52330*/  STL [R1+0x1cf0], R11 ;  /* 0x001cf00b01007387 */ /* 0x0003e80000100800 */
[----:B------:R-:W4:Y:S04]  /*52340*/  LDL.LU R8, [R1+0x490] ;  /* 0x0004900001087983 */ /* 0x000f280000300800 */
[----:B------:R-:W4:Y:S04]  /*52350*/  LDL.LU R9, [R1+0x494] ;  /* 0x0004940001097983 */ /* 0x000f280000300800 */
[----:B0-----:R-:W2:Y:S04]  /*52360*/  LDL.LU R10, [R1+0x498] ;  /* 0x00049800010a7983 */ /* 0x001ea80000300800 */
[----:B-1----:R-:W2:Y:S01]  /*52370*/  LDL.LU R11, [R1+0x49c] ;  /* 0x00049c00010b7983 */ /* 0x002ea20000300800 */
[----:B---3--:R-:W-:Y:S03]  /*52380*/  HMMA.16816.F32 R16, R16, R6, R20 ;  /* 0x000000061010723c */ /* 0x008fe60000001814 */
[----:B--2---:R-:W-:Y:S04]  /*52390*/  STL.64 [R1+0x1dd0], R10 ;  /* 0x001dd00a01007387 */ /* 0x004fe80000100a00 */
[----:B----4-:R0:W-:Y:S04]  /*523a0*/  STL.64 [R1+0x1dc8], R8 ;  /* 0x001dc80801007387 */ /* 0x0101e80000100a00 */
[----:B0-----:R-:W2:Y:S04]  /*523b0*/  LDL.LU R8, [R1+0x4a0] ;  /* 0x0004a00001087983 */ /* 0x001ea80000300800 */
[----:B------:R-:W2:Y:S04]  /*523c0*/  LDL.LU R9, [R1+0x4a4] ;  /* 0x0004a40001097983 */ /* 0x000ea80000300800 */
[----:B------:R-:W2:Y:S04]  /*523d0*/  LDL.LU R10, [R1+0x4a8] ;  /* 0x0004a800010a7983 */ /* 0x000ea80000300800 */
[----:B------:R-:W2:Y:S04]  /*523e0*/  LDL.LU R11, [R1+0x4ac] ;  /* 0x0004ac00010b7983 */ /* 0x000ea80000300800 */
[----:B------:R0:W-:Y:S04]  /*523f0*/  STL.64 [R1+0x1dc0], R6 ;  /* 0x001dc00601007387 */ /* 0x0001e80000100a00 */
[----:B0-----:R-:W3:Y:S04]  /*52400*/  LDL.64 R6, [R1+0xb8] ;  /* 0x0000b80001067983 */ /* 0x001ee80000100a00 */
[----:B------:R-:W-:Y:S04]  /*52410*/  STL.64 [R1+0x4b0], R16 ;  /* 0x0004b01001007387 */ /* 0x000fe80000100a00 */
[----:B------:R0:W-:Y:S04]  /*52420*/  STL.64 [R1+0x4b8], R18 ;  /* 0x0004b81201007387 */ /* 0x0001e80000100a00 */
[----:B0-----:R-:W4:Y:S04]  /*52430*/  LDL.64 R18, [R1+0x98] ;  /* 0x0000980001127983 */ /* 0x001f280000100a00 */
[----:B----4-:R0:W-:Y:S04]  /*52440*/  STL.64 [R1+0x1db0], R18 ;  /* 0x001db01201007387 */ /* 0x0101e80000100a00 */
[----:B0-----:R-:W4:Y:S04]  /*52450*/  LDL.64 R18, [R1+0xa8] ;  /* 0x0000a80001127983 */ /* 0x001f280000100a00 */
[----:B----4-:R0:W-:Y:S04]  /*52460*/  STL.64 [R1+0x1db8], R18 ;  /* 0x001db81201007387 */ /* 0x0101e80000100a00 */
[----:B0-----:R-:W2:Y:S04]  /*52470*/  LDL.64 R18, [R1+0xc8] ;  /* 0x0000c80001127983 */ /* 0x001ea80000100a00 */
[----:B------:R-:W4:Y:S04]  /*52480*/  LDL.LU R20, [R1+0x460] ;  /* 0x0004600001147983 */ /* 0x000f280000300800 */
[----:B------:R-:W4:Y:S04]  /*52490*/  LDL.LU R21, [R1+0x464] ;  /* 0x0004640001157983 */ /* 0x000f280000300800 */
[----:B------:R-:W4:Y:S04]  /*524a0*/  LDL.LU R22, [R1+0x468] ;  /* 0x0004680001167983 */ /* 0x000f280000300800 */
[----:B------:R-:W4:Y:S04]  /*524b0*/  LDL.LU R23, [R1+0x46c] ;  /* 0x00046c0001177983 */ /* 0x000f280000300800 */
[----:B------:R-:W4:Y:S01]  /*524c0*/  LDL.64 R14, [R1+0x88] ;  /* 0x00008800010e7983 */ /* 0x000f220000100a00 */
[----:B--2---:R-:W-:-:S15]  /*524d0*/  HMMA.16816.F32 R8, R24, R18, R8 ;  /* 0x000000121808723c */ /* 0x004fde0000001808 */
[----:B------:R-:W-:-:S04]  /*524e0*/  NOP ;  /* 0x0000000000007918 */ /* 0x000fc80000000000 */
[----:B------:R-:W-:Y:S04]  /*524f0*/  STL.64 [R1+0x920], R8 ;  /* 0x0009200801007387 */ /* 0x000fe80000100a00 */
[----:B------:R0:W-:Y:S04]  /*52500*/  STL.64 [R1+0x928], R10 ;  /* 0x0009280a01007387 */ /* 0x0001e80000100a00 */
[----:B0-----:R-:W3:Y:S04]  /*52510*/  LDL.LU.64 R10, [R1+0x1dd0] ;  /* 0x001dd000010a7983 */ /* 0x001ee80000300a00 */
[----:B------:R-:W3:Y:S01]  /*52520*/  LDL.LU.64 R8, [R1+0x1dc8] ;  /* 0x001dc80001087983 */ /* 0x000ee20000300a00 */
[----:B------:R-:W-:-:S02]  /*52530*/  IMAD.MOV.U32 R2, RZ, RZ, R18 ;  /* 0x000000ffff027224 */ /* 0x000fc400078e0012 */
[----:B------:R-:W-:Y:S02]  /*52540*/  IMAD.MOV.U32 R0, RZ, RZ, R19 ;  /* 0x000000ffff007224 */ /* 0x000fe400078e0013 */
[----:B---3--:R-:W-:Y:S01]  /*52550*/  HMMA.16816.F32 R16, R24, R6, R8 ;  /* 0x000000061810723c */ /* 0x008fe20000001808 */
[----:B------:R-:W-:Y:S02]  /*52560*/  IMAD.MOV.U32 R9, RZ, RZ, R6 ;  /* 0x000000ffff097224 */ /* 0x000fe400078e0006 */
[----:B------:R-:W-:Y:S02]  /*52570*/  IMAD.MOV.U32 R8, RZ, RZ, R7 ;  /* 0x000000ffff087224 */ /* 0x000fe400078e0007 */
[----:B------:R-:W2:-:S14]  /*52580*/  LDL.LU.64 R6, [R1+0x1dc0] ;  /* 0x001dc00001067983 */ /* 0x000e9c0000300a00 */
[----:B------:R-:W-:Y:S01]  /*52590*/  STL.64 [R1+0x4a0], R16 ;  /* 0x0004a01001007387 */ /* 0x000fe20000100a00 */
[----:B------:R-:W-:-:S03]  /*525a0*/  IMAD.MOV.U32 R5, RZ, RZ, R18 ;  /* 0x000000ffff057224 */ /* 0x000fc600078e0012 */
[----:B------:R0:W-:Y:S01]  /*525b0*/  STL.64 [R1+0x4a8], R18 ;  /* 0x0004a81201007387 */ /* 0x0001e20000100a00 */
[----:B------:R-:W-:-:S03]  /*525c0*/  IMAD.MOV.U32 R4, RZ, RZ, R16 ;  /* 0x000000ffff047224 */ /* 0x000fc600078e0010 */
[----:B0-----:R-:W3:Y:S04]  /*525d0*/  LDL.LU.64 R18, [R1+0x1db8] ;  /* 0x001db80001127983 */ /* 0x001ee80000300a00 */
[----:B------:R0:W-:Y:S04]  /*525e0*/  STL.64 [R1+0x1d70], R8 ;  /* 0x001d700801007387 */ /* 0x0001e80000100a00 */
[----:B0-----:R-:W3:Y:S04]  /*525f0*/  LDL.LU R8, [R1+0x470] ;  /* 0x0004700001087983 */ /* 0x001ee80000300800 */
[----:B------:R-:W3:Y:S04]  /*52600*/  LDL.LU R9, [R1+0x474] ;  /* 0x0004740001097983 */ /* 0x000ee80000300800 */
[----:B------:R-:W3:Y:S04]  /*52610*/  LDL.LU R10, [R1+0x478] ;  /* 0x00047800010a7983 */ /* 0x000ee80000300800 */
[----:B------:R-:W3:Y:S04]  /*52620*/  LDL.LU R11, [R1+0x47c] ;  /* 0x00047c00010b7983 */ /* 0x000ee80000300800 */
[----:B------:R0:W-:Y:S04]  /*52630*/  STL [R1+0x15c4], R4 ;  /* 0x0015c40401007387 */ /* 0x0001e80000100800 */
[----:B------:R1:W-:Y:S04]  /*52640*/  STL [R1+0x15c0], R5 ;  /* 0x0015c00501007387 */ /* 0x0003e80000100800 */
[----:B--2---:R2:W-:Y:S04]  /*52650*/  STL.64 [R1+0x1ce8], R6 ;  /* 0x001ce80601007387 */ /* 0x0045e80000100a00 */
[----:B0-----:R-:W3:Y:S04]  /*52660*/  LDL.LU R4, [R1+0x480] ;  /* 0x0004800001047983 */ /* 0x001ee80000300800 */
[----:B-1----:R-:W3:Y:S04]  /*52670*/  LDL.LU R5, [R1+0x484] ;  /* 0x0004840001057983 */ /* 0x002ee80000300800 */
[----:B--2---:R-:W3:Y:S04]  /*52680*/  LDL.LU R6, [R1+0x488] ;  /* 0x0004880001067983 */ /* 0x004ee80000300800 */
[----:B------:R-:W3:Y:S02]  /*52690*/  LDL.LU R7, [R1+0x48c] ;  /* 0x00048c0001077983 */ /* 0x000ee40000300800 */
        /* <DEDUP_REMOVED lines=19> */
[----:B---3--:R0:W-:Y:S04]  /*527d0*/  STL.64 [R1+0x1d10], R6 ;  /* 0x001d100601007387 */ /* 0x0081e80000100a00 */
[----:B--2---:R-:W-:Y:S01]  /*527e0*/  STL.64 [R1+0x1d08], R4 ;  /* 0x001d080401007387 */ /* 0x004fe20000100a00 */
[----:B0-----:R-:W-:-:S02]  /*527f0*/  IMAD.MOV.U32 R6, RZ, RZ, R13 ;  /* 0x000000ffff067224 */ /* 0x001fc400078e000d */
[----:B------:R-:W-:-:S05]  /*52800*/  IMAD.MOV.U32 R7, RZ, RZ, R12 ;  /* 0x000000ffff077224 */ /* 0x000fca00078e000c */
[----:B------:R0:W-:Y:S04]  /*52810*/  STL.64 [R1+0x1d28], R6 ;  /* 0x001d280601007387 */ /* 0x0001e80000100a00 */
[----:B0-----:R-:W2:Y:S04]  /*52820*/  LDL.64 R6, [R1+0x18] ;  /* 0x0000180001067983 */ /* 0x001ea80000100a00 */
[----:B--2---:R4:W-:Y:S02]  /*52830*/  STL.64 [R1+0x1d40], R6 ;  /* 0x001d400601007387 */ /* 0x0049e40000100a00 */
[----:B----4-:R-:W-:Y:S01]  /*52840*/  HMMA.16816.F32 R4, R24, R14, R20 ;  /* 0x0000000e1804723c */ /* 0x010fe20000001814 */
        /* <DEDUP_REMOVED lines=10> */
[----:B--2---:R-:W2:Y:S04]  /*528f0*/  LDL.LU R20, [R1+0x450] ;  /* 0x0004500001147983 */ /* 0x004ea80000300800 */
[----:B------:R-:W2:Y:S04]  /*52900*/  LDL.LU R21, [R1+0x454] ;  /* 0x0004540001157983 */ /* 0x000ea80000300800 */
[----:B------:R-:W2:Y:S04]  /*52910*/  LDL.LU R22, [R1+0x458] ;  /* 0x0004580001167983 */ /* 0x000ea80000300800 */
[----:B------:R-:W2:Y:S04]  /*52920*/  LDL.LU R23, [R1+0x45c] ;  /* 0x00045c0001177983 */ /* 0x000ea80000300800 */
[----:B------:R-:W2:Y:S04]  /*52930*/  LDL.64 R18, [R1+0x78] ;  /* 0x0000780001127983 */ /* 0x000ea80000100a00 */
        /* <DEDUP_REMOVED lines=14> */
[----:B------:R1:W-:Y:S04]  /*52a20*/  STL.64 [R1+0x1d60], R12 ;  /* 0x001d600c01007387 */ /* 0x0003e80000100a00 */
[----:B0-----:R-:W2:Y:S01]  /*52a30*/  LDL.64 R14, [R1+0x48] ;  /* 0x00004800010e7983 */ /* 0x001ea20000100a00 */
[----:B------:R-:W-:Y:S03]  /*52a40*/  HMMA.16816.F32 R20, R24, R18, R20 ;  /* 0x000000121814723c */ /* 0x000fe60000001814 */
[----:B--2---:R0:W-:Y:S04]  /*52a50*/  STL.64 [R1+0x1d88], R14 ;  /* 0x001d880e01007387 */ /* 0x0041e80000100a00 */
[----:B-1----:R-:W2:Y:S04]  /*52a60*/  LDL.LU R12, [R1+0x790] ;  /* 0x00079000010c7983 */ /* 0x002ea80000300800 */
        /* <DEDUP_REMOVED lines=9> */
[----:B----4-:R0:W-:Y:S04]  /*52b00*/  STL.64 [R1+0x1d50], R6 ;  /* 0x001d500601007387 */ /* 0x0101e80000100a00 */
[----:B---3--:R-:W-:Y:S04]  /*52b10*/  STL.64 [R1+0x1d48], R4 ;  /* 0x001d480401007387 */ /* 0x008fe80000100a00 */
[----:B0-----:R-:W3:Y:S04]  /*52b20*/  LDL.64 R6, [R1+0x38] ;  /* 0x0000380001067983 */ /* 0x001ee80000100a00 */
[----:B------:R0:W-:Y:S04]  /*52b30*/  STL.64 [R1+0x460], R20 ;  /* 0x0004601401007387 */ /* 0x0001e80000100a00 */
[----:B------:R1:W-:Y:S04]  /*52b40*/  STL.64 [R1+0x468], R22 ;  /* 0x0004681601007387 */ /* 0x0003e80000100a00 */
[----:B0-----:R-:W4:Y:S01]  /*52b50*/  LDL.LU.64 R20, [R1+0x1da8] ;  /* 0x001da80001147983 */ /* 0x001f220000300a00 */
[----:B-1----:R-:W-:-:S02]  /*52b60*/  IMAD.MOV.U32 R23, RZ, RZ, R18 ;  /* 0x000000ffff177224 */ /* 0x002fc400078e0012 */
[----:B------:R-:W-:Y:S02]  /*52b70*/  IMAD.MOV.U32 R22, RZ, RZ, R19 ;  /* 0x000000ffff167224 */ /* 0x000fe400078e0013 */
[----:B------:R-:W0:Y:S04]  /*52b80*/  LDSM.16.MT88.4 R16, [R3+0x1c200] ;  /* 0x01c200000310783b */ /* 0x000e280000004200 */
[----:B------:R-:W-:Y:S04]  /*52b90*/  STL.64 [R1+0x1d20], R22 ;  /* 0x001d201601007387 */ /* 0x000fe80000100a00 */
[----:B----4-:R1:W-:Y:S04]  /*52ba0*/  STL.64 [R1+0x1d18], R20 ;  /* 0x001d181401007387 */ /* 0x0103e80000100a00 */
[----:B-1----:R-:W4:Y:S04]  /*52bb0*/  LDL.LU R20, [R1+0x740] ;  /* 0x0007400001147983 */ /* 0x002f280000300800 */
[----:B------:R-:W4:Y:S04]  /*52bc0*/  LDL.LU R21, [R1+0x744] ;  /* 0x0007440001157983 */ /* 0x000f280000300800 */
[----:B------:R-:W3:Y:S04]  /*52bd0*/  LDL.LU R22, [R1+0x748] ;  /* 0x0007480001167983 */ /* 0x000ee80000300800 */
[----:B------:R-:W3:Y:S01]  /*52be0*/  LDL.LU R23, [R1+0x74c] ;  /* 0x00074c0001177983 */ /* 0x000ee20000300800 */
[----:B--2---:R-:W-:Y:S03]  /*52bf0*/  HMMA.16816.F32 R12, R24, R10, R12 ;  /* 0x0000000a180c723c */ /* 0x004fe6000000180c */
[----:B---3--:R-:W-:Y:S04]  /*52c00*/  STL.64 [R1+0x1d38], R22 ;  /* 0x001d381601007387 */ /* 0x008fe80000100a00 */
[----:B----4-:R1:W-:Y:S04]  /*52c10*/  STL.64 [R1+0x1d30], R20 ;  /* 0x001d301401007387 */ /* 0x0103e80000100a00 */
[----:B-1----:R-:W2:Y:S04]  /*52c20*/  LDL.LU R20, [R1+0x750] ;  /* 0x0007500001147983 */ /* 0x002ea80000300800 */
[----:B------:R-:W2:Y:S04]  /*52c30*/  LDL.LU R21, [R1+0x754] ;  /* 0x0007540001157983 */ /* 0x000ea80000300800 */
[----:B------:R-:W2:Y:S04]  /*52c40*/  LDL.LU R22, [R1+0x758] ;  /* 0x0007580001167983 */ /* 0x000ea80000300800 */
[----:B------:R-:W2:Y:S04]  /*52c50*/  LDL.LU R23, [R1+0x75c] ;  /* 0x00075c0001177983 */ /* 0x000ea80000300800 */
[----:B0-----:R-:W-:Y:S04]  /*52c60*/  STL.64 [R1+0x1bb0], R18 ;  /* 0x001bb01201007387 */ /* 0x001fe80000100a00 */
[----:B------:R0:W-:Y:S04]  /*52c70*/  STL.64 [R1+0x1ba8], R16 ;  /* 0x001ba81001007387 */ /* 0x0001e80000100a00 */
[----:B------:R-:W-:Y:S04]  /*52c80*/  STL.64 [R1+0x7a0], R12 ;  /* 0x0007a00c01007387 */ /* 0x000fe80000100a00 */
[----:B------:R1:W-:Y:S01]  /*52c90*/  STL.64 [R1+0x7a8], R14 ;  /* 0x0007a80e01007387 */ /* 0x0003e20000100a00 */
[----:B0-----:R-:W-:-:S02]  /*52ca0*/  IMAD.MOV.U32 R17, RZ, RZ, R10 ;  /* 0x000000ffff117224 */ /* 0x001fc400078e000a */
[----:B------:R-:W-:Y:S01]  /*52cb0*/  IMAD.MOV.U32 R16, RZ, RZ, R11 ;  /* 0x000000ffff107224 */ /* 0x000fe200078e000b */
[----:B-1----:R-:W3:Y:S04]  /*52cc0*/  LDL.LU.64 R14, [R1+0x1da0] ;  /* 0x001da000010e7983 */ /* 0x002ee80000300a00 */
[----:B------:R-:W3:Y:S04]  /*52cd0*/  LDL.LU.64 R12, [R1+0x1d98] ;  /* 0x001d9800010c7983 */ /* 0x000ee80000300a00 */
[----:B------:R-:W3:Y:S01]  /*52ce0*/  LDL.LU.64 R10, [R1+0x1d90] ;  /* 0x001d9000010a7983 */ /* 0x000ee20000300a00 */
[----:B------:R-:W-:-:S02]  /*52cf0*/  IMAD.MOV.U32 R18, RZ, RZ, R29 ;  /* 0x000000ffff127224 */ /* 0x000fc400078e001d */
[----:B------:R-:W-:Y:S01]  /*52d00*/  IMAD.MOV.U32 R19, RZ, RZ, R28 ;  /* 0x000000ffff137224 */ /* 0x000fe200078e001c */
        /* <DEDUP_REMOVED lines=15> */
[----:B------:R-:W-:-:S02]  /*52e00*/  IMAD.MOV.U32 R11, RZ, RZ, R15 ;  /* 0x000000ffff0b7224 */ /* 0x000fc400078e000f */
[----:B------:R-:W4:Y:S04]  /*52e10*/  LDL.LU.64 R14, [R1+0x1d68] ;  /* 0x001d6800010e7983 */ /* 0x000f280000300a00 */
[----:B------:R-:W4:Y:S02]  /*52e20*/  LDL.LU.64 R12, [R1+0x1d60] ;  /* 0x001d6000010c7983 */ /* 0x000f240000300a00 */
        /* <DEDUP_REMOVED lines=14> */
[----:B------:R0:W-:Y:S01]  /*52f10*/  STL.64 [R1+0x1be8], R18 ;  /* 0x001be81201007387 */ /* 0x0001e20000100a00 */
[----:B--2---:R-:W-:Y:S01]  /*52f20*/  HMMA.16816.F32 R20, R24, R6, R20 ;  /* 0x000000061814723c */ /* 0x004fe20000001814 */
[----:B0-----:R-:W-:-:S02]  /*52f30*/  IMAD.MOV.U32 R19, RZ, RZ, R6 ;  /* 0x000000ffff137224 */ /* 0x001fc400078e0006 */
        /* <DEDUP_REMOVED lines=19> */
[----:B------:R-:W2:Y:S04]  /*53070*/  LDL.LU.64 R4, [R1+0x1cf8] ;  /* 0x001cf80001047983 */ /* 0x000ea80000300a00 */
[----:B------:R0:W-:Y:S04]  /*53080*/  STL.64 [R1+0x1bb8], R14 ;  /* 0x001bb80e01007387 */ /* 0x0001e80000100a00 */
[----:B0-----:R-:W2:Y:S04]  /*53090*/  LDL.64 R14, [R1+0x8] ;  /* 0x00000800010e7983 */ /* 0x001ea80000100a00 */
[----:B--2---:R0:W-:Y:S02]  /*530a0*/  STL.64 [R1+0x1bc8], R14 ;  /* 0x001bc80e01007387 */ /* 0x0041e40000100a00 */
[----:B0-----:R-:W-:-:S02]  /*530b0*/  IMAD.MOV.U32 R14, RZ, RZ, R19 ;  /* 0x000000ffff0e7224 */ /* 0x001fc400078e0013 */
[----:B------:R-:W-:Y:S02]  /*530c0*/  IMAD.MOV.U32 R15, RZ, RZ, R18 ;  /* 0x000000ffff0f7224 */ /* 0x000fe400078e0012 */
[----:B------:R-:W-:Y:S02]  /*530d0*/  IMAD.MOV.U32 R18, RZ, RZ, R13 ;  /* 0x000000ffff127224 */ /* 0x000fe400078e000d */
[----:B------:R-:W-:-:S05]  /*530e0*/  IMAD.MOV.U32 R19, RZ, RZ, R12 ;  /* 0x000000ffff137224 */ /* 0x000fca00078e000c */
        /* <DEDUP_REMOVED lines=68> */
[----:B------:R-:W3:Y:S04]  /*53530*/  LDL.LU R5, [R1+0x724] ;  /* 0x0007240001057983 */ /* 0x000ee80000300800 */
        /* <DEDUP_REMOVED lines=38> */
[----:B0-----:R-:W2:Y:S04]  /*537a0*/  LDL.LU R10, [R1+0x378] ;  /* 0x00037800010a7983 */ /* 0x001ea80000300800 */
[----:B------:R-:W2:Y:S01]  /*537b0*/  LDL.LU R11, [R1+0x37c] ;  /* 0x00037c00010b7983 */ /* 0x000ea20000300800 */
[----:B---3--:R-:W-:Y:S03]  /*537c0*/  HMMA.16816.F32 R24, R24, R6, R20 ;  /* 0x000000061818723c */ /* 0x008fe60000001814 */
[----:B--2---:R-:W-:Y:S04]  /*537d0*/  STL.64 [R1+0x1bd8], R10 ;  /* 0x001bd80a01007387 */ /* 0x004fe80000100a00 */
[----:B----4-:R0:W-:Y:S04]  /*537e0*/  STL.64 [R1+0x1bd0], R8 ;  /* 0x001bd00801007387 */ /* 0x0101e80000100a00 */
[----:B0-----:R-:W2:Y:S04]  /*537f0*/  LDL.LU R8, [R1+0x380] ;  /* 0x0003800001087983 */ /* 0x001ea80000300800 */
[----:B------:R-:W2:Y:S04]  /*53800*/  LDL.LU R9, [R1+0x384] ;  /* 0x0003840001097983 */ /* 0x000ea80000300800 */
[----:B------:R-:W2:Y:S04]  /*53810*/  LDL.LU R10, [R1+0x388] ;  /* 0x00038800010a7983 */ /* 0x000ea80000300800 */
[----:B------:R-:W2:Y:S04]  /*53820*/  LDL.LU R11, [R1+0x38c] ;  /* 0x00038c00010b7983 */ /* 0x000ea80000300800 */
[----:B------:R-:W3:Y:S04]  /*53830*/  LDL.LU.64 R22, [R1+0x1ce0] ;  /* 0x001ce00001167983 */ /* 0x000ee80000300a00 */
[----:B------:R-:W3:Y:S01]  /*53840*/  LDL.LU.64 R20, [R1+0x1cd8] ;  /* 0x001cd80001147983 */ /* 0x000ee20000300a00 */
[----:B------:R-:W-:-:S02]  /*53850*/  IMAD.MOV.U32 R18, RZ, RZ, R2 ;  /* 0x000000ffff127224 */ /* 0x000fc400078e0002 */
[----:B------:R-:W-:Y:S01]  /*53860*/  IMAD.MOV.U32 R19, RZ, RZ, R0 ;  /* 0x000000ffff137224 */ /* 0x000fe200078e0000 */
[----:B------:R0:W-:Y:S04]  /*53870*/  STL.64 [R1+0x440], R24 ;  /* 0x0004401801007387 */ /* 0x0001e80000100a00 */
[----:B------:R1:W-:Y:S04]  /*53880*/  STL.64 [R1+0x448], R26 ;  /* 0x0004481a01007387 */ /* 0x0003e80000100a00 */
[----:B0-----:R-:W4:Y:S04]  /*53890*/  LDL.LU R24, [R1+0x360] ;  /* 0x0003600001187983 */ /* 0x001f280000300800 */
[----:B------:R-:W4:Y:S04]  /*538a0*/  LDL.LU R25, [R1+0x364] ;  /* 0x0003640001197983 */ /* 0x000f280000300800 */
[----:B-1----:R-:W4:Y:S04]  /*538b0*/  LDL.LU R26, [R1+0x368] ;  /* 0x00036800011a7983 */ /* 0x002f280000300800 */
[----:B------:R-:W4:Y:S01]  /*538c0*/  LDL.LU R27, [R1+0x36c] ;  /* 0x00036c00011b7983 */ /* 0x000f220000300800 */
        /* <DEDUP_REMOVED lines=81> */
[----:B0-----:R-:W3:Y:S04]  /*53de0*/  LDL.LU.64 R10, [R1+0x1bc0] ;  /* 0x001bc000010a7983 */ /* 0x001ee80000300a00 */
[----:B------:R-:W4:Y:S02]  /*53df0*/  LDL.LU.64 R14, [R1+0x1bb8] ;  /* 0x001bb800010e7983 */ /* 0x000f240000300a00 */
[----:B----4-:R-:W-:Y:S02]  /*53e00*/  HMMA.16816.F32 R24, R20, R14, R24 ;  /* 0x0000000e1418723c */ /* 0x010fe40000001818 */
[----:B------:R0:W-:Y:S04]  /*53e10*/  STL.64 [R1+0x1b88], R14 ;  /* 0x001b880e01007387 */ /* 0x0001e80000100a00 */
[----:B------:R-:W2:-:S13]  /*53e20*/  LDL.LU R12, [R1+0x330] ;  /* 0x00033000010c7983 */ /* 0x000e9a0000300800 */
[----:B------:R-:W-:Y:S04]  /*53e30*/  STL.64 [R1+0x370], R24 ;  /* 0x0003701801007387 */ /* 0x000fe80000100a00 */
[----:B------:R-:W-:Y:S04]  /*53e40*/  STL.64 [R1+0x378], R26 ;  /* 0x0003781a01007387 */ /* 0x000fe80000100a00 */
[----:B------:R-:W2:Y:S04]  /*53e50*/  LDL.LU R13, [R1+0x334] ;  /* 0x00033400010d7983 */ /* 0x000ea80000300800 */
[----:B0-----:R-:W4:Y:S04]  /*53e60*/  LDL.LU R14, [R1+0x338] ;  /* 0x00033800010e7983 */ /* 0x001f280000300800 */
[----:B------:R-:W4:Y:S04]  /*53e70*/  LDL.LU R15, [R1+0x33c] ;  /* 0x00033c00010f7983 */ /* 0x000f280000300800 */
[----:B------:R-:W0:Y:S04]  /*53e80*/  LDSM.16.MT88.4 R24, [R3+0x1c280] ;  /* 0x01c280000318783b */ /* 0x000e280000004200 */
[----:B----4-:R1:W-:Y:S04]  /*53e90*/  STL.64 [R1+0x1b98], R14 ;  /* 0x001b980e01007387 */ /* 0x0103e80000100a00 */
[----:B--2---:R-:W-:Y:S04]  /*53ea0*/  STL.64 [R1+0x1b90], R12 ;  /* 0x001b900c01007387 */ /* 0x004fe80000100a00 */
[----:B-1----:R-:W2:Y:S04]  /*53eb0*/  LDL.64 R14, [R1+0xc8] ;  /* 0x0000c800010e7983 */ /* 0x002ea80000100a00 */
[----:B0-----:R0:W-:Y:S04]  /*53ec0*/  STL [R1+0x1a8c], R24 ;  /* 0x001a8c1801007387 */ /* 0x0011e80000100800 */
[----:B------:R1:W-:Y:S04]  /*53ed0*/  STL [R1+0x1a88], R25 ;  /* 0x001a881901007387 */ /* 0x0003e80000100800 */
[----:B------:R4:W-:Y:S04]  /*53ee0*/  STL [R1+0x1a84], R26 ;  /* 0x001a841a01007387 */ /* 0x0009e80000100800 */
[----:B------:R3:W-:Y:S04]  /*53ef0*/  STL [R1+0x1a80], R27 ;  /* 0x001a801b01007387 */ /* 0x0007e80000100800 */
[----:B0-----:R-:W2:Y:S04]  /*53f00*/  LDL.LU R24, [R1+0x310] ;  /* 0x0003100001187983 */ /* 0x001ea80000300800 */
[----:B-1----:R-:W2:Y:S04]  /*53f10*/  LDL.LU R25, [R1+0x314] ;  /* 0x0003140001197983 */ /* 0x002ea80000300800 */
[----:B----4-:R-:W4:Y:S04]  /*53f20*/  LDL.LU R26, [R1+0x318] ;  /* 0x00031800011a7983 */ /* 0x010f280000300800 */
[----:B---3--:R-:W4:Y:S01]  /*53f30*/  LDL.LU R27, [R1+0x31c] ;  /* 0x00031c00011b7983 */ /* 0x008f220000300800 */
[C---:B------:R-:W-:Y:S03]  /*53f40*/  HMMA.16816.F32 R16, R20.reuse, R10, R16 ;  /* 0x0000000a1410723c */ /* 0x040fe60000001810 */
[----:B----4-:R0:W-:Y:S04]  /*53f50*/  STL.64 [R1+0x1b78], R26 ;  /* 0x001b781a01007387 */ /* 0x0101e80000100a00 */
[----:B--2---:R1:W-:Y:S04]  /*53f60*/  STL.64 [R1+0x1b70], R24 ;  /* 0x001b701801007387 */ /* 0x0043e80000100a00 */
[----:B0-----:R-:W2:Y:S04]  /*53f70*/  LDL.64 R26, [R1+0xa8] ;  /* 0x0000a800011a7983 */ /* 0x001ea80000100a00 */
[----:B--2---:R0:W-:Y:S04]  /*53f80*/  STL.64 [R1+0x1ba0], R26 ;  /* 0x001ba01a01007387 */ /* 0x0041e80000100a00 */
[----:B-1----:R-:W2:Y:S04]  /*53f90*/  LDL.LU R24, [R1+0x340] ;  /* 0x0003400001187983 */ /* 0x002ea80000300800 */
[----:B------:R-:W2:Y:S04]  /*53fa0*/  LDL.LU R25, [R1+0x344] ;  /* 0x0003440001197983 */ /* 0x000ea80000300800 */
[----:B0-----:R-:W2:Y:S04]  /*53fb0*/  LDL.LU R26, [R1+0x348] ;  /* 0x00034800011a7983 */ /* 0x001ea80000300800 */
[----:B------:R-:W2:Y:S04]  /*53fc0*/  LDL.LU R27, [R1+0x34c] ;  /* 0x00034c00011b7983 */ /* 0x000ea80000300800 */
[----:B------:R-:W-:Y:S04]  /*53fd0*/  STL.64 [R1+0x360], R16 ;  /* 0x0003601001007387 */ /* 0x000fe80000100a00 */
[----:B------:R0:W-:Y:S04]  /*53fe0*/  STL.64 [R1+0x368], R18 ;  /* 0x0003681201007387 */ /* 0x0001e80000100a00 */
[----:B0-----:R-:W2:Y:S04]  /*53ff0*/  LDL.LU.64 R18, [R1+0x1bb0] ;  /* 0x001bb00001127983 */ /* 0x001ea80000300a00 */
[----:B------:R-:W2:Y:S04]  /*54000*/  LDL.LU.64 R16, [R1+0x1ba8] ;  /* 0x001ba80001107983 */ /* 0x000ea80000300a00 */
[----:B------:R0:W-:Y:S04]  /*54010*/  STL.64 [R1+0x1ad0], R10 ;  /* 0x001ad00a01007387 */ /* 0x0001e80000100a00 */
[----:B------:R-:W3:Y:S04]  /*54020*/  LDL.LU R8, [R1+0x350] ;  /* 0x0003500001087983 */ /* 0x000ee80000300800 */
[----:B------:R-:W3:Y:S04]  /*54030*/  LDL.LU R9, [R1+0x354] ;  /* 0x0003540001097983 */ /* 0x000ee80000300800 */
[----:B0-----:R-:W3:Y:S04]  /*54040*/  LDL.LU R10, [R1+0x358] ;  /* 0x00035800010a7983 */ /* 0x001ee80000300800 */
[----:B------:R-:W3:Y:S02]  /*54050*/  LDL.LU R11, [R1+0x35c] ;  /* 0x00035c00010b7983 */ /* 0x000ee40000300800 */
[----:B---3--:R-:W-:Y:S02]  /*54060*/  HMMA.16816.F32 R8, R20, R6, R8 ;  /* 0x000000061408723c */ /* 0x008fe40000001808 */
[----:B------:R-:W3:-:S15]  /*54070*/  LDL.64 R22, [R1+0xb8] ;  /* 0x0000b80001167983 */ /* 0x000ede0000100a00 */
[----:B------:R-:W-:Y:S02]  /*54080*/  NOP ;  /* 0x0000000000007918 */ /* 0x000fe40000000000 */
[----:B------:R-:W-:Y:S04]  /*54090*/  STL.64 [R1+0x350], R8 ;  /* 0x0003500801007387 */ /* 0x000fe80000100a00 */
[----:B------:R0:W-:Y:S04]  /*540a0*/  STL.64 [R1+0x358], R10 ;  /* 0x0003580a01007387 */ /* 0x0001e80000100a00 */
[----:B0-----:R-:W4:Y:S04]  /*540b0*/  LDL.64 R10, [R1+0x78] ;  /* 0x00007800010a7983 */ /* 0x001f280000100a00 */
[----:B----4-:R0:W-:Y:S04]  /*540c0*/  STL.64 [R1+0x1b60], R10 ;  /* 0x001b600a01007387 */ /* 0x0101e80000100a00 */
[----:B0-----:R-:W4:Y:S01]  /*540d0*/  LDL.64 R10, [R1+0x88] ;  /* 0x00008800010a7983 */ /* 0x001f220000100a00 */
[----:B--2---:R-:W-:Y:S03]  /*540e0*/  HMMA.16816.F32 R24, R16, R14, R24 ;  /* 0x0000000e1018723c */ /* 0x004fe60000001818 */
[----:B----4-:R0:W-:Y:S04]  /*540f0*/  STL.64 [R1+0x1b68], R10 ;  /* 0x001b680a01007387 */ /* 0x0101e80000100a00 */
        /* <DEDUP_REMOVED lines=8> */
[----:B------:R-:W-:Y:S04]  /*54180*/  STL.64 [R1+0x900], R24 ;  /* 0x0009001801007387 */ /* 0x000fe80000100a00 */
[----:B------:R0:W-:Y:S04]  /*54190*/  STL.64 [R1+0x908], R26 ;  /* 0x0009081a01007387 */ /* 0x0001e80000100a00 */
[----:B0-----:R-:W2:Y:S04]  /*541a0*/  LDL.LU.64 R26, [R1+0x1ba0] ;  /* 0x001ba000011a7983 */ /* 0x001ea80000300a00 */
[----:B------:R-:W3:Y:S04]  /*541b0*/  LDL.LU.64 R14, [R1+0x1b98] ;  /* 0x001b9800010e7983 */ /* 0x000ee80000300a00 */
[----:B------:R-:W3:Y:S04]  /*541c0*/  LDL.LU.64 R12, [R1+0x1b90] ;  /* 0x001b9000010c7983 */ /* 0x000ee80000300a00 */
[----:B------:R0:W-:Y:S04]  /*541d0*/  STL [R1+0x1a94], R4 ;  /* 0x001a940401007387 */ /* 0x0001e80000100800 */
[----:B------:R1:W-:Y:S04]  /*541e0*/  STL [R1+0x1a90], R5 ;  /* 0x001a900501007387 */ /* 0x0003e80000100800 */
[----:B------:R4:W-:Y:S04]  /*541f0*/  STL.64 [R1+0x1b58], R6 ;  /* 0x001b580601007387 */ /* 0x0009e80000100a00 */
[----:B0-----:R-:W2:Y:S04]  /*54200*/  LDL.LU R4, [R1+0x2f0] ;  /* 0x0002f00001047983 */ /* 0x001ea80000300800 */
[----:B-1----:R-:W2:Y:S04]  /*54210*/  LDL.LU R5, [R1+0x2f4] ;  /* 0x0002f40001057983 */ /* 0x002ea80000300800 */
[----:B----4-:R-:W4:Y:S04]  /*54220*/  LDL.LU R6, [R1+0x2f8] ;  /* 0x0002f80001067983 */ /* 0x010f280000300800 */
[----:B------:R-:W4:Y:S01]  /*54230*/  LDL.LU R7, [R1+0x2fc] ;  /* 0x0002fc0001077983 */ /* 0x000f220000300800 */
[C---:B---3--:R-:W-:Y:S08]  /*54240*/  HMMA.16816.F32 R12, R16.reuse, R22, R12 ;  /* 0x00000016100c723c */ /* 0x048ff0000000180c */
[----:B--2---:R-:W-:Y:S01]  /*54250*/  HMMA.16816.F32 R8, R16, R26, R8 ;  /* 0x0000001a1008723c */ /* 0x004fe20000001808 */
[----:B------:R-:W-:-:S02]  /*54260*/  IMAD.MOV.U32 R29, RZ, RZ, R26 ;  /* 0x000000ffff1d7224 */ /* 0x000fc400078e001a */
[----:B------:R-:W-:-:S08]  /*54270*/  IMAD.MOV.U32 R28, RZ, RZ, R27 ;  /* 0x000000ffff1c7224 */ /* 0x000fd000078e001b */
[----:B------:R0:W-:Y:S04]  /*54280*/  STL.64 [R1+0x340], R12 ;  /* 0x0003400c01007387 */ /* 0x0001e80000100a00 */
[----:B------:R1:W-:Y:S01]  /*54290*/  STL.64 [R1+0x348], R14 ;  /* 0x0003480e01007387 */ /* 0x0003e20000100a00 */
[----:B0-----:R-:W-:Y:S02]  /*542a0*/  IMAD.MOV.U32 R12, RZ, RZ, R23 ;  /* 0x000000ffff0c7224 */ /* 0x001fe400078e0017 */
[----:B------:R-:W-:Y:S01]  /*542b0*/  IMAD.MOV.U32 R13, RZ, RZ, R22 ;  /* 0x000000ffff0d7224 */ /* 0x000fe200078e0016 */
[----:B-1----:R-:W2:Y:S04]  /*542c0*/  LDL.LU.64 R14, [R1+0x1b88] ;  /* 0x001b8800010e7983 */ /* 0x002ea80000300a00 */
[----:B------:R-:W3:Y:S04]  /*542d0*/  LDL.64 R22, [R1+0x68] ;  /* 0x0000680001167983 */ /* 0x000ee80000100a00 */
[----:B------:R-:W-:Y:S04]  /*542e0*/  STL [R1+0x1a9c], R12 ;  /* 0x001a9c0c01007387 */ /* 0x000fe80000100800 */
[----:B------:R-:W-:Y:S04]  /*542f0*/  STL [R1+0x1a98], R13 ;  /* 0x001a980d01007387 */ /* 0x000fe80000100800 */
[----:B------:R-:W-:Y:S04]  /*54300*/  STL.64 [R1+0x330], R8 ;  /* 0x0003300801007387 */ /* 0x000fe80000100a00 */
[----:B------:R0:W-:Y:S04]  /*54310*/  STL.64 [R1+0x338], R10 ;  /* 0x0003380a01007387 */ /* 0x0001e80000100a00 */
[----:B0-----:R-:W2:Y:S04]  /*54320*/  LDL.LU.64 R10, [R1+0x1b80] ;  /* 0x001b8000010a7983 */ /* 0x001ea80000300a00 */
[----:B------:R-:W2:Y:S04]  /*54330*/  LDL.LU.64 R26, [R1+0x1b78] ;  /* 0x001b7800011a7983 */ /* 0x000ea80000300a00 */
[----:B------:R-:W2:Y:S04]  /*54340*/  LDL.LU.64 R24, [R1+0x1b70] ;  /* 0x001b700001187983 */ /* 0x000ea80000300a00 */
[----:B------:R-:W-:Y:S04]  /*54350*/  STL [R1+0x1aa4], R28 ;  /* 0x001aa41c01007387 */ /* 0x000fe80000100800 */
[----:B------:R-:W-:Y:S01]  /*54360*/  STL [R1+0x1aa0], R29 ;  /* 0x001aa01d01007387 */ /* 0x000fe20000100800 */
[----:B--2---:R-:W-:-:S15]  /*54370*/  HMMA.16816.F32 R24, R16, R10, R24 ;  /* 0x0000000a1018723c */ /* 0x004fde0000001818 */
[----:B------:R-:W-:-:S04]  /*54380*/  NOP ;  /* 0x0000000000007918 */ /* 0x000fc80000000000 */
[----:B------:R-:W-:Y:S04]  /*54390*/  STL.64 [R1+0x320], R24 ;  /* 0x0003201801007387 */ /* 0x000fe80000100a00 */
[----:B------:R0:W-:Y:S02]  /*543a0*/  STL.64 [R1+0x328], R26 ;  /* 0x0003281a01007387 */ /* 0x0001e40000100a00 */
[----:B0-----:R-:W-:Y:S02]  /*543b0*/  IMAD.MOV.U32 R27, RZ, RZ, R11 ;  /* 0x000000ffff1b7224 */ /* 0x001fe400078e000b */
[----:B------:R-:W-:Y:S02]  /*543c0*/  IMAD.MOV.U32 R26, RZ, RZ, R10 ;  /* 0x000000ffff1a7224 */ /* 0x000fe400078e000a */
[----:B------:R-:W2:Y:S04]  /*543d0*/  LDL.LU.64 R10, [R1+0x1b68] ;  /* 0x001b6800010a7983 */ /* 0x000ea80000300a00 */
[----:B------:R-:W-:Y:S04]  /*543e0*/  STL [R1+0x1aac], R27 ;  /* 0x001aac1b01007387 */ /* 0x000fe80000100800 */
[----:B------:R0:W-:Y:S04]  /*543f0*/  STL [R1+0x1aa8], R26 ;  /* 0x001aa81a01007387 */ /* 0x0001e80000100800 */
[----:B------:R-:W2:Y:S04]  /*54400*/  LDL.LU R24, [R1+0x300] ;  /* 0x0003000001187983 */ /* 0x000ea80000300800 */
[----:B------:R-:W2:Y:S04]  /*54410*/  LDL.LU R25, [R1+0x304] ;  /* 0x0003040001197983 */ /* 0x000ea80000300800 */
[----:B0-----:R-:W2:Y:S04]  /*54420*/  LDL.LU R26, [R1+0x308] ;  /* 0x00030800011a7983 */ /* 0x001ea80000300800 */
[----:B------:R-:W2:Y:S02]  /*54430*/  LDL.LU R27, [R1+0x30c] ;  /* 0x00030c00011b7983 */ /* 0x000ea40000300800 */
[----:B--2---:R-:W-:-:S15]  /*54440*/  HMMA.16816.F32 R24, R16, R10, R24 ;  /* 0x0000000a1018723c */ /* 0x004fde0000001818 */
[----:B------:R-:W-:-:S04]  /*54450*/  NOP ;  /* 0x0000000000007918 */ /* 0x000fc80000000000 */
[----:B------:R0:W-:Y:S04]  /*54460*/  STL.64 [R1+0x310], R24 ;  /* 0x0003101801007387 */ /* 0x0001e80000100a00 */
[----:B------:R-:W-:Y:S01]  /*54470*/  STL.64 [R1+0x318], R26 ;  /* 0x0003181a01007387 */ /* 0x000fe20000100a00 */
[----:B0-----:R-:W-:Y:S02]  /*54480*/  IMAD.MOV.U32 R24, RZ, RZ, R10 ;  /* 0x000000ffff187224 */ /* 0x001fe400078e000a */
[----:B------:R-:W-:Y:S02]  /*54490*/  IMAD.MOV.U32 R25, RZ, RZ, R11 ;  /* 0x000000ffff197224 */ /* 0x000fe400078e000b */
[----:B------:R-:W4:Y:S04]  /*544a0*/  LDL.LU.64 R10, [R1+0x1b60] ;  /* 0x001b6000010a7983 */ /* 0x000f280000300a00 */
[----:B------:R-:W-:Y:S04]  /*544b0*/  STL [R1+0x1ab4], R25 ;  /* 0x001ab41901007387 */ /* 0x000fe80000100800 */
[----:B------:R0:W-:Y:S04]  /*544c0*/  STL [R1+0x1ab0], R24 ;  /* 0x001ab01801007387 */ /* 0x0001e80000100800 */
[----:B0-----:R-:W3:Y:S04]  /*544d0*/  LDL.LU R24, [R1+0x2e0] ;  /* 0x0002e00001187983 */ /* 0x001ee80000300800 */
[----:B------:R-:W3:Y:S04]  /*544e0*/  LDL.LU R25, [R1+0x2e4] ;  /* 0x0002e40001197983 */ /* 0x000ee80000300800 */
[----:B------:R-:W3:Y:S04]  /*544f0*/  LDL.LU R26, [R1+0x2e8] ;  /* 0x0002e800011a7983 */ /* 0x000ee80000300800 */
[----:B------:R-:W3:Y:S01]  /*54500*/  LDL.LU R27, [R1+0x2ec] ;  /* 0x0002ec00011b7983 */ /* 0x000ee20000300800 */
[----:B----4-:R-:W-:-:S15]  /*54510*/  HMMA.16816.F32 R4, R16, R10, R4 ;  /* 0x0000000a1004723c */ /* 0x010fde0000001804 */
[----:B------:R-:W-:-:S04]  /*54520*/  NOP ;  /* 0x0000000000007918 */ /* 0x000fc80000000000 */
[----:B------:R-:W-:Y:S04]  /*54530*/  STL.64 [R1+0x300], R4 ;  /* 0x0003000401007387 */ /* 0x000fe80000100a00 */
[----:B------:R0:W-:Y:S04]  /*54540*/  STL.64 [R1+0x308], R6 ;  /* 0x0003080601007387 */ /* 0x0001e80000100a00 */
[----:B0-----:R-:W2:Y:S04]  /*54550*/  LDL.LU.64 R6, [R1+0x1b58] ;  /* 0x001b580001067983 */ /* 0x001ea80000300a00 */
[----:B------:R-:W4:Y:S01]  /*54560*/  LDL.LU R8, [R1+0x6a0] ;  /* 0x0006a00001087983 */ /* 0x000f220000300800 */
[----:B------:R-:W-:-:S03]  /*54570*/  IMAD.MOV.U32 R4, RZ, RZ, R10 ;  /* 0x000000ffff047224 */ /* 0x000fc600078e000a */
[----:B------:R-:W4:Y:S01]  /*54580*/  LDL.LU R9, [R1+0x6a4] ;  /* 0x0006a40001097983 */ /* 0x000f220000300800 */
[----:B------:R-:W-:-:S03]  /*54590*/  IMAD.MOV.U32 R5, RZ, RZ, R11 ;  /* 0x000000ffff057224 */ /* 0x000fc600078e000b */
[----:B------:R-:W2:Y:S04]  /*545a0*/  LDL.LU R10, [R1+0x6a8] ;  /* 0x0006a800010a7983 */ /* 0x000ea80000300800 */
[----:B------:R-:W2:Y:S04]  /*545b0*/  LDL.LU R11, [R1+0x6ac] ;  /* 0x0006ac00010b7983 */ /* 0x000ea80000300800 */
[----:B--2---:R0:W-:Y:S04]  /*545c0*/  STL.64 [R1+0x1ae0], R10 ;  /* 0x001ae00a01007387 */ /* 0x0041e80000100a00 */
[----:B----4-:R-:W-:Y:S01]  /*545d0*/  STL.64 [R1+0x1ad8], R8 ;  /* 0x001ad80801007387 */ /* 0x010fe20000100a00 */
[----:B0-----:R-:W-:-:S02]  /*545e0*/  IMAD.MOV.U32 R10, RZ, RZ, R2 ;  /* 0x000000ffff0a7224 */ /* 0x001fc400078e0002 */
[----:B------:R-:W-:-:S05]  /*545f0*/  IMAD.MOV.U32 R11, RZ, RZ, R0 ;  /* 0x000000ffff0b7224 */ /* 0x000fca00078e0000 */
[----:B------:R-:W-:Y:S04]  /*54600*/  STL.64 [R1+0x1af8], R10 ;  /* 0x001af80a01007387 */ /* 0x000fe80000100a00 */
[----:B------:R-:W-:Y:S04]  /*54610*/  STL [R1+0x1abc], R5 ;  /* 0x001abc0501007387 */ /* 0x000fe80000100800 */
[----:B------:R-:W-:Y:S04]  /*54620*/  STL [R1+0x1ab8], R4 ;  /* 0x001ab80401007387 */ /* 0x000fe80000100800 */
[----:B------:R3:W-:Y:S02]  /*54630*/  STL.64 [R1+0x1b00], R6 ;  /* 0x001b000601007387 */ /* 0x0007e40000100a00 */
[----:B---3--:R-:W-:-:S15]  /*54640*/  HMMA.16816.F32 R4, R16, R22, R24 ;  /* 0x000000161004723c */ /* 0x008fde0000001818 */
[----:B------:R-:W-:-:S04]  /*54650*/  NOP ;  /* 0x0000000000007918 */ /* 0x000fc80000000000 */
[----:B------:R0:W-:Y:S04]  /*54660*/  STL.64 [R1+0x2f0], R4 ;  /* 0x0002f00401007387 */ /* 0x0001e80000100a00 */
[----:B------:R1:W-:Y:S04]  /*54670*/  STL.64 [R1+0x2f8], R6 ;  /* 0x0002f80601007387 */ /* 0x0003e80000100a00 */
        /* <DEDUP_REMOVED lines=8> */
[----:B--2---:R0:W-:Y:S04]  /*54700*/  STL.64 [R1+0x1b48], R26 ;  /* 0x001b481a01007387 */ /* 0x0041e80000100a00 */
[----:B----4-:R-:W-:Y:S04]  /*54710*/  STL.64 [R1+0x1b40], R24 ;  /* 0x001b401801007387 */ /* 0x010fe80000100a00 */
[----:B0-----:R-:W2:Y:S04]  /*54720*/  LDL.64 R26, [R1+0x58] ;  /* 0x00005800011a7983 */ /* 0x001ea80000100a00 */
[----:B---3--:R0:W-:Y:S04]  /*54730*/  STL.64 [R1+0x1b10], R6 ;  /* 0x001b100601007387 */ /* 0x0081e80000100a00 */
[----:B------:R-:W-:Y:S04]  /*54740*/  STL.64 [R1+0x1b08], R4 ;  /* 0x001b080401007387 */ /* 0x000fe80000100a00 */
[----:B0-----:R-:W3:Y:S04]  /*54750*/  LDL.64 R6, [R1+0x28] ;  /* 0x0000280001067983 */ /* 0x001ee80000100a00 */
[----:B---3--:R0:W-:Y:S04]  /*54760*/  STL.64 [R1+0x1b20], R6 ;  /* 0x001b200601007387 */ /* 0x0081e80000100a00 */
[----:B0-----:R-:W3:Y:S04]  /*54770*/  LDL.64 R6, [R1+0x38] ;  /* 0x0000380001067983 */ /* 0x001ee80000100a00 */
[----:B---3--:R0:W-:Y:S04]  /*54780*/  STL.64 [R1+0x1b38], R6 ;  /* 0x001b380601007387 */ /* 0x0081e80000100a00 */
[----:B0-----:R-:W3:Y:S04]  /*54790*/  LDL.64 R6, [R1+0x48] ;  /* 0x0000480001067983 */ /* 0x001ee80000100a00 */
[----:B---3--:R0:W-:Y:S04]  /*547a0*/  STL.64 [R1+0x1b50], R6 ;  /* 0x001b500601007387 */ /* 0x0081e80000100a00 */
[----:B------:R-:W2:Y:S04]  /*547b0*/  LDL.LU R4, [R1+0x700] ;  /* 0x0007000001047983 */ /* 0x000ea80000300800 */
[----:B------:R-:W2:Y:S04]  /*547c0*/  LDL.LU R5, [R1+0x704] ;  /* 0x0007040001057983 */ /* 0x000ea80000300800 */
[----:B0-----:R-:W2:Y:S04]  /*547d0*/  LDL.LU R6, [R1+0x708] ;  /* 0x0007080001067983 */ /* 0x001ea80000300800 */
[----:B------:R-:W2:Y:S04]  /*547e0*/  LDL.LU R7, [R1+0x70c] ;  /* 0x00070c0001077983 */ /* 0x000ea80000300800 */
[----:B------:R-:W3:Y:S01]  /*547f0*/  LDL.64 R10, [R1+0x18] ;  /* 0x00001800010a7983 */ /* 0x000ee20000100a00 */
[----:B------:R-:W-:-:S02]  /*54800*/  IMAD.MOV.U32 R12, RZ, RZ, R22 ;  /* 0x000000ffff0c7224 */ /* 0x000fc400078e0016 */
[----:B------:R-:W-:Y:S02]  /*54810*/  IMAD.MOV.U32 R13, RZ, RZ, R23 ;  /* 0x000000ffff0d7224 */ /* 0x000fe400078e0017 */
[----:B------:R-:W0:Y:S04]  /*54820*/  LDSM.16.MT88.4 R20, [R3+0x1c300] ;  /* 0x01c300000314783b */ /* 0x000e280000004200 */
[----:B---3--:R1:W-:Y:S04]  /*54830*/  STL.64 [R1+0x1b18], R10 ;  /* 0x001b180a01007387 */ /* 0x0083e80000100a00 */
[----:B------:R-:W3:Y:S04]  /*54840*/  LDL.LU R8, [R1+0x6d0] ;  /* 0x0006d00001087983 */ /* 0x000ee80000300800 */
[----:B------:R-:W3:Y:S04]  /*54850*/  LDL.LU R9, [R1+0x6d4] ;  /* 0x0006d40001097983 */ /* 0x000ee80000300800 */
[----:B-1----:R-:W4:Y:S04]  /*54860*/  LDL.LU R10, [R1+0x6d8] ;  /* 0x0006d800010a7983 */ /* 0x002f280000300800 */
[----:B------:R-:W4:Y:S04]  /*54870*/  LDL.LU R11, [R1+0x6dc] ;  /* 0x0006dc00010b7983 */ /* 0x000f280000300800 */
[----:B----4-:R-:W-:Y:S04]  /*54880*/  STL.64 [R1+0x1b30], R10 ;  /* 0x001b300a01007387 */ /* 0x010fe80000100a00 */
[----:B---3--:R1:W-:Y:S04]  /*54890*/  STL.64 [R1+0x1b28], R8 ;  /* 0x001b280801007387 */ /* 0x0083e80000100a00 */
[----:B-1----:R-:W3:Y:S04]  /*548a0*/  LDL.LU R8, [R1+0x6e0] ;  /* 0x0006e00001087983 */ /* 0x002ee80000300800 */
[----:B------:R-:W3:Y:S04]  /*548b0*/  LDL.LU R9, [R1+0x6e4] ;  /* 0x0006e40001097983 */ /* 0x000ee80000300800 */
[----:B------:R-:W3:Y:S04]  /*548c0*/  LDL.LU R10, [R1+0x6e8] ;  /* 0x0006e800010a7983 */ /* 0x000ee80000300800 */
[----:B------:R-:W3:Y:S04]  /*548d0*/  LDL.LU R11, [R1+0x6ec] ;  /* 0x0006ec00010b7983 */ /* 0x000ee80000300800 */
[----:B------:R-:W-:Y:S04]  /*548e0*/  STL.64 [R1+0x1af0], R14 ;  /* 0x001af00e01007387 */ /* 0x000fe80000100a00 */
[----:B------:R1:W-:Y:S04]  /*548f0*/  STL.64 [R1+0x1ae8], R12 ;  /* 0x001ae80c01007387 */ /* 0x0003e80000100a00 */
[----:B-1----:R-:W4:Y:S04]  /*54900*/  LDL.LU R12, [R1+0x6b0] ;  /* 0x0006b000010c7983 */ /* 0x002f280000300800 */
[----:B------:R-:W4:Y:S04]  /*54910*/  LDL.LU R13, [R1+0x6b4] ;  /* 0x0006b400010d7983 */ /* 0x000f280000300800 */
[----:B------:R-:W4:Y:S04]  /*54920*/  LDL.LU R14, [R1+0x6b8] ;  /* 0x0006b800010e7983 */ /* 0x000f280000300800 */
[----:B------:R-:W4:Y:S04]  /*54930*/  LDL.LU R15, [R1+0x6bc] ;  /* 0x0006bc00010f7983 */ /* 0x000f280000300800 */
[----:B0-----:R-:W-:Y:S04]  /*54940*/  STL.64 [R1+0x1930], R22 ;  /* 0x0019301601007387 */ /* 0x001fe80000100a00 */
[----:B------:R0:W-:Y:S04]  /*54950*/  STL.64 [R1+0x1928], R20 ;  /* 0x0019281401007387 */ /* 0x0001e80000100a00 */
[----:B0-----:R-:W3:Y:S04]  /*54960*/  LDL.LU R20, [R1+0x2d0] ;  /* 0x0002d00001147983 */ /* 0x001ee80000300800 */
[----:B------:R-:W3:Y:S04]  /*54970*/  LDL.LU R21, [R1+0x2d4] ;  /* 0x0002d40001157983 */ /* 0x000ee80000300800 */
[----:B------:R-:W3:Y:S04]  /*54980*/  LDL.LU R22, [R1+0x2d8] ;  /* 0x0002d80001167983 */ /* 0x000ee80000300800 */
[----:B------:R-:W3:Y:S01]  /*54990*/  LDL.LU R23, [R1+0x2dc] ;  /* 0x0002dc0001177983 */ /* 0x000ee20000300800 */
[----:B--2---:R-:W-:Y:S01]  /*549a0*/  HMMA.16816.F32 R4, R16, R26, R4 ;  /* 0x0000001a1004723c */ /* 0x004fe20000001804 */
[----:B------:R-:W-:-:S02]  /*549b0*/  IMAD.MOV.U32 R28, RZ, RZ, R26 ;  /* 0x000000ffff1c7224 */ /* 0x000fc400078e001a */
[----:B------:R-:W-:Y:S01]  /*549c0*/  IMAD.MOV.U32 R29, RZ, RZ, R27 ;  /* 0x000000ffff1d7224 */ /* 0x000fe200078e001b */
[----:B---3--:R-:W-:Y:S04]  /*549d0*/  STL.64 [R1+0x1ac8], R22 ;  /* 0x001ac81601007387 */ /* 0x008fe80000100a00 */
[----:B------:R0:W-:Y:S04]  /*549e0*/  STL.64 [R1+0x1ac0], R20 ;  /* 0x001ac01401007387 */ /* 0x0001e80000100a00 */
        /* <DEDUP_REMOVED lines=9> */
[----:B---3--:R-:W-:-:S15]  /*54a80*/  HMMA.16816.F32 R24, R16, R6, R24 ;  /* 0x000000061018723c */ /* 0x008fde0000001818 */
[----:B------:R-:W-:-:S04]  /*54a90*/  NOP ;  /* 0x0000000000007918 */ /* 0x000fc80000000000 */
[----:B------:R-:W-:Y:S04]  /*54aa0*/  STL.64 [R1+0x6f0], R24 ;  /* 0x0006f01801007387 */ /* 0x000fe80000100a00 */
[----:B------:R0:W-:Y:S02]  /*54ab0*/  STL.64 [R1+0x6f8], R26 ;  /* 0x0006f81a01007387 */ /* 0x0001e40000100a00 */
[----:B0-----:R-:W-:Y:S02]  /*54ac0*/  IMAD.MOV.U32 R27, RZ, RZ, R6 ;  /* 0x000000ffff1b7224 */ /* 0x001fe400078e0006 */
[----:B------:R-:W-:Y:S02]  /*54ad0*/  IMAD.MOV.U32 R26, RZ, RZ, R7 ;  /* 0x000000ffff1a7224 */ /* 0x000fe400078e0007 */
        /* <DEDUP_REMOVED lines=27> */
[----:B----4-:R-:W-:Y:S02]  /*54c90*/  HMMA.16816.F32 R8, R16, R10, R12 ;  /* 0x0000000a1008723c */ /* 0x010fe4000000180c */
[----:B------:R-:W4:Y:S04]  /*54ca0*/  LDL.LU.64 R14, [R1+0x1af0] ;  /* 0x001af000010e7983 */ /* 0x000f280000300a00 */
        /* <DEDUP_REMOVED lines=16> */
[----:B------:R-:W2:Y:S04]  /*54db0*/  LDL.LU.64 R20, [R1+0x1ac0] ;  /* 0x001ac00001147983 */ /* 0x000ea80000300a00 */
[----:B------:R2:W-:Y:S04]  /*54dc0*/  STL.64 [R1+0x1940], R10 ;  /* 0x0019400a01007387 */ /* 0x0005e80000100a00 */
[----:B---3--:R-:W-:Y:S01]  /*54dd0*/  STL.64 [R1+0x1938], R6 ;  /* 0x0019380601007387 */ /* 0x008fe20000100a00 */
[----:B--2---:R-:W-:Y:S03]  /*54de0*/  HMMA.16816.F32 R8, R16, R6, R20 ;  /* 0x000000061008723c */ /* 0x004fe60000001814 */
[----:B------:R-:W2:Y:S04]  /*54df0*/  LDL.LU R20, [R1+0x2c0] ;  /* 0x0002c00001147983 */ /* 0x000ea80000300800 */
[----:B------:R-:W0:-:S12]  /*54e00*/  LDSM.16.MT88.4 R16, [R3+0x1c380] ;  /* 0x01c380000310783b */ /* 0x000e180000004200 */
[----:B------:R1:W-:Y:S04]  /*54e10*/  STL.64 [R1+0x2e0], R8 ;  /* 0x0002e00801007387 */ /* 0x0003e80000100a00 */
[----:B------:R3:W-:Y:S04]  /*54e20*/  STL.64 [R1+0x2e8], R10 ;  /* 0x0002e80a01007387 */ /* 0x0007e80000100a00 */
[----:B------:R-:W2:Y:S04]  /*54e30*/  LDL.LU R21, [R1+0x2c4] ;  /* 0x0002c40001157983 */ /* 0x000ea80000300800 */
[----:B------:R-:W4:Y:S04]  /*54e40*/  LDL.LU R22, [R1+0x2c8] ;  /* 0x0002c80001167983 */ /* 0x000f280000300800 */
[----:B------:R-:W4:Y:S04]  /*54e50*/  LDL.LU R23, [R1+0x2cc] ;  /* 0x0002cc0001177983 */ /* 0x000f280000300800 */
[----:B----4-:R-:W-:Y:S04]  /*54e60*/  STL.64 [R1+0x1958], R22 ;  /* 0x0019581601007387 */ /* 0x010fe80000100a00 */
[----:B--2---:R2:W-:Y:S04]  /*54e70*/  STL.64 [R1+0x1950], R20 ;  /* 0x0019501401007387 */ /* 0x0045e80000100a00 */
[----:B-1----:R-:W4:Y:S04]  /*54e80*/  LDL.LU R8, [R1+0x5b0] ;  /* 0x0005b00001087983 */ /* 0x002f280000300800 */
[----:B------:R-:W4:Y:S04]  /*54e90*/  LDL.LU R9, [R1+0x5b4] ;  /* 0x0005b40001097983 */ /* 0x000f280000300800 */
[----:B---3--:R-:W3:Y:S04]  /*54ea0*/  LDL.LU R10, [R1+0x5b8] ;  /* 0x0005b800010a7983 */ /* 0x008ee80000300800 */
[----:B------:R-:W3:Y:S04]  /*54eb0*/  LDL.LU R11, [R1+0x5bc] ;  /* 0x0005bc00010b7983 */ /* 0x000ee80000300800 */
[----:B---3--:R1:W-:Y:S04]  /*54ec0*/  STL.64 [R1+0x1968], R10 ;  /* 0x0019680a01007387 */ /* 0x0083e80000100a00 */
[----:B----4-:R-:W-:Y:S04]  /*54ed0*/  STL.64 [R1+0x1960], R8 ;  /* 0x0019600801007387 */ /* 0x010fe80000100a00 */
[----:B--2---:R-:W2:Y:S04]  /*54ee0*/  LDL.LU R20, [R1+0x5c0] ;  /* 0x0005c00001147983 */ /* 0x004ea80000300800 */
[----:B------:R-:W2:Y:S04]  /*54ef0*/  LDL.LU R21, [R1+0x5c4] ;  /* 0x0005c40001157983 */ /* 0x000ea80000300800 */
[----:B------:R-:W3:Y:S04]  /*54f00*/  LDL.LU R22, [R1+0x5c8] ;  /* 0x0005c80001167983 */ /* 0x000ee80000300800 */
[----:B------:R-:W3:Y:S01]  /*54f10*/  LDL.LU R23, [R1+0x5cc] ;  /* 0x0005cc0001177983 */ /* 0x000ee20000300800 */
[----:B-1----:R-:W-:-:S02]  /*54f20*/  IMAD.MOV.U32 R10, RZ, RZ, R5 ;  /* 0x000000ffff0a7224 */ /* 0x002fc400078e0005 */
[----:B------:R-:W-:Y:S01]  /*54f30*/  IMAD.MOV.U32 R11, RZ, RZ, R4 ;  /* 0x000000ffff0b7224 */ /* 0x000fe200078e0004 */
[----:B---3--:R-:W-:Y:S04]  /*54f40*/  STL.64 [R1+0x1978], R22 ;  /* 0x0019781601007387 */ /* 0x008fe80000100a00 */
[----:B--2---:R-:W-:Y:S04]  /*54f50*/  STL.64 [R1+0x1970], R20 ;  /* 0x0019701401007387 */ /* 0x004fe80000100a00 */
[----:B------:R-:W2:Y:S04]  /*54f60*/  LDL.LU R5, [R1+0x1abc] ;  /* 0x001abc0001057983 */ /* 0x000ea80000300800 */
[----:B------:R-:W3:Y:S04]  /*54f70*/  LDL.LU R4, [R1+0x1ab8] ;  /* 0x001ab80001047983 */ /* 0x000ee80000300800 */
[----:B------:R1:W-:Y:S02]  /*54f80*/  STL.64 [R1+0x1980], R10 ;  /* 0x0019800a01007387 */ /* 0x0003e40000100a00 */
[----:B-1----:R-:W-:-:S02]  /*54f90*/  IMAD.MOV.U32 R10, RZ, RZ, R25 ;  /* 0x000000ffff0a7224 */ /* 0x002fc400078e0019 */
[----:B------:R-:W-:Y:S01]  /*54fa0*/  IMAD.MOV.U32 R11, RZ, RZ, R24 ;  /* 0x000000ffff0b7224 */ /* 0x000fe200078e0018 */
[----:B------:R-:W4:Y:S04]  /*54fb0*/  LDL.LU R25, [R1+0x1ab4] ;  /* 0x001ab40001197983 */ /* 0x000f280000300800 */
[----:B------:R-:W2:Y:S04]  /*54fc0*/  LDL.LU R24, [R1+0x1ab0] ;  /* 0x001ab00001187983 */ /* 0x000ea80000300800 */
[----:B------:R1:W-:Y:S04]  /*54fd0*/  STL.64 [R1+0x1998], R10 ;  /* 0x0019980a01007387 */ /* 0x0003e80000100a00 */
[----:B------:R-:W2:Y:S04]  /*54fe0*/  LDL.LU R8, [R1+0x5f0] ;  /* 0x0005f00001087983 */ /* 0x000ea80000300800 */
[----:B------:R-:W2:Y:S04]  /*54ff0*/  LDL.LU R9, [R1+0x5f4] ;  /* 0x0005f40001097983 */ /* 0x000ea80000300800 */
[----:B-1----:R-:W2:Y:S04]  /*55000*/  LDL.LU R10, [R1+0x5f8] ;  /* 0x0005f800010a7983 */ /* 0x002ea80000300800 */
[----:B------:R-:W2:Y:S04]  /*55010*/  LDL.LU R11, [R1+0x5fc] ;  /* 0x0005fc00010b7983 */ /* 0x000ea80000300800 */
[----:B--2---:R1:W-:Y:S04]  /*55020*/  STL.64 [R1+0x19a8], R10 ;  /* 0x0019a80a01007387 */ /* 0x0043e80000100a00 */
[----:B------:R-:W-:Y:S01]  /*55030*/  STL.64 [R1+0x19a0], R8 ;  /* 0x0019a00801007387 */ /* 0x000fe20000100a00 */
[----:B-1----:R-:W-:-:S02]  /*55040*/  IMAD.MOV.U32 R10, RZ, RZ, R27 ;  /* 0x000000ffff0a7224 */ /* 0x002fc400078e001b */
        /* <DEDUP_REMOVED lines=8> */
[----:B-1----:R-:W-:-:S02]  /*550d0*/  IMAD.MOV.U32 R10, RZ, RZ, R28 ;  /* 0x000000ffff0a7224 */ /* 0x002fc400078e001c */
[----:B------:R-:W-:Y:S01]  /*550e0*/  IMAD.MOV.U32 R11, RZ, RZ, R29 ;  /* 0x000000ffff0b7224 */ /* 0x000fe200078e001d */
[----:B------:R-:W3:Y:S04]  /*550f0*/  LDL.LU R28, [R1+0x1aa4] ;  /* 0x001aa400011c7983 */ /* 0x000ee80000300800 */
[----:B------:R-:W3:Y:S04]  /*55100*/  LDL.LU R29, [R1+0x1aa0] ;  /* 0x001aa000011d7983 */ /* 0x000ee80000300800 */
[----:B------:R1:W-:Y:S02]  /*55110*/  STL.64 [R1+0x19d8], R10 ;  /* 0x0019d80a01007387 */ /* 0x0003e40000100a00 */
[----:B-1----:R-:W-:-:S02]  /*55120*/  IMAD.MOV.U32 R10, RZ, RZ, R12 ;  /* 0x000000ffff0a7224 */ /* 0x002fc400078e000c */
[----:B------:R-:W-:Y:S01]  /*55130*/  IMAD.MOV.U32 R11, RZ, RZ, R13 ;  /* 0x000000ffff0b7224 */ /* 0x000fe200078e000d */
[----:B------:R-:W3:Y:S04]  /*55140*/  LDL.LU R12, [R1+0x1a9c] ;  /* 0x001a9c00010c7983 */ /* 0x000ee80000300800 */
[----:B------:R-:W4:Y:S04]  /*55150*/  LDL.LU R13, [R1+0x1a98] ;  /* 0x001a9800010d7983 */ /* 0x000f280000300800 */
[----:B------:R-:W-:Y:S04]  /*55160*/  STL.64 [R1+0x19f0], R10 ;  /* 0x0019f00a01007387 */ /* 0x000fe80000100a00 */
[----:B--2---:R-:W-:Y:S04]  /*55170*/  STL.64 [R1+0x1990], R22 ;  /* 0x0019901601007387 */ /* 0x004fe80000100a00 */
[----:B------:R1:W-:Y:S04]  /*55180*/  STL.64 [R1+0x1988], R20 ;  /* 0x0019881401007387 */ /* 0x0003e80000100a00 */
[----:B-1----:R-:W2:Y:S04]  /*55190*/  LDL.LU R20, [R1+0x5e0] ;  /* 0x0005e00001147983 */ /* 0x002ea80000300800 */
[----:B------:R-:W2:Y:S04]  /*551a0*/  LDL.LU R21, [R1+0x5e4] ;  /* 0x0005e40001157983 */ /* 0x000ea80000300800 */
[----:B------:R-:W2:Y:S04]  /*551b0*/  LDL.LU R22, [R1+0x5e8] ;  /* 0x0005e80001167983 */ /* 0x000ea80000300800 */
[----:B------:R-:W2:Y:S01]  /*551c0*/  LDL.LU R23, [R1+0x5ec] ;  /* 0x0005ec0001177983 */ /* 0x000ea20000300800 */
[----:B---3--:R-:W-:-:S02]  /*551d0*/  IMAD.MOV.U32 R10, RZ, RZ, R4 ;  /* 0x000000ffff0a7224 */ /* 0x008fc400078e0004 */
[----:B------:R-:W-:Y:S01]  /*551e0*/  IMAD.MOV.U32 R11, RZ, RZ, R5 ;  /* 0x000000ffff0b7224 */ /* 0x000fe200078e0005 */
[----:B------:R-:W3:Y:S04]  /*551f0*/  LDL.LU R4, [R1+0x1a94] ;  /* 0x001a940001047983 */ /* 0x000ee80000300800 */
[----:B------:R-:W3:Y:S04]  /*55200*/  LDL.LU R5, [R1+0x1a90] ;  /* 0x001a900001057983 */ /* 0x000ee80000300800 */
[----:B------:R-:W-:Y:S04]  /*55210*/  STL.64 [R1+0x1a08], R10 ;  /* 0x001a080a01007387 */ /* 0x000fe80000100a00 */
[----:B--2---:R-:W-:Y:S04]  /*55220*/  STL.64 [R1+0x19b8], R22 ;  /* 0x0019b81601007387 */ /* 0x004fe80000100a00 */
[----:B------:R1:W-:Y:S04]  /*55230*/  STL.64 [R1+0x19b0], R20 ;  /* 0x0019b01401007387 */ /* 0x0003e80000100a00 */
[----:B-1----:R-:W2:Y:S04]  /*55240*/  LDL.LU R20, [R1+0x600] ;  /* 0x0006000001147983 */ /* 0x002ea80000300800 */
[----:B------:R-:W2:Y:S04]  /*55250*/  LDL.LU R21, [R1+0x604] ;  /* 0x0006040001157983 */ /* 0x000ea80000300800 */
[----:B------:R-:W2:Y:S04]  /*55260*/  LDL.LU R22, [R1+0x608] ;  /* 0x0006080001167983 */ /* 0x000ea80000300800 */
[----:B------:R-:W2:Y:S01]  /*55270*/  LDL.LU R23, [R1+0x60c] ;  /* 0x00060c0001177983 */ /* 0x000ea20000300800 */
[----:B------:R-:W-:-:S02]  /*55280*/  IMAD.MOV.U32 R10, RZ, RZ, R24 ;  /* 0x000000ffff0a7224 */ /* 0x000fc400078e0018 */
[----:B----4-:R-:W-:Y:S01]  /*55290*/  IMAD.MOV.U32 R11, RZ, RZ, R25 ;  /* 0x000000ffff0b7224 */ /* 0x010fe200078e0019 */
[----:B------:R-:W4:Y:S04]  /*552a0*/  LDL.LU R24, [R1+0x1a8c] ;  /* 0x001a8c0001187983 */ /* 0x000f280000300800 */
        /* <DEDUP_REMOVED lines=9> */
[----:B------:R-:W-:Y:S01]  /*55340*/  IMAD.MOV.U32 R11, RZ, RZ, R27 ;  /* 0x000000ffff0b7224 */ /* 0x000fe200078e001b */
        /* <DEDUP_REMOVED lines=26> */
[----:B------:R-:W2:Y:S04]  /*554f0*/  LDL.LU R23, [R1+0x64c] ;  /* 0x00064c0001177983 */ /* 0x000ea80000300800 */
        /* <DEDUP_REMOVED lines=20> */
[----:B--2---:R-:W-:Y:S04]  /*55640*/  STL.64 [R1+0x1a78], R22 ;  /* 0x001a781601007387 */ /* 0x004fe80000100a00 */
[----:B------:R1:W-:Y:S04]  /*55650*/  STL.64 [R1+0x1a70], R20 ;  /* 0x001a701401007387 */ /* 0x0003e80000100a00 */
[----:B-1----:R-:W4:Y:S04]  /*55660*/  LDL.LU R20, [R1+0x680] ;  /* 0x0006800001147983 */ /* 0x002f280000300800 */
[----:B------:R-:W4:Y:S04]  /*55670*/  LDL.LU R21, [R1+0x684] ;  /* 0x0006840001157983 */ /* 0x000f280000300800 */
[----:B------:R-:W4:Y:S04]  /*55680*/  LDL.LU R22, [R1+0x688] ;  /* 0x0006880001167983 */ /* 0x000f280000300800 */
[----:B------:R-:W4:Y:S04]  /*55690*/  LDL.LU R23, [R1+0x68c] ;  /* 0x00068c0001177983 */ /* 0x000f280000300800 */
[----:B------:R-:W2:Y:S04]  /*556a0*/  LDL.LU.64 R14, [R1+0x8] ;  /* 0x00000800010e7983 */ /* 0x000ea80000300a00 */
[----:B------:R-:W3:Y:S04]  /*556b0*/  LDL.LU R4, [R1+0x5a0] ;  /* 0x0005a00001047983 */ /* 0x000ee80000300800 */
[----:B------:R-:W3:Y:S04]  /*556c0*/  LDL.LU R5, [R1+0x5a4] ;  /* 0x0005a40001057983 */ /* 0x000ee80000300800 */
[----:B------:R-:W3:Y:S04]  /*556d0*/  LDL.LU R6, [R1+0x5a8] ;  /* 0x0005a80001067983 */ /* 0x000ee80000300800 */
[----:B------:R-:W3:Y:S04]  /*556e0*/  LDL.LU R7, [R1+0x5ac] ;  /* 0x0005ac0001077983 */ /* 0x000ee80000300800 */
[----:B0-----:R-:W-:Y:S04]  /*556f0*/  STL.64 [R1+0x1810], R18 ;  /* 0x0018101201007387 */ /* 0x001fe80000100a00 */
[----:B------:R-:W-:Y:S04]  /*55700*/  STL.64 [R1+0x1808], R16 ;  /* 0x0018081001007387 */ /* 0x000fe80000100a00 */
        /* <DEDUP_REMOVED lines=8> */
[----:B------:R-:W4:Y:S04]  /*55790*/  LDL.LU.64 R22, [R1+0x1a60] ;  /* 0x001a600001167983 */ /* 0x000f280000300a00 */
[----:B------:R-:W4:-:S13]  /*557a0*/  LDL.LU.64 R20, [R1+0x1a58] ;  /* 0x001a580001147983 */ /* 0x000f1a0000300a00 */
        /* <DEDUP_REMOVED lines=44> */
[----:B0-----:R-:W2:Y:S04]  /*55a70*/  LDL.LU.64 R10, [R1+0x19a8] ;  /* 0x0019a800010a7983 */ /* 0x001ea80000300a00 */
[----:B------:R-:W2:Y:S01]  /*55a80*/  LDL.LU.64 R8, [R1+0x19a0] ;  /* 0x0019a00001087983 */ /* 0x000ea20000300a00 */
[----:B------:R-:W-:-:S02]  /*55a90*/  IMAD.MOV.U32 R18, RZ, RZ, R2 ;  /* 0x000000ffff127224 */ /* 0x000fc400078e0002 */
[----:B------:R-:W-:-:S07]  /*55aa0*/  IMAD.MOV.U32 R19, RZ, RZ, R0 ;  /* 0x000000ffff137224 */ /* 0x000fce00078e0000 */
[----:B--2---:R-:W-:Y:S01]  /*55ab0*/  HMMA.16816.F32 R16, R24, R18, R8 ;  /* 0x000000121810723c */ /* 0x004fe20000001808 */
[----:B------:R-:W4:-:S15]  /*55ac0*/  LDL.LU.64 R10, [R1+0x1998] ;  /* 0x00199800010a7983 */ /* 0x000f1e0000300a00 */
[----:B------:R-:W-:-:S03]  /*55ad0*/  NOP ;  /* 0x0000000000007918 */ /* 0x000fc60000000000 */
[----:B------:R0:W-:Y:S04]  /*55ae0*/  STL.64 [R1+0x5f0], R16 ;  /* 0x0005f01001007387 */ /* 0x0001e80000100a00 */
[----:B------:R1:W-:Y:S04]  /*55af0*/  STL.64 [R1+0x5f8], R18 ;  /* 0x0005f81201007387 */ /* 0x0003e80000100a00 */
[----:B0-----:R-:W2:Y:S04]  /*55b00*/  LDL.LU R16, [R1+0x2a0] ;  /* 0x0002a00001107983 */ /* 0x001ea80000300800 */
[----:B------:R-:W2:Y:S04]  /*55b10*/  LDL.LU R17, [R1+0x2a4] ;  /* 0x0002a40001117983 */ /* 0x000ea80000300800 */
[----:B-1----:R-:W2:Y:S04]  /*55b20*/  LDL.LU R18, [R1+0x2a8] ;  /* 0x0002a80001127983 */ /* 0x002ea80000300800 */
[----:B------:R-:W2:Y:S01]  /*55b30*/  LDL.LU R19, [R1+0x2ac] ;  /* 0x0002ac0001137983 */ /* 0x000ea20000300800 */
[C---:B----4-:R-:W-:Y:S03]  /*55b40*/  HMMA.16816.F32 R8, R24.reuse, R10, R20 ;  /* 0x0000000a1808723c */ /* 0x050fe60000001814 */
[----:B--2---:R-:W-:Y:S04]  /*55b50*/  STL.64 [R1+0x1920], R18 ;  /* 0x0019201201007387 */ /* 0x004fe80000100a00 */
[----:B------:R0:W-:Y:S04]  /*55b60*/  STL.64 [R1+0x1918], R16 ;  /* 0x0019181001007387 */ /* 0x0001e80000100a00 */
[----:B0-----:R-:W2:Y:S04]  /*55b70*/  LDL.LU R16, [R1+0x2b0] ;  /* 0x0002b00001107983 */ /* 0x001ea80000300800 */
[----:B------:R-:W2:Y:S04]  /*55b80*/  LDL.LU R17, [R1+0x2b4] ;  /* 0x0002b40001117983 */ /* 0x000ea80000300800 */
[----:B------:R-:W2:Y:S04]  /*55b90*/  LDL.LU R18, [R1+0x2b8] ;  /* 0x0002b80001127983 */ /* 0x000ea80000300800 */
[----:B------:R-:W2:Y:S04]  /*55ba0*/  LDL.LU R19, [R1+0x2bc] ;  /* 0x0002bc0001137983 */ /* 0x000ea80000300800 */
[----:B------:R-:W4:Y:S04]  /*55bb0*/  LDL.LU.64 R22, [R1+0x1990] ;  /* 0x0019900001167983 */ /* 0x000f280000300a00 */
[----:B------:R-:W4:Y:S04]  /*55bc0*/  LDL.LU.64 R20, [R1+0x1988] ;  /* 0x0019880001147983 */ /* 0x000f280000300a00 */
[----:B------:R-:W-:Y:S04]  /*55bd0*/  STL.64 [R1+0x5e0], R8 ;  /* 0x0005e00801007387 */ /* 0x000fe80000100a00 */
[----:B------:R0:W-:Y:S04]  /*55be0*/  STL.64 [R1+0x5e8], R10 ;  /* 0x0005e80a01007387 */ /* 0x0001e80000100a00 */
[----:B0-----:R-:W4:Y:S02]  /*55bf0*/  LDL.LU.64 R10, [R1+0x1980] ;  /* 0x00198000010a7983 */ /* 0x001f240000300a00 */
[----:B----4-:R-:W-:Y:S02]  /*55c00*/  HMMA.16816.F32 R8, R24, R10, R20 ;  /* 0x0000000a1808723c */ /* 0x010fe40000001814 */
[----:B------:R-:W4:Y:S04]  /*55c10*/  LDL.LU.64 R22, [R1+0x1978] ;  /* 0x0019780001167983 */ /* 0x000f280000300a00 */
[----:B------:R-:W4:Y:S01]  /*55c20*/  LDL.LU.64 R20, [R1+0x1970] ;  /* 0x0019700001147983 */ /* 0x000f220000300a00 */
[----:B------:R-:W-:-:S02]  /*55c30*/  IMAD.MOV.U32 R2, RZ, RZ, R14 ;  /* 0x000000ffff027224 */ /* 0x000fc400078e000e */
[----:B------:R-:W-:-:S10]  /*55c40*/  IMAD.MOV.U32 R0, RZ, RZ, R15 ;  /* 0x000000ffff007224 */ /* 0x000fd400078e000f */
[----:B------:R-:W-:Y:S04]  /*55c50*/  STL.64 [R1+0x5d0], R8 ;  /* 0x0005d00801007387 */ /* 0x000fe80000100a00 */
        /* <DEDUP_REMOVED lines=8> */
[----:B------:R-:W4:Y:S04]  /*55ce0*/  LDL.LU.64 R20, [R1+0x1950] ;  /* 0x0019500001147983 */ /* 0x000f280000300a00 */
[----:B------:R-:W2:Y:S02]  /*55cf0*/  LDL.LU.64 R14, [R1+0x1948] ;  /* 0x00194800010e7983 */ /* 0x000ea40000300a00 */
[----:B--2---:R-:W-:-:S15]  /*55d00*/  HMMA.16816.F32 R8, R24, R14, R8 ;  /* 0x0000000e1808723c */ /* 0x004fde0000001808 */
[----:B------:R-:W-:-:S04]  /*55d10*/  NOP ;  /* 0x0000000000007918 */ /* 0x000fc80000000000 */
[----:B------:R-:W-:Y:S04]  /*55d20*/  STL.64 [R1+0x5b0], R8 ;  /* 0x0005b00801007387 */ /* 0x000fe80000100a00 */
[----:B------:R0:W-:Y:S04]  /*55d30*/  STL.64 [R1+0x5b8], R10 ;  /* 0x0005b80a01007387 */ /* 0x0001e80000100a00 */
[----:B0-----:R-:W3:Y:S04]  /*55d40*/  LDL.LU.64 R10, [R1+0x1940] ;  /* 0x00194000010a7983 */ /* 0x001ee80000300a00 */
[----:B------:R-:W-:Y:S04]  /*55d50*/  STL [R1+0x1854], R14 ;  /* 0x0018540e01007387 */ /* 0x000fe80000100800 */
[----:B------:R0:W-:Y:S04]  /*55d60*/  STL [R1+0x1850], R15 ;  /* 0x0018500f01007387 */ /* 0x0001e80000100800 */
[----:B0-----:R-:W2:Y:S01]  /*55d70*/  LDL.LU.64 R14, [R1+0xc8] ;  /* 0x0000c800010e7983 */ /* 0x001ea20000300a00 */
[----:B---3--:R-:W-:-:S15]  /*55d80*/  HMMA.16816.F32 R4, R24, R10, R4 ;  /* 0x0000000a1804723c */ /* 0x008fde0000001804 */
[----:B------:R-:W-:-:S04]  /*55d90*/  NOP ;  /* 0x0000000000007918 */ /* 0x000fc80000000000 */
[----:B------:R-:W-:Y:S04]  /*55da0*/  STL.64 [R1+0x2d0], R4 ;  /* 0x0002d00401007387 */ /* 0x000fe80000100a00 */
[----:B------:R0:W-:Y:S04]  /*55db0*/  STL.64 [R1+0x2d8], R6 ;  /* 0x0002d80601007387 */ /* 0x0001e80000100a00 */
[----:B0-----:R-:W4:Y:S02]  /*55dc0*/  LDL.LU.64 R6, [R1+0x1938] ;  /* 0x0019380001067983 */ /* 0x001f240000300a00 */
[----:B----4-:R-:W-:Y:S02]  /*55dd0*/  HMMA.16816.F32 R24, R24, R6, R20 ;  /* 0x000000061818723c */ /* 0x010fe40000001814 */
[----:B------:R-:W2:Y:S04]  /*55de0*/  LDL.LU.64 R22, [R1+0x1930] ;  /* 0x0019300001167983 */ /* 0x000ea80000300a00 */
[----:B------:R-:W2:-:S13]  /*55df0*/  LDL.LU.64 R20, [R1+0x1928] ;  /* 0x0019280001147983 */ /* 0x000e9a0000300a00 */
[----:B------:R-:W-:Y:S04]  /*55e00*/  STL [R1+0x15d8], R24 ;  /* 0x0015d81801007387 */ /* 0x000fe80000100800 */
[----:B------:R-:W-:Y:S04]  /*55e10*/  STL [R1+0x15d4], R25 ;  /* 0x0015d41901007387 */ /* 0x000fe80000100800 */
[----:B------:R0:W-:Y:S04]  /*55e20*/  STL [R1+0x15d0], R26 ;  /* 0x0015d01a01007387 */ /* 0x0001e80000100800 */
[----:B------:R1:W-:Y:S01]  /*55e30*/  STL [R1+0x15cc], R27 ;  /* 0x0015cc1b01007387 */ /* 0x0003e20000100800 */
[----:B0-----:R-:W-:-:S02]  /*55e40*/  IMAD.MOV.U32 R26, RZ, RZ, R2 ;  /* 0x000000ffff1a7224 */ /* 0x001fc400078e0002 */
[----:B-1----:R-:W-:-:S05]  /*55e50*/  IMAD.MOV.U32 R27, RZ, RZ, R0 ;  /* 0x000000ffff1b7224 */ /* 0x002fca00078e0000 */
[----:B------:R0:W-:Y:S04]  /*55e60*/  STL.64 [R1+0x18e0], R26 ;  /* 0x0018e01a01007387 */ /* 0x0001e80000100a00 */
[----:B0-----:R-:W3:Y:S01]  /*55e70*/  LDL.LU.64 R26, [R1+0x98] ;  /* 0x00009800011a7983 */ /* 0x001ee20000300a00 */
[----:B--2---:R-:W-:-:S15]  /*55e80*/  HMMA.16816.F32 R16, R20, R14, R16 ;  /* 0x0000000e1410723c */ /* 0x004fde0000001810 */
[----:B------:R-:W-:-:S04]  /*55e90*/  NOP ;  /* 0x0000000000007918 */ /* 0x000fc80000000000 */
[----:B------:R-:W-:Y:S02]  /*55ea0*/  IMAD.MOV.U32 R13, RZ, RZ, R18 ;  /* 0x000000ffff0d7224 */ /* 0x000fe400078e0012 */
[----:B------:R-:W-:Y:S01]  /*55eb0*/  IMAD.MOV.U32 R12, RZ, RZ, R16 ;  /* 0x000000ffff0c7224 */ /* 0x000fe200078e0010 */
[----:B---3--:R0:W-:Y:S04]  /*55ec0*/  STL.64 [R1+0x1910], R26 ;  /* 0x0019101a01007387 */ /* 0x0081e80000100a00 */
[----:B0-----:R-:W2:Y:S04]  /*55ed0*/  LDL.LU.64 R26, [R1+0xb8] ;  /* 0x0000b800011a7983 */ /* 0x001ea80000300a00 */
[----:B------:R-:W-:Y:S04]  /*55ee0*/  STL.64 [R1+0x2b0], R16 ;  /* 0x0002b01001007387 */ /* 0x000fe80000100a00 */
[----:B------:R0:W-:Y:S04]  /*55ef0*/  STL.64 [R1+0x2b8], R18 ;  /* 0x0002b81201007387 */ /* 0x0001e80000100a00 */
[----:B0-----:R-:W2:Y:S04]  /*55f00*/  LDL.LU.64 R18, [R1+0x1920] ;  /* 0x0019200001127983 */ /* 0x001ea80000300a00 */
[----:B------:R-:W2:Y:S01]  /*55f10*/  LDL.LU.64 R16, [R1+0x1918] ;  /* 0x0019180001107983 */ /* 0x000ea20000300a00 */
[----:B------:R-:W-:-:S02]  /*55f20*/  IMAD.MOV.U32 R5, RZ, RZ, R15 ;  /* 0x000000ffff057224 */ /* 0x000fc400078e000f */
[----:B------:R-:W-:-:S03]  /*55f30*/  IMAD.MOV.U32 R8, RZ, RZ, R14 ;  /* 0x000000ffff087224 */ /* 0x000fc600078e000e */
[----:B------:R-:W-:Y:S04]  /*55f40*/  STL [R1+0x1848], R5 ;  /* 0x0018480501007387 */ /* 0x000fe80000100800 */
[----:B------:R0:W-:Y:S04]  /*55f50*/  STL [R1+0x15e0], R12 ;  /* 0x0015e00c01007387 */ /* 0x0001e80000100800 */
[----:B------:R1:W-:Y:S04]  /*55f60*/  STL [R1+0x15dc], R13 ;  /* 0x0015dc0d01007387 */ /* 0x0003e80000100800 */
[----:B0-----:R-:W3:Y:S04]  /*55f70*/  LDL.LU R12, [R1+0x280] ;  /* 0x00028000010c7983 */ /* 0x001ee80000300800 */
[----:B-1----:R-:W3:Y:S04]  /*55f80*/  LDL.LU R13, [R1+0x284] ;  /* 0x00028400010d7983 */ /* 0x002ee80000300800 */
[----:B------:R-:W3:Y:S04]  /*55f90*/  LDL.LU R14, [R1+0x288] ;  /* 0x00028800010e7983 */ /* 0x000ee80000300800 */
[----:B------:R-:W3:Y:S01]  /*55fa0*/  LDL.LU R15, [R1+0x28c] ;  /* 0x00028c00010f7983 */ /* 0x000ee20000300800 */
[----:B--2---:R-:W-:Y:S01]  /*55fb0*/  HMMA.16816.F32 R16, R20, R26, R16 ;  /* 0x0000001a1410723c */ /* 0x004fe20000001810 */
[----:B------:R-:W-:-:S15]  /*55fc0*/  IMAD.MOV.U32 R9, RZ, RZ, R27 ;  /* 0x000000ffff097224 */ /* 0x000fde00078e001b */
[----:B------:R-:W-:-:S03]  /*55fd0*/  NOP ;  /* 0x0000000000007918 */ /* 0x000fc60000000000 */
[----:B------:R0:W-:Y:S04]  /*55fe0*/  STL.64 [R1+0x2a0], R16 ;  /* 0x0002a01001007387 */ /* 0x0001e80000100a00 */
[----:B------:R-:W-:Y:S01]  /*55ff0*/  STL.64 [R1+0x2a8], R18 ;  /* 0x0002a81201007387 */ /* 0x000fe20000100a00 */
[----:B0-----:R-:W-:-:S03]  /*56000*/  IMAD.MOV.U32 R16, RZ, RZ, R26 ;  /* 0x000000ffff107224 */ /* 0x001fc600078e001a */
[----:B------:R-:W3:Y:S04]  /*56010*/  LDL.LU.64 R26, [R1+0x1910] ;  /* 0x00191000011a7983 */ /* 0x000ee80000300a00 */
[----:B------:R0:W-:Y:S04]  /*56020*/  STL [R1+0x184c], R16 ;  /* 0x00184c1001007387 */ /* 0x0001e80000100800 */
[----:B0-----:R-:W2:Y:S04]  /*56030*/  LDL.LU R16, [R1+0x290] ;  /* 0x0002900001107983 */ /* 0x001ea80000300800 */
[----:B------:R-:W2:Y:S04]  /*56040*/  LDL.LU R17, [R1+0x294] ;  /* 0x0002940001117983 */ /* 0x000ea80000300800 */
[----:B------:R-:W2:Y:S04]  /*56050*/  LDL.LU R18, [R1+0x298] ;  /* 0x0002980001127983 */ /* 0x000ea80000300800 */
[----:B------:R-:W2:Y:S04]  /*56060*/  LDL.LU R19, [R1+0x29c] ;  /* 0x00029c0001137983 */ /* 0x000ea80000300800 */
[----:B------:R0:W-:Y:S04]  /*56070*/  STL.64 [R1+0x1838], R10 ;  /* 0x0018380a01007387 */ /* 0x0001e80000100a00 */
[----:B------:R-:W-:Y:S04]  /*56080*/  STL.64 [R1+0x1830], R8 ;  /* 0x0018300801007387 */ /* 0x000fe80000100a00 */
[----:B0-----:R-:W2:Y:S02]  /*56090*/  LDL.LU.64 R10, [R1+0xa8] ;  /* 0x0000a800010a7983 */ /* 0x001ea40000300a00 */
[----:B--2---:R-:W-:-:S15]  /*560a0*/  HMMA.16816.F32 R16, R20, R10, R16 ;  /* 0x0000000a1410723c */ /* 0x004fde0000001810 */
[----:B------:R-:W-:-:S04]  /*560b0*/  NOP ;  /* 0x0000000000007918 */ /* 0x000fc80000000000 */
[----:B------:R0:W-:Y:S04]  /*560c0*/  STL.64 [R1+0x290], R16 ;  /* 0x0002901001007387 */ /* 0x0001e80000100a00 */
[----:B------:R1:W-:Y:S01]  /*560d0*/  STL.64 [R1+0x298], R18 ;  /* 0x0002981201007387 */ /* 0x0003e20000100a00 */
[----:B0-----:R-:W-:Y:S02]  /*560e0*/  IMAD.MOV.U32 R17, RZ, RZ, R11 ;  /* 0x000000ffff117224 */ /* 0x001fe400078e000b */
[----:B-1----:R-:W-:Y:S02]  /*560f0*/  IMAD.MOV.U32 R18, RZ, RZ, R10 ;  /* 0x000000ffff127224 */ /* 0x002fe400078e000a */
[----:B---3--:R-:W-:Y:S03]  /*56100*/  HMMA.16816.F32 R8, R20, R26, R12 ;  /* 0x0000001a1408723c */ /* 0x008fe6000000180c */
[----:B------:R-:W-:Y:S04]  /*56110*/  STL [R1+0x18fc], R18 ;  /* 0x0018fc1201007387 */ /* 0x000fe80000100800 */
[----:B------:R-:W-:-:S12]  /*56120*/  STL [R1+0x18f8], R17 ;  /* 0x0018f81101007387 */ /* 0x000fd80000100800 */
[----:B------:R0:W-:Y:S04]  /*56130*/  STL.64 [R1+0x280], R8 ;  /* 0x0002800801007387 */ /* 0x0001e80000100a00 */
[----:B------:R1:W-:Y:S04]  /*56140*/  STL.64 [R1+0x288], R10 ;  /* 0x0002880a01007387 */ /* 0x0003e80000100a00 */
[----:B0-----:R-:W2:Y:S04]  /*56150*/  LDL.LU R8, [R1+0x1e0] ;  /* 0x0001e00001087983 */ /* 0x001ea80000300800 */
        /* <DEDUP_REMOVED lines=16> */
[----:B------:R-:W2:Y:S01]  /*56260*/  LDL.LU R19, [R1+0x26c] ;  /* 0x00026c0001137983 */ /* 0x000ea20000300800 */
[----:B------:R-:W-:-:S02]  /*56270*/  IMAD.MOV.U32 R4, RZ, RZ, R26 ;  /* 0x000000ffff047224 */ /* 0x000fc400078e001a */
[----:B------:R-:W-:Y:S01]  /*56280*/  IMAD.MOV.U32 R3, RZ, RZ, R27 ;  /* 0x000000ffff037224 */ /* 0x000fe200078e001b */
[----:B--2---:R0:W-:Y:S04]  /*56290*/  STL.64 [R1+0x1908], R18 ;  /* 0x0019081201007387 */ /* 0x0041e80000100a00 */
[----:B------:R-:W-:Y:S04]  /*562a0*/  STL.64 [R1+0x1900], R16 ;  /* 0x0019001001007387 */ /* 0x000fe80000100a00 */
[----:B0-----:R-:W2:Y:S04]  /*562b0*/  LDL.LU.64 R18, [R1+0x88] ;  /* 0x0000880001127983 */ /* 0x001ea80000300a00 */
[----:B------:R-:W2:Y:S04]  /*562c0*/  LDL.LU R24, [R1+0x250] ;  /* 0x0002500001187983 */ /* 0x000ea80000300800 */
[----:B------:R-:W2:Y:S04]  /*562d0*/  LDL.LU R25, [R1+0x254] ;  /* 0x0002540001197983 */ /* 0x000ea80000300800 */
[----:B------:R-:W2:Y:S04]  /*562e0*/  LDL.LU R26, [R1+0x258] ;  /* 0x00025800011a7983 */ /* 0x000ea80000300800 */
[----:B------:R-:W2:Y:S04]  /*562f0*/  LDL.LU R27, [R1+0x25c] ;  /* 0x00025c00011b7983 */ /* 0x000ea80000300800 */
        /* <DEDUP_REMOVED lines=20> */
[----:B0-----:R-:W3:Y:S04]  /*56440*/  LDL.LU R10, [R1+0x248] ;  /* 0x00024800010a7983 */ /* 0x001ee80000300800 */
[----:B------:R-:W3:Y:S04]  /*56450*/  LDL.LU R11, [R1+0x24c] ;  /* 0x00024c00010b7983 */ /* 0x000ee80000300800 */
[----:B------:R-:W-:Y:S04]  /*56460*/  STL.64 [R1+0x1820], R6 ;  /* 0x0018200601007387 */ /* 0x000fe80000100a00 */
[----:B------:R0:W-:Y:S04]  /*56470*/  STL [R1+0x1818], R4 ;  /* 0x0018180401007387 */ /* 0x0001e80000100800 */
        /* <DEDUP_REMOVED lines=9> */
[----:B-1----:R-:W-:Y:S02]  /*56510*/  IMAD.MOV.U32 R6, RZ, RZ, R18 ;  /* 0x000000ffff067224 */ /* 0x002fe400078e0012 */
[----:B------:R-:W2:Y:S04]  /*56520*/  LDL.LU.64 R18, [R1+0x1908] ;  /* 0x0019080001127983 */ /* 0x000ea80000300a00 */
[----:B------:R-:W2:Y:S01]  /*56530*/  LDL.LU.64 R16, [R1+0x1900] ;  /* 0x0019000001107983 */ /* 0x000ea20000300a00 */
[----:B------:R-:W-:Y:S01]  /*56540*/  IMAD.MOV.U32 R7, RZ, RZ, R27 ;  /* 0x000000ffff077224 */ /* 0x000fe200078e001b */
[----:B--2---:R-:W-:-:S15]  /*56550*/  HMMA.16816.F32 R16, R20, R26, R16 ;  /* 0x0000001a1410723c */ /* 0x004fde0000001810 */
[----:B------:R-:W-:-:S04]  /*56560*/  NOP ;  /* 0x0000000000007918 */ /* 0x000fc80000000000 */
[----:B------:R-:W-:Y:S04]  /*56570*/  STL.64 [R1+0x260], R16 ;  /* 0x0002601001007387 */ /* 0x000fe80000100a00 */
[----:B------:R0:W-:Y:S04]  /*56580*/  STL.64 [R1+0x268], R18 ;  /* 0x0002681201007387 */ /* 0x0001e80000100a00 */
[----:B0-----:R-:W2:Y:S04]  /*56590*/  LDL.LU R18, [R1+0x18fc] ;  /* 0x0018fc0001127983 */ /* 0x001ea80000300800 */
[----:B------:R-:W2:Y:S01]  /*565a0*/  LDL.LU R17, [R1+0x18f8] ;  /* 0x0018f80001117983 */ /* 0x000ea20000300800 */
[----:B------:R-:W-:-:S03]  /*565b0*/  IMAD.MOV.U32 R19, RZ, RZ, R26 ;  /* 0x000000ffff137224 */ /* 0x000fc600078e001a */
[----:B------:R-:W4:Y:S04]  /*565c0*/  LDL.LU.64 R26, [R1+0x18f0] ;  /* 0x0018f000011a7983 */ /* 0x000f280000300a00 */
[----:B------:R-:W4:Y:S04]  /*565d0*/  LDL.LU.64 R24, [R1+0x18e8] ;  /* 0x0018e80001187983 */ /* 0x000f280000300a00 */
[----:B------:R-:W-:Y:S04]  /*565e0*/  STL.64 [R1+0x18b0], R6 ;  /* 0x0018b00601007387 */ /* 0x000fe80000100a00 */
[----:B------:R0:W-:Y:S04]  /*565f0*/  STL [R1+0x18a8], R4 ;  /* 0x0018a80401007387 */ /* 0x0001e80000100800 */
[----:B0-----:R-:W3:Y:S04]  /*56600*/  LDL.LU R4, [R1+0x220] ;  /* 0x0002200001047983 */ /* 0x001ee80000300800 */
[----:B------:R-:W3:Y:S04]  /*56610*/  LDL.LU R5, [R1+0x224] ;  /* 0x0002240001057983 */ /* 0x000ee80000300800 */
[----:B------:R-:W3:Y:S04]  /*56620*/  LDL.LU R6, [R1+0x228] ;  /* 0x0002280001067983 */ /* 0x000ee80000300800 */
[----:B------:R-:W3:Y:S01]  /*56630*/  LDL.LU R7, [R1+0x22c] ;  /* 0x00022c0001077983 */ /* 0x000ee20000300800 */
[----:B----4-:R-:W-:Y:S03]  /*56640*/  HMMA.16816.F32 R24, R20, R14, R24 ;  /* 0x0000000e1418723c */ /* 0x010fe60000001818 */
[----:B--2---:R-:W-:Y:S04]  /*56650*/  STL.64 [R1+0x1898], R18 ;  /* 0x0018981201007387 */ /* 0x004fe80000100a00 */
[----:B------:R0:W-:Y:S04]  /*56660*/  STL [R1+0x1890], R17 ;  /* 0x0018901101007387 */ /* 0x0001e80000100800 */
[----:B------:R-:W2:Y:S04]  /*56670*/  LDL.LU R16, [R1+0x210] ;  /* 0x0002100001107983 */ /* 0x000ea80000300800 */
[----:B0-----:R-:W2:Y:S04]  /*56680*/  LDL.LU R17, [R1+0x214] ;  /* 0x0002140001117983 */ /* 0x001ea80000300800 */
[----:B------:R-:W2:Y:S04]  /*56690*/  LDL.LU R18, [R1+0x218] ;  /* 0x0002180001127983 */ /* 0x000ea80000300800 */
[----:B------:R-:W2:Y:S04]  /*566a0*/  LDL.LU R19, [R1+0x21c] ;  /* 0x00021c0001137983 */ /* 0x000ea80000300800 */
[----:B------:R0:W-:Y:S04]  /*566b0*/  STL.64 [R1+0x250], R24 ;  /* 0x0002501801007387 */ /* 0x0001e80000100a00 */
[----:B------:R1:W-:Y:S01]  /*566c0*/  STL.64 [R1+0x258], R26 ;  /* 0x0002581a01007387 */ /* 0x0003e20000100a00 */
[----:B0-----:R-:W-:-:S03]  /*566d0*/  IMAD.MOV.U32 R25, RZ, RZ, R14 ;  /* 0x000000ffff197224 */ /* 0x001fc600078e000e */
[----:B-1----:R-:W4:Y:S01]  /*566e0*/  LDL.LU.64 R26, [R1+0x18e0] ;  /* 0x0018e000011a7983 */ /* 0x002f220000300a00 */
[----:B------:R-:W-:-:S03]  /*566f0*/  IMAD.MOV.U32 R24, RZ, RZ, R15 ;  /* 0x000000ffff187224 */ /* 0x000fc600078e000f */
[----:B------:R-:W3:Y:S02]  /*56700*/  LDL.LU.64 R14, [R1+0x18d8] ;  /* 0x0018d800010e7983 */ /* 0x000ee40000300a00 */
[C---:B---3--:R-:W-:Y:S02]  /*56710*/  HMMA.16816.F32 R8, R20.reuse, R14, R8 ;  /* 0x0000000e1408723c */ /* 0x048fe40000001808 */
[----:B----4-:R-:W-:Y:S04]  /*56720*/  STL.64 [R1+0x1880], R26 ;  /* 0x0018801a01007387 */ /* 0x010fe80000100a00 */
        /* <DEDUP_REMOVED lines=26> */
[----:B------:R-:W2:Y:S04]  /*568d0*/  LDL.LU R4, [R1+0x18a8] ;  /* 0x0018a80001047983 */ /* 0x000ea80000300800 */
[----:B------:R-:W2:Y:S02]  /*568e0*/  LDL.LU.64 R10, [R1+0x18a0] ;  /* 0x0018a000010a7983 */ /* 0x000ea40000300a00 */
[----:B--2---:R-:W-:Y:S01]  /*568f0*/  HMMA.16816.F32 R16, R20, R10, R16 ;  /* 0x0000000a1410723c */ /* 0x004fe20000001810 */
[----:B------:R-:W-:-:S15]  /*56900*/  IMAD.MOV.U32 R5, RZ, RZ, R11 ;  /* 0x000000ffff057224 */ /* 0x000fde00078e000b */
[----:B------:R-:W-:-:S03]  /*56910*/  NOP ;  /* 0x0000000000007918 */ /* 0x000fc60000000000 */
[----:B------:R0:W-:Y:S04]  /*56920*/  STL.64 [R1+0x210], R16 ;  /* 0x0002101001007387 */ /* 0x0001e80000100a00 */
[----:B------:R1:W-:Y:S01]  /*56930*/  STL.64 [R1+0x218], R18 ;  /* 0x0002181201007387 */ /* 0x0003e20000100a00 */
[----:B0-----:R-:W-:-:S03]  /*56940*/  IMAD.MOV.U32 R16, RZ, RZ, R10 ;  /* 0x000000ffff107224 */ /* 0x001fc600078e000a */
[----:B-1----:R-:W2:Y:S04]  /*56950*/  LDL.LU.64 R18, [R1+0x1898] ;  /* 0x0018980001127983 */ /* 0x002ea80000300a00 */
[----:B------:R-:W2:Y:S04]  /*56960*/  LDL.LU R17, [R1+0x1890] ;  /* 0x0018900001117983 */ /* 0x000ea80000300800 */
        /* <DEDUP_REMOVED lines=87> */
[----:B------:R-:W2:Y:S04]  /*56ee0*/  LDL.LU R26, [R1+0x178] ;  /* 0x00017800011a7983 */ /* 0x000ea80000300800 */
[----:B------:R-:W2:Y:S04]  /*56ef0*/  LDL.LU R27, [R1+0x17c] ;  /* 0x00017c00011b7983 */ /* 0x000ea80000300800 */
[----:B--2---:R0:W-:Y:S04]  /*56f00*/  STL.64 [R1+0x17c0], R26 ;  /* 0x0017c01a01007387 */ /* 0x0041e80000100a00 */
[----:B------:R-:W-:Y:S01]  /*56f10*/  STL.64 [R1+0x17b8], R24 ;  /* 0x0017b81801007387 */ /* 0x000fe20000100a00 */
[----:B0-----:R-:W-:-:S02]  /*56f20*/  IMAD.MOV.U32 R26, RZ, RZ, R18 ;  /* 0x000000ffff1a7224 */ /* 0x001fc400078e0012 */
[----:B------:R-:W-:-:S05]  /*56f30*/  IMAD.MOV.U32 R27, RZ, RZ, R17 ;  /* 0x000000ffff1b7224 */ /* 0x000fca00078e0011 */
[----:B------:R0:W-:Y:S02]  /*56f40*/  STL.64 [R1+0x17d8], R26 ;  /* 0x0017d81a01007387 */ /* 0x0001e40000100a00 */
[----:B0-----:R-:W-:Y:S02]  /*56f50*/  IMAD.MOV.U32 R26, RZ, RZ, R16 ;  /* 0x000000ffff1a7224 */ /* 0x001fe400078e0010 */
[----:B------:R-:W-:-:S05]  /*56f60*/  IMAD.MOV.U32 R27, RZ, RZ, R9 ;  /* 0x000000ffff1b7224 */ /* 0x000fca00078e0009 */
[----:B------:R-:W-:Y:S04]  /*56f70*/  STL.64 [R1+0x17f0], R26 ;  /* 0x0017f01a01007387 */ /* 0x000fe80000100a00 */
[----:B----4-:R-:W-:Y:S04]  /*56f80*/  STL.64 [R1+0x1760], R14 ;  /* 0x0017600e01007387 */ /* 0x010fe80000100a00 */
[----:B------:R0:W-:Y:S04]  /*56f90*/  STL.64 [R1+0x1758], R12 ;  /* 0x0017580c01007387 */ /* 0x0001e80000100a00 */
        /* <DEDUP_REMOVED lines=13> */
[----:B------:R-:W3:Y:S01]  /*57070*/  LDL.LU R19, [R1+0x1bc] ;  /* 0x0001bc0001137983 */ /* 0x000ee20000300800 */
[----:B------:R-:W-:-:S03]  /*57080*/  IMAD.MOV.U32 R27, RZ, RZ, R5 ;  /* 0x000000ffff1b7224 */ /* 0x000fc600078e0005 */
[----:B------:R-:W3:Y:S04]  /*57090*/  LDL.LU R4, [R1+0x1d0] ;  /* 0x0001d00001047983 */ /* 0x000ee80000300800 */
        /* <DEDUP_REMOVED lines=37> */
[----:B------:R-:W4:Y:S01]  /*572f0*/  LDL.LU R4, [R1+0x1818] ;  /* 0x0018180001047983 */ /* 0x000f220000300800 */
[----:B------:R-:W-:Y:S01]  /*57300*/  IMAD.MOV.U32 R26, RZ, RZ, R8 ;  /* 0x000000ffff1a7224 */ /* 0x000fe200078e0008 */
        /* <DEDUP_REMOVED lines=24> */
[----:B----4-:R-:W-:-:S02]  /*57490*/  IMAD.MOV.U32 R22, RZ, RZ, R4 ;  /* 0x000000ffff167224 */ /* 0x010fc400078e0004 */
[----:B------:R-:W-:-:S07]  /*574a0*/  IMAD.MOV.U32 R23, RZ, RZ, R3 ;  /* 0x000000ffff177224 */ /* 0x000fce00078e0003 */
[----:B---3--:R-:W-:Y:S01]  /*574b0*/  HMMA.16816.F32 R20, R16, R22, R24 ;  /* 0x000000161014723c */ /* 0x008fe20000001818 */
[----:B------:R-:W2:-:S15]  /*574c0*/  LDL.LU.64 R26, [R1+0x17b0] ;  /* 0x0017b000011a7983 */ /* 0x000e9e0000300a00 */
[----:B------:R-:W-:-:S03]  /*574d0*/  NOP ;  /* 0x0000000000007918 */ /* 0x000fc60000000000 */
[----:B------:R-:W-:Y:S04]  /*574e0*/  STL.64 [R1+0x190], R20 ;  /* 0x0001901401007387 */ /* 0x000fe80000100a00 */
[----:B------:R0:W-:Y:S04]  /*574f0*/  STL.64 [R1+0x198], R22 ;  /* 0x0001981601007387 */ /* 0x0001e80000100a00 */
[----:B0-----:R-:W3:Y:S01]  /*57500*/  LDL.LU R22, [R1+0xd84] ;  /* 0x000d840001167983 */ /* 0x001ee20000300800 */
        /* <DEDUP_REMOVED lines=48> */
[C---:B--2---:R-:W-:Y:S02]  /*57810*/  HMMA.16816.F32 R24, R16.reuse, R26, R12 ;  /* 0x0000001a1018723c */ /* 0x044fe4000000180c */
[----:B------:R-:W2:Y:S04]  /*57820*/  LDL.LU.64 R14, [R1+0x16e8] ;  /* 0x0016e800010e7983 */ /* 0x000ea80000300a00 */
[----:B------:R-:W3:Y:S04]  /*57830*/  LDL.LU R23, [R1+0xd80] ;  /* 0x000d800001177983 */ /* 0x000ee80000300800 */
[----:B---3--:R0:W-:Y:S09]  /*57840*/  STL.64 [R1+0x16c8], R22 ;  /* 0x0016c81601007387 */ /* 0x0081f20000100a00 */
[----:B------:R-:W-:Y:S04]  /*57850*/  STL.64 [R1+0x100], R24 ;  /* 0x0001001801007387 */ /* 0x000fe80000100a00 */
[----:B------:R-:W-:Y:S04]  /*57860*/  STL.64 [R1+0x108], R26 ;  /* 0x0001081a01007387 */ /* 0x000fe80000100a00 */
[----:B------:R-:W3:Y:S04]  /*57870*/  LDL.LU R20, [R1+0x590] ;  /* 0x0005900001147983 */ /* 0x000ee80000300800 */
[----:B------:R-:W3:Y:S04]  /*57880*/  LDL.LU R21, [R1+0x594] ;  /* 0x0005940001157983 */ /* 0x000ee80000300800 */
[----:B0-----:R-:W4:Y:S04]  /*57890*/  LDL.LU R22, [R1+0x598] ;  /* 0x0005980001167983 */ /* 0x001f280000300800 */
[----:B------:R-:W4:Y:S04]  /*578a0*/  LDL.LU R23, [R1+0x59c] ;  /* 0x00059c0001177983 */ /* 0x000f280000300800 */
[----:B----4-:R-:W-:Y:S04]  /*578b0*/  STL.64 [R1+0x16d8], R22 ;  /* 0x0016d81601007387 */ /* 0x010fe80000100a00 */
[----:B---3--:R0:W-:Y:S04]  /*578c0*/  STL.64 [R1+0x16d0], R20 ;  /* 0x0016d01401007387 */ /* 0x0081e80000100a00 */
[----:B0-----:R-:W2:Y:S04]  /*578d0*/  LDL.LU R20, [R1+0xd0] ;  /* 0x0000d00001147983 */ /* 0x001ea80000300800 */
[----:B------:R-:W2:Y:S04]  /*578e0*/  LDL.LU R21, [R1+0xd4] ;  /* 0x0000d40001157983 */ /* 0x000ea80000300800 */
[----:B------:R-:W2:Y:S04]  /*578f0*/  LDL.LU R22, [R1+0xd8] ;  /* 0x0000d80001167983 */ /* 0x000ea80000300800 */
[----:B------:R-:W2:Y:S04]  /*57900*/  LDL.LU R23, [R1+0xdc] ;  /* 0x0000dc0001177983 */ /* 0x000ea80000300800 */
[----:B------:R-:W3:Y:S04]  /*57910*/  LDL.LU R13, [R1+0x1180] ;  /* 0x00118000010d7983 */ /* 0x000ee80000300800 */
[----:B------:R-:W4:Y:S04]  /*57920*/  LDL.LU R12, [R1+0x1178] ;  /* 0x00117800010c7983 */ /* 0x000f280000300800 */
[----:B------:R-:W3:Y:S04]  /*57930*/  LDL.LU R27, [R1+0x1170] ;  /* 0x00117000011b7983 */ /* 0x000ee80000300800 */
[----:B------:R-:W3:Y:S04]  /*57940*/  LDL.LU R26, [R1+0x1168] ;  /* 0x00116800011a7983 */ /* 0x000ee80000300800 */
[----:B------:R-:W4:Y:S04]  /*57950*/  LDL.LU R25, [R1+0x1160] ;  /* 0x0011600001197983 */ /* 0x000f280000300800 */
[----:B------:R-:W4:Y:S01]  /*57960*/  LDL.LU R24, [R1+0xd7c] ;  /* 0x000d7c0001187983 */ /* 0x000f220000300800 */
[----:B--2---:R-:W-:Y:S03]  /*57970*/  HMMA.16816.F32 R20, R16, R14, R20 ;  /* 0x0000000e1014723c */ /* 0x004fe60000001814 */
[----:B---3--:R-:W-:Y:S04]  /*57980*/  STL.64 [R1+0x16c0], R26 ;  /* 0x0016c01a01007387 */ /* 0x008fe80000100a00 */
[----:B----4-:R0:W-:Y:S02]  /*57990*/  STL.64 [R1+0x16b8], R24 ;  /* 0x0016b81801007387 */ /* 0x0101e40000100a00 */
[----:B0-----:R-:W-:-:S02]  /*579a0*/  IMAD.MOV.U32 R24, RZ, RZ, R0 ;  /* 0x000000ffff187224 */ /* 0x001fc400078e0000 */
[----:B------:R-:W2:Y:S04]  /*579b0*/  LDL.LU R0, [R1+0x16e0] ;  /* 0x0016e00001007983 */ /* 0x000ea80000300800 */
[----:B------:R-:W3:Y:S04]  /*579c0*/  LDL.LU R3, [R1+0x1158] ;  /* 0x0011580001037983 */ /* 0x000ee80000300800 */
[----:B------:R-:W2:Y:S04]  /*579d0*/  LDL.LU R5, [R1+0x117c] ;  /* 0x00117c0001057983 */ /* 0x000ea80000300800 */
[----:B------:R-:W4:Y:S04]  /*579e0*/  LDL.LU R4, [R1+0x1150] ;  /* 0x0011500001047983 */ /* 0x000f280000300800 */
[----:B------:R-:W2:Y:S01]  /*579f0*/  LDL.LU R9, [R1+0x1174] ;  /* 0x0011740001097983 */ /* 0x000ea20000300800 */
[----:B------:R-:W-:-:S03]  /*57a00*/  IMAD.MOV.U32 R25, RZ, RZ, R29 ;  /* 0x000000ffff197224 */ /* 0x000fc600078e001d */
[----:B------:R-:W2:Y:S01]  /*57a10*/  LDL.LU R8, [R1+0x1148] ;  /* 0x0011480001087983 */ /* 0x000ea20000300800 */
[----:B------:R-:W-:-:S03]  /*57a20*/  IMAD.MOV.U32 R26, RZ, RZ, R28 ;  /* 0x000000ffff1a7224 */ /* 0x000fc600078e001c */
[----:B------:R-:W2:Y:S01]  /*57a30*/  LDL.LU R29, [R1+0x116c] ;  /* 0x00116c00011d7983 */ /* 0x000ea20000300800 */
[----:B------:R-:W-:-:S03]  /*57a40*/  IMAD.MOV.U32 R27, RZ, RZ, R2 ;  /* 0x000000ffff1b7224 */ /* 0x000fc600078e0002 */
[----:B------:R-:W2:Y:S04]  /*57a50*/  LDL.LU R28, [R1+0x1140] ;  /* 0x00114000011c7983 */ /* 0x000ea80000300800 */
[----:B------:R-:W2:Y:S04]  /*57a60*/  LDL.LU R2, [R1+0x1164] ;  /* 0x0011640001027983 */ /* 0x000ea80000300800 */
[----:B------:R-:W-:Y:S01]  /*57a70*/  STL.64 [R1+0xf0], R20 ;  /* 0x0000f01401007387 */ /* 0x000fe20000100a00 */
[----:B------:R-:W-:-:S03]  /*57a80*/  IMAD.MOV.U32 R15, RZ, RZ, R22 ;  /* 0x000000ffff0f7224 */ /* 0x000fc600078e0016 */
[----:B------:R0:W-:Y:S01]  /*57a90*/  STL.64 [R1+0xf8], R22 ;  /* 0x0000f81601007387 */ /* 0x0001e20000100a00 */
[----:B------:R-:W-:-:S03]  /*57aa0*/  IMAD.MOV.U32 R14, RZ, RZ, R23 ;  /* 0x000000ffff0e7224 */ /* 0x000fc600078e0017 */
[----:B0-----:R-:W2:Y:S04]  /*57ab0*/  LDL.LU.64 R22, [R1+0x16d8] ;  /* 0x0016d80001167983 */ /* 0x001ea80000300a00 */
[----:B------:R-:W2:Y:S04]  /*57ac0*/  LDL.LU.64 R20, [R1+0x16d0] ;  /* 0x0016d00001147983 */ /* 0x000ea80000300a00 */
[----:B------:R-:W-:Y:S04]  /*57ad0*/  STL [R1+0x15e8], R14 ;  /* 0x0015e80e01007387 */ /* 0x000fe80000100800 */
[----:B------:R-:W-:Y:S01]  /*57ae0*/  STL [R1+0x15e4], R15 ;  /* 0x0015e40f01007387 */ /* 0x000fe20000100800 */
[C---:B--2---:R-:W-:Y:S08]  /*57af0*/  HMMA.16816.F32 R20, R16.reuse, R10, R20 ;  /* 0x0000000a1014723c */ /* 0x044ff00000001814 */
[----:B------:R-:W-:Y:S11]  /*57b00*/  HMMA.16816.F32 R16, R16, R6, R24 ;  /* 0x000000061010723c */ /* 0x000ff60000001818 */
[----:B------:R0:W-:Y:S04]  /*57b10*/  STL.64 [R1+0xe0], R20 ;  /* 0x0000e01401007387 */ /* 0x0001e80000100a00 */
[----:B------:R1:W-:Y:S01]  /*57b20*/  STL.64 [R1+0xe8], R22 ;  /* 0x0000e81601007387 */ /* 0x0003e20000100a00 */
[----:B0-----:R-:W0:Y:S03]  /*57b30*/  LDC R20, c[0x0][0x3a8] ;  /* 0x0000ea00ff147b82 */ /* 0x001e260000000800 */
[----:B-1----:R-:W2:Y:S04]  /*57b40*/  LDL.LU.64 R22, [R1+0x16c8] ;  /* 0x0016c80001167983 */ /* 0x002ea80000300a00 */
[----:B------:R-:W3:Y:S04]  /*57b50*/  LDL.LU.64 R26, [R1+0x16c0] ;  /* 0x0016c000011a7983 */ /* 0x000ee80000300a00 */
[----:B------:R-:W3:Y:S01]  /*57b60*/  LDL.LU.64 R24, [R1+0x16b8] ;  /* 0x0016b80001187983 */ /* 0x000ee20000300a00 */
[----:B------:R-:W-:-:S02]  /*57b70*/  IMAD.MOV.U32 R6, RZ, RZ, R19 ;  /* 0x000000ffff067224 */ /* 0x000fc400078e0013 */
[----:B------:R-:W-:Y:S01]  /*57b80*/  IMAD.MOV.U32 R7, RZ, RZ, R18 ;  /* 0x000000ffff077224 */ /* 0x000fe200078e0012 */
[----:B------:R-:W-:Y:S04]  /*57b90*/  STL.64 [R1+0xd0], R16 ;  /* 0x0000d01001007387 */ /* 0x000fe80000100a00 */
[----:B------:R-:W-:Y:S01]  /*57ba0*/  STL.64 [R1+0xd8], R18 ;  /* 0x0000d81201007387 */ /* 0x000fe20000100a00 */
[----:B0-----:R-:W-:-:S04]  /*57bb0*/  IMAD.SHL.U32 R20, R20, 0x80, RZ ;  /* 0x0000008014147824 */ /* 0x001fc800078e00ff */
[----:B------:R-:W-:-:S05]  /*57bc0*/  IMAD.SHL.U32 R20, R20, 0x2, RZ ;  /* 0x0000000214147824 */ /* 0x000fca00078e00ff */
[-C--:B------:R-:W-:Y:S02]  /*57bd0*/  IADD3 R13, P3, PT, R13, R20.reuse, RZ ;  /* 0x000000140d0d7210 */ /* 0x080fe40007f7e0ff */
[----:B------:R-:W-:-:S03]  /*57be0*/  IADD3 R12, P4, PT, R12, R20, RZ ;  /* 0x000000140c0c7210 */ /* 0x000fc60007f9e0ff */
[--C-:B------:R-:W-:Y:S01]  /*57bf0*/  IMAD.X R5, R5, 0x1, R0.reuse, P3 ;  /* 0x0000000105057824 */ /* 0x100fe200018e0600 */
[-C--:B----4-:R-:W-:Y:S01]  /*57c00*/  IADD3 R4, P3, PT, R4, R20.reuse, RZ ;  /* 0x0000001404047210 */ /* 0x090fe20007f7e0ff */
[----:B------:R-:W-:Y:S01]  /*57c10*/  IMAD.X R9, R9, 0x1, R0, P4 ;  /* 0x0000000109097824 */ /* 0x000fe200020e0600 */
[-C--:B------:R-:W-:Y:S01]  /*57c20*/  IADD3 R8, P4, PT, R8, R20.reuse, RZ ;  /* 0x0000001408087210 */ /* 0x080fe20007f9e0ff */
[----:B--2---:R-:W-:Y:S01]  /*57c30*/  VIADD R22, R22, 0x1 ;  /* 0x0000000116167836 */ /* 0x004fe20000000000 */
[-C--:B------:R-:W-:Y:S02]  /*57c40*/  IADD3 R23, P2, PT, R23, R20.reuse, RZ ;  /* 0x0000001417177210 */ /* 0x080fe40007f5e0ff */
[-C--:B---3--:R-:W-:Y:S02]  /*57c50*/  IADD3 R27, P5, PT, R27, R20.reuse, RZ ;  /* 0x000000141b1b7210 */ /* 0x088fe40007fbe0ff */
[-C--:B------:R-:W-:Y:S01]  /*57c60*/  IADD3 R26, P6, PT, R26, R20.reuse, RZ ;  /* 0x000000141a1a7210 */ /* 0x080fe20007fde0ff */
[----:B------:R-:W-:Y:S04]  /*57c70*/  STL [R1+0xd84], R22 ;  /* 0x000d841601007387 */ /* 0x000fe80000100800 */
[----:B------:R-:W-:Y:S04]  /*57c80*/  STL [R1+0x15f0], R6 ;  /* 0x0015f00601007387 */ /* 0x000fe80000100800 */
[----:B------:R-:W-:Y:S04]  /*57c90*/  STL [R1+0x15ec], R7 ;  /* 0x0015ec0701007387 */ /* 0x000fe80000100800 */
[----:B------:R-:W-:Y:S01]  /*57ca0*/  STL [R1+0xd80], R23 ;  /* 0x000d801701007387 */ /* 0x000fe20000100800 */
[----:B------:R-:W-:-:S03]  /*57cb0*/  IADD3 R25, P1, PT, R25, R20, RZ ;  /* 0x0000001419197210 */ /* 0x000fc60007f3e0ff */
[----:B------:R-:W-:Y:S01]  /*57cc0*/  STL [R1+0x1180], R13 ;  /* 0x0011800d01007387 */ /* 0x000fe20000100800 */
[----:B------:R-:W-:-:S03]  /*57cd0*/  IMAD.X R24, R24, 0x1, R0, P2 ;  /* 0x0000000118187824 */ /* 0x000fc600010e0600 */
[----:B------:R-:W-:Y:S01]  /*57ce0*/  STL [R1+0x1178], R12 ;  /* 0x0011780c01007387 */ /* 0x000fe20000100800 */
[----:B------:R-:W-:-:S03]  /*57cf0*/  IADD3 R3, P2, PT, R3, R20, RZ ;  /* 0x0000001403037210 */ /* 0x000fc60007f5e0ff */
[----:B------:R-:W-:Y:S04]  /*57d00*/  STL [R1+0x1170], R27 ;  /* 0x0011701b01007387 */ /* 0x000fe80000100800 */
[----:B------:R-:W-:Y:S04]  /*57d10*/  STL [R1+0x1168], R26 ;  /* 0x0011681a01007387 */ /* 0x000fe80000100800 */
[----:B------:R-:W-:Y:S04]  /*57d20*/  STL [R1+0x1160], R25 ;  /* 0x0011601901007387 */ /* 0x000fe80000100800 */
[----:B------:R-:W-:Y:S04]  /*57d30*/  STL [R1+0xd7c], R24 ;  /* 0x000d7c1801007387 */ /* 0x000fe80000100800 */
[----:B------:R-:W-:Y:S04]  /*57d40*/  STL [R1+0x1158], R3 ;  /* 0x0011580301007387 */ /* 0x000fe80000100800 */
[----:B------:R-:W-:Y:S01]  /*57d50*/  STL [R1+0x117c], R5 ;  /* 0x00117c0501007387 */ /* 0x000fe20000100800 */
[----:B------:R-:W-:-:S03]  /*57d60*/  IMAD.X R29, R29, 0x1, R0, P5 ;  /* 0x000000011d1d7824 */ /* 0x000fc600028e0600 */
[----:B------:R-:W-:Y:S01]  /*57d70*/  STL [R1+0x1150], R4 ;  /* 0x0011500401007387 */ /* 0x000fe20000100800 */
[----:B------:R-:W-:-:S03]  /*57d80*/  IADD3 R28, P5, PT, R28, R20, RZ ;  /* 0x000000141c1c7210 */ /* 0x000fc60007fbe0ff */
[----:B------:R-:W-:Y:S04]  /*57d90*/  STL [R1+0x1174], R9 ;  /* 0x0011740901007387 */ /* 0x000fe80000100800 */
[----:B------:R-:W-:Y:S04]  /*57da0*/  STL [R1+0x1148], R8 ;  /* 0x0011480801007387 */ /* 0x000fe80000100800 */
[----:B------:R0:W-:Y:S01]  /*57db0*/  STL [R1+0x16b0], R0 ;  /* 0x0016b00001007387 */ /* 0x0001e20000100800 */
[----:B------:R-:W-:-:S03]  /*57dc0*/  IMAD.X R2, R2, 0x1, R0, P6 ;  /* 0x0000000102027824 */ /* 0x000fc600030e0600 */
[----:B------:R-:W-:Y:S04]  /*57dd0*/  STL [R1+0x116c], R29 ;  /* 0x00116c1d01007387 */ /* 0x000fe80000100800 */
[----:B0-----:R-:W2:Y:S04]  /*57de0*/  LDL.LU R0, [R1+0x1138] ;  /* 0x0011380001007983 */ /* 0x001ea80000300800 */
[----:B------:R-:W-:Y:S04]  /*57df0*/  STL [R1+0x1140], R28 ;  /* 0x0011401c01007387 */ /* 0x000fe80000100800 */
[----:B------:R-:W3:Y:S04]  /*57e00*/  LDL.LU R7, [R1+0x1128] ;  /* 0x0011280001077983 */ /* 0x000ee80000300800 */
[----:B------:R-:W-:Y:S04]  /*57e10*/  STL [R1+0x1164], R2 ;  /* 0x0011640201007387 */ /* 0x000fe80000100800 */
[----:B---3--:R0:W-:Y:S04]  /*57e20*/  STL [R1+0x16a4], R7 ;  /* 0x0016a40701007387 */ /* 0x0081e80000100800 */
[----:B0-----:R-:W3:Y:S04]  /*57e30*/  LDL.LU R7, [R1+0x1154] ;  /* 0x0011540001077983 */ /* 0x001ee80000300800 */
[----:B---3--:R0:W-:Y:S04]  /*57e40*/  STL [R1+0x16a8], R7 ;  /* 0x0016a80701007387 */ /* 0x0081e80000100800 */
[----:B0-----:R-:W3:Y:S01]  /*57e50*/  LDL.LU R7, [R1+0x1130] ;  /* 0x0011300001077983 */ /* 0x001ee20000300800 */
[----:B------:R-:W-:-:S02]  /*57e60*/  ISETP.NE.U32.AND P0, PT, R22, UR7, PT ;  /* 0x0000000716007c0c */ /* 0x000fc4000bf05070 */
[----:B--2---:R-:W-:Y:S01]  /*57e70*/  IADD3 R0, P6, PT, R0, R20, RZ ;  /* 0x0000001400007210 */ /* 0x004fe20007fde0ff */
[----:B---3--:R0:W-:Y:S04]  /*57e80*/  STL [R1+0x16ac], R7 ;  /* 0x0016ac0701007387 */ /* 0x0081e80000100800 */
        /* <DEDUP_REMOVED lines=27> */
[----:B------:R0:W-:Y:S04]  /*58040*/  STL [R1+0x1138], R0 ;  /* 0x0011380001007387 */ /* 0x0001e80000100800 */
[----:B0-----:R-:W2:Y:S02]  /*58050*/  LDL.LU R0, [R1+0x16b0] ;  /* 0x0016b00001007983 */ /* 0x001ea40000300800 */
[----:B--2---:R-:W-:-:S05]  /*58060*/  IMAD.X R7, R7, 0x1, R0, P1 ;  /* 0x0000000107077824 */ /* 0x004fca00008e0600 */
[----:B------:R0:W-:Y:S04]  /*58070*/  STL [R1+0x115c], R7 ;  /* 0x00115c0701007387 */ /* 0x0001e80000100800 */
[----:B0-----:R-:W2:Y:S02]  /*58080*/  LDL.LU R7, [R1+0x16ac] ;  /* 0x0016ac0001077983 */ /* 0x001ea40000300800 */
[----:B--2---:R-:W-:-:S05]  /*58090*/  IADD3 R7, P1, PT, R7, R20, RZ ;  /* 0x0000001407077210 */ /* 0x004fca0007f3e0ff */
[----:B------:R0:W-:Y:S04]  /*580a0*/  STL [R1+0x1130], R7 ;  /* 0x0011300701007387 */ /* 0x0001e80000100800 */
[----:B0-----:R-:W2:Y:S02]  /*580b0*/  LDL.LU R7, [R1+0x16a8] ;  /* 0x0016a80001077983 */ /* 0x001ea40000300800 */
[----:B--2---:R-:W-:-:S05]  /*580c0*/  IMAD.X R7, R7, 0x1, R0, P2 ;  /* 0x0000000107077824 */ /* 0x004fca00010e0600 */
[----:B------:R0:W-:Y:S04]  /*580d0*/  STL [R1+0x1154], R7 ;  /* 0x0011540701007387 */ /* 0x0001e80000100800 */
[----:B0-----:R-:W2:Y:S01]  /*580e0*/  LDL.LU R7, [R1+0x16a4] ;  /* 0x0016a40001077983 */ /* 0x001ea20000300800 */
[--C-:B---3--:R-:W-:Y:S01]  /*580f0*/  IMAD.X R6, R6, 0x1, R0.reuse, P3 ;  /* 0x0000000106067824 */ /* 0x108fe200018e0600 */
[-C--:B----4-:R-:W-:Y:S01]  /*58100*/  IADD3 R16, P3, PT, R16, R20.reuse, RZ ;  /* 0x0000001410107210 */ /* 0x090fe20007f7e0ff */
[--C-:B------:R-:W-:Y:S01]  /*58110*/  IMAD.X R17, R17, 0x1, R0.reuse, P4 ;  /* 0x0000000111117824 */ /* 0x100fe200020e0600 */
[-C--:B------:R-:W-:Y:S01]  /*58120*/  IADD3 R18, P4, PT, R18, R20.reuse, RZ ;  /* 0x0000001412127210 */ /* 0x080fe20007f9e0ff */
        /* <DEDUP_REMOVED lines=16> */
[----:B------:R-:W-:Y:S01]  /*58230*/  IMAD.X R28, R28, 0x1, R0, P3 ;  /* 0x000000011c1c7824 */ /* 0x000fe200018e0600 */
[----:B------:R-:W-:-:S02]  /*58240*/  IADD3 R2, P3, PT, R2, R20, RZ ;  /* 0x0000001402027210 */ /* 0x000fc40007f7e0ff */
[----:B--2---:R-:W-:-:S05]  /*58250*/  IADD3 R7, P2, PT, R7, R20, RZ ;  /* 0x0000001407077210 */ /* 0x004fca0007f5e0ff */
[----:B------:R-:W-:Y:S04]  /*58260*/  STL [R1+0x1128], R7 ;  /* 0x0011280701007387 */ /* 0x000fe80000100800 */
        /* <DEDUP_REMOVED lines=21> */
[----:B------:R-:W-:Y:S04]  /*583c0*/  STL [R1+0x1104], R3 ;  /* 0x0011040301007387 */ /* 0x000fe80000100800 */
[----:B------:R-:W-:Y:S01]  /*583d0*/  STL [R1+0x10d8], R5 ;  /* 0x0010d80501007387 */ /* 0x000fe20000100800 */
[----:B------:R-:W-:-:S03]  /*583e0*/  IADD3 R29, P2, PT, R29, R20, RZ ;  /* 0x000000141d1d7210 */ /* 0x000fc60007f5e0ff */
[----:B------:R-:W-:Y:S04]  /*583f0*/  STL [R1+0x10fc], R4 ;  /* 0x0010fc0401007387 */ /* 0x000fe80000100800 */
[----:B------:R-:W-:Y:S04]  /*58400*/  STL [R1+0x10d0], R9 ;  /* 0x0010d00901007387 */ /* 0x000fe80000100800 */
[----:B------:R-:W-:Y:S04]  /*58410*/  STL [R1+0x10f4], R8 ;  /* 0x0010f40801007387 */ /* 0x000fe80000100800 */
[----:B------:R0:W-:Y:S04]  /*58420*/  STL [R1+0x16a0], R20 ;  /* 0x0016a01401007387 */ /* 0x0001e80000100800 */
        /* <DEDUP_REMOVED lines=9> */
[----:B--2---:R-:W-:-:S03]  /*584c0*/  IMAD.X R20, R20, 0x1, R0, P4 ;  /* 0x0000000114147824 */ /* 0x004fc600020e0600 */
        /* <DEDUP_REMOVED lines=30> */
[----:B--2---:R-:W-:-:S05]  /*586b0*/  IADD3 R7, P4, PT, R7, R20, RZ ;  /* 0x0000001407077210 */ /* 0x004fca0007f9e0ff */
[----:B------:R0:W-:Y:S04]  /*586c0*/  STL [R1+0x10b8], R7 ;  /* 0x0010b80701007387 */ /* 0x0001e80000100800 */
[----:B0-----:R-:W2:Y:S02]  /*586d0*/  LDL.LU R7, [R1+0x169c] ;  /* 0x00169c0001077983 */ /* 0x001ea40000300800 */
[----:B--2---:R-:W-:-:S05]  /*586e0*/  IMAD.X R7, R7, 0x1, R0, P5 ;  /* 0x0000000107077824 */ /* 0x004fca00028e0600 */
[----:B------:R0:W-:Y:S04]  /*586f0*/  STL [R1+0x10dc], R7 ;  /* 0x0010dc0701007387 */ /* 0x0001e80000100800 */
[----:B0-----:R-:W2:Y:S02]  /*58700*/  LDL.LU R7, [R1+0x1698] ;  /* 0x0016980001077983 */ /* 0x001ea40000300800 */
[----:B--2---:R-:W-:-:S05]  /*58710*/  IADD3 R7, P5, PT, R7, R20, RZ ;  /* 0x0000001407077210 */ /* 0x004fca0007fbe0ff */
[----:B------:R0:W-:Y:S04]  /*58720*/  STL [R1+0x10b0], R7 ;  /* 0x0010b00701007387 */ /* 0x0001e80000100800 */
[----:B0-----:R-:W2:Y:S01]  /*58730*/  LDL.LU R7, [R1+0x1694] ;  /* 0x0016940001077983 */ /* 0x001ea20000300800 */
[--C-:B----4-:R-:W-:Y:S01]  /*58740*/  IMAD.X R16, R16, 0x1, R0.reuse, P1 ;  /* 0x0000000110107824 */ /* 0x110fe200008e0600 */
        /* <DEDUP_REMOVED lines=18> */
[----:B------:R-:W-:Y:S01]  /*58870*/  IADD3 R8, P5, PT, R8, R20, RZ ;  /* 0x0000001408087210 */ /* 0x000fe20007fbe0ff */
[----:B------:R-:W-:-:S02]  /*58880*/  IMAD.X R2, R2, 0x1, R0, P1 ;  /* 0x0000000102027824 */ /* 0x000fc400008e0600 */
[----:B--2---:R-:W-:Y:S01]  /*58890*/  IMAD.X R7, R7, 0x1, R0, P6 ;  /* 0x0000000107077824 */ /* 0x004fe200030e0600 */
[----:B---3--:R-:W-:-:S04]  /*588a0*/  IADD3 R6, P6, PT, R6, R20, RZ ;  /* 0x0000001406067210 */ /* 0x008fc80007fde0ff */
        /* <DEDUP_REMOVED lines=38> */
[----:B--2---:R-:W-:-:S03]  /*58b10*/  IADD3 R0, P1, PT, R0, R20, RZ ;  /* 0x0000001400007210 */ /* 0x004fc60007f3e0ff */
        /* <DEDUP_REMOVED lines=531> */
[----:B------:R0:W-:Y:S04]  /*5ac50*/  STL [R1+0xdfc], R2 ;  /* 0x000dfc0201007387 */ /* 0x0001e80000100800 */
[----:B0-----:R-:W3:Y:S01]  /*5ac60*/  LDL.LU R2, [R1+0x1564] ;  /* 0x0015640001027983 */ /* 0x001ee20000300800 */
        /* <DEDUP_REMOVED lines=10> */
[-C--:B---3--:R-:W-:Y:S01]  /*5ad10*/  IADD3 R17, P4, PT, R17, R20.reuse, RZ ;  /* 0x0000001411117210 */ /* 0x088fe20007f9e0ff */
        /* <DEDUP_REMOVED lines=9> */
[----:B------:R-:W-:Y:S01]  /*5adb0*/  IADD3 R27, P4, PT, R27, UR10, RZ ;  /* 0x0000000a1b1b7c10 */ /* 0x000fe2000ff9e0ff */
        /* <DEDUP_REMOVED lines=8> */
[----:B--2---:R-:W-:Y:S01]  /*5ae40*/  IMAD.X R7, R7, 0x1, R0, P3 ;  /* 0x0000000107077824 */ /* 0x004fe200018e0600 */
[----:B------:R-:W-:-:S04]  /*5ae50*/  IADD3 R6, P3, PT, R6, R20, RZ ;  /* 0x0000001406067210 */ /* 0x000fc80007f7e0ff */
        /* <DEDUP_REMOVED lines=25> */
[----:B------:R0:W-:Y:S04]  /*5aff0*/  STL [R1+0x15f4], R0 ;  /* 0x0015f40001007387 */ /* 0x0001e80000100800 */
[----:B------:R-:W-:Y:S04]  /*5b000*/  STL [R1+0xd94], R9 ;  /* 0x000d940901007387 */ /* 0x000fe80000100800 */
[----:B------:R-:W-:Y:S04]  /*5b010*/  STL [R1+0x13bc], R8 ;  /* 0x0013bc0801007387 */ /* 0x000fe80000100800 */
[----:B------:R-:W-:Y:S04]  /*5b020*/  STL [R1+0xd8c], R29 ;  /* 0x000d8c1d01007387 */ /* 0x000fe80000100800 */
[----:B0-----:R-:W2:Y:S01]  /*5b030*/  LDL.LU R0, [R1+0x13b0] ;  /* 0x0013b00001007983 */ /* 0x001ea20000300800 */
[----:B------:R-:W-:-:S02]  /*5b040*/  IADD3 R28, P3, PT, R28, UR10, RZ ;  /* 0x0000000a1c1c7c10 */ /* 0x000fc4000ff7e0ff */
[----:B------:R-:W-:Y:S01]  /*5b050*/  IADD3.X R2, PT, PT, R2, UR4, RZ, P4, !PT ;  /* 0x0000000402027c10 */ /* 0x000fe2000a7fe4ff */
[----:B--2---:R0:W-:Y:S04]  /*5b060*/  STL [R1+0x1630], R0 ;  /* 0x0016300001007387 */ /* 0x0041e80000100800 */
[----:B------:R-:W-:Y:S04]  /*5b070*/  STL [R1+0x13b8], R28 ;  /* 0x0013b81c01007387 */ /* 0x000fe80000100800 */
[----:B0-----:R-:W2:Y:S04]  /*5b080*/  LDL.LU R0, [R1+0xd88] ;  /* 0x000d880001007983 */ /* 0x001ea80000300800 */
[----:B------:R-:W-:Y:S04]  /*5b090*/  STL [R1+0x1564], R2 ;  /* 0x0015640201007387 */ /* 0x000fe80000100800 */
        /* <DEDUP_REMOVED lines=30> */
[----:B--2---:R-:W-:-:S05]  /*5b280*/  IADD3 R0, P4, PT, R0, UR10, RZ ;  /* 0x0000000a00007c10 */ /* 0x004fca000ff9e0ff */
[----:B------:R0:W-:Y:S04]  /*5b290*/  STL [R1+0x13b4], R0 ;  /* 0x0013b40001007387 */ /* 0x0001e80000100800 */
[----:B0-----:R-:W2:Y:S02]  /*5b2a0*/  LDL.LU R0, [R1+0x1634] ;  /* 0x0016340001007983 */ /* 0x001ea40000300800 */
[----:B--2---:R-:W-:-:S05]  /*5b2b0*/  IADD3.X R0, PT, PT, R0, UR4, RZ, P5, !PT ;  /* 0x0000000400007c10 */ /* 0x004fca000affe4ff */
[----:B------:R0:W-:Y:S04]  /*5b2c0*/  STL [R1+0xd88], R0 ;  /* 0x000d880001007387 */ /* 0x0001e80000100800 */
[----:B0-----:R-:W2:Y:S01]  /*5b2d0*/  LDL.LU R0, [R1+0x1630] ;  /* 0x0016300001007983 */ /* 0x001ea20000300800 */
[----:B---3--:R-:W-:Y:S02]  /*5b2e0*/  IADD3.X R7, PT, PT, R7, UR4, RZ, P6, !PT ;  /* 0x0000000407077c10 */ /* 0x008fe4000b7fe4ff */
[----:B----4-:R-:W-:Y:S02]  /*5b2f0*/  IADD3 R6, P6, PT, R6, UR10, RZ ;  /* 0x0000000a06067c10 */ /* 0x010fe4000ffde0ff */
[----:B------:R-:W-:Y:S02]  /*5b300*/  IADD3.X R16, PT, PT, R16, UR4, RZ, P1, !PT ;  /* 0x0000000410107c10 */ /* 0x000fe40008ffe4ff */
[----:B------:R-:W-:-:S02]  /*5b310*/  IADD3 R17, P1, PT, R17, UR10, RZ ;  /* 0x0000000a11117c10 */ /* 0x000fc4000ff3e0ff */
[----:B------:R-:W-:Y:S02]  /*5b320*/  IADD3.X R18, PT, PT, R18, UR4, RZ, P2, !PT ;  /* 0x0000000412127c10 */ /* 0x000fe400097fe4ff */
[----:B------:R-:W-:Y:S02]  /*5b330*/  IADD3 R19, P2, PT, R19, UR10, RZ ;  /* 0x0000000a13137c10 */ /* 0x000fe4000ff5e0ff */
[----:B------:R-:W-:Y:S02]  /*5b340*/  IADD3.X R10, PT, PT, R10, UR4, RZ, P3, !PT ;  /* 0x000000040a0a7c10 */ /* 0x000fe40009ffe4ff */
[----:B------:R-:W-:Y:S02]  /*5b350*/  IADD3 R11, P3, PT, R11, UR10, RZ ;  /* 0x0000000a0b0b7c10 */ /* 0x000fe4000ff7e0ff */
        /* <DEDUP_REMOVED lines=13> */
[----:B--2---:R-:W-:-:S05]  /*5b430*/  IADD3 R0, P5, PT, R0, UR10, RZ ;  /* 0x0000000a00007c10 */ /* 0x004fca000ffbe0ff */
[----:B------:R0:W-:Y:S04]  /*5b440*/  STL [R1+0x13b0], R0 ;  /* 0x0013b00001007387 */ /* 0x0001e80000100800 */
[----:B------:R-:W-:Y:S04]  /*5b450*/  STL [R1+0x1194], R7 ;  /* 0x0011940701007387 */ /* 0x000fe80000100800 */
[----:B------:R-:W-:Y:S04]  /*5b460*/  STL [R1+0x13a8], R6 ;  /* 0x0013a80601007387 */ /* 0x000fe80000100800 */
[----:B------:R-:W-:Y:S04]  /*5b470*/  STL [R1+0x1190], R16 ;  /* 0x0011901001007387 */ /* 0x000fe80000100800 */
[----:B------:R-:W-:Y:S04]  /*5b480*/  STL [R1+0x13a0], R17 ;  /* 0x0013a01101007387 */ /* 0x000fe80000100800 */
[----:B------:R-:W-:Y:S04]  /*5b490*/  STL [R1+0x118c], R18 ;  /* 0x00118c1201007387 */ /* 0x000fe80000100800 */
[----:B------:R-:W-:Y:S01]  /*5b4a0*/  STL [R1+0x1398], R19 ;  /* 0x0013981301007387 */ /* 0x000fe20000100800 */
[----:B------:R-:W-:-:S03]  /*5b4b0*/  IADD3.X R20, PT, PT, R20, UR4, RZ, P5, !PT ;  /* 0x0000000414147c10 */ /* 0x000fc6000affe4ff */
[----:B------:R-:W-:Y:S01]  /*5b4c0*/  STL [R1+0x1188], R10 ;  /* 0x0011880a01007387 */ /* 0x000fe20000100800 */
[----:B------:R-:W-:-:S03]  /*5b4d0*/  IADD3 R21, P5, PT, R21, UR10, RZ ;  /* 0x0000000a15157c10 */ /* 0x000fc6000ffbe0ff */
        /* <DEDUP_REMOVED lines=20> */
[----:B0-----:R-:W2:Y:S01]  /*5b620*/  LDL.LU R0, [R1+0x135c] ;  /* 0x00135c0001007983 */ /* 0x001ea20000300800 */
[----:B------:R-:W-:-:S02]  /*5b630*/  IADD3 R29, P6, PT, R29, UR10, RZ ;  /* 0x0000000a1d1d7c10 */ /* 0x000fc4000ffde0ff */
[----:B------:R-:W-:-:S03]  /*5b640*/  IADD3.X R28, PT, PT, R28, UR4, RZ, P1, !PT ;  /* 0x000000041c1c7c10 */ /* 0x000fc60008ffe4ff */
[----:B------:R-:W-:Y:S04]  /*5b650*/  STL [R1+0x1348], R29 ;  /* 0x0013481d01007387 */ /* 0x000fe80000100800 */
[----:B--2---:R0:W-:Y:S04]  /*5b660*/  STL [R1+0x1628], R0 ;  /* 0x0016280001007387 */ /* 0x0041e80000100800 */
[----:B------:R-:W-:Y:S04]  /*5b670*/  STL [R1+0x136c], R28 ;  /* 0x00136c1c01007387 */ /* 0x000fe80000100800 */
[----:B0-----:R-:W2:Y:S01]  /*5b680*/  LDL.LU R0, [R1+0x1338] ;  /* 0x0013380001007983 */ /* 0x001ea20000300800 */
[----:B------:R-:W-:-:S05]  /*5b690*/  IADD3 R2, P1, PT, R2, UR10, RZ ;  /* 0x0000000a02027c10 */ /* 0x000fca000ff3e0ff */
        /* <DEDUP_REMOVED lines=31> */
[----:B--2---:R-:W-:-:S05]  /*5b890*/  IADD3.X R0, PT, PT, R0, UR4, RZ, P2, !PT ;  /* 0x0000000400007c10 */ /* 0x004fca00097fe4ff */
[----:B------:R0:W-:Y:S04]  /*5b8a0*/  STL [R1+0x1364], R0 ;  /* 0x0013640001007387 */ /* 0x0001e80000100800 */
[----:B0-----:R-:W2:Y:S02]  /*5b8b0*/  LDL.LU R0, [R1+0x162c] ;  /* 0x00162c0001007983 */ /* 0x001ea40000300800 */
[----:B--2---:R-:W-:-:S05]  /*5b8c0*/  IADD3 R0, P2, PT, R0, UR10, RZ ;  /* 0x0000000a00007c10 */ /* 0x004fca000ff5e0ff */
[----:B------:R0:W-:Y:S04]  /*5b8d0*/  STL [R1+0x1338], R0 ;  /* 0x0013380001007387 */ /* 0x0001e80000100800 */
[----:B0-----:R-:W2:Y:S01]  /*5b8e0*/  LDL.LU R0, [R1+0x1628] ;  /* 0x0016280001007983 */ /* 0x001ea20000300800 */
[----:B----4-:R-:W-:Y:S02]  /*5b8f0*/  IADD3.X R6, PT, PT, R6, UR4, RZ, P4, !PT ;  /* 0x0000000406067c10 */ /* 0x010fe4000a7fe4ff */
[----:B---3--:R-:W-:Y:S02]  /*5b900*/  IADD3 R16, P4, PT, R16, UR10, RZ ;  /* 0x0000000a10107c10 */ /* 0x008fe4000ff9e0ff */
        /* <DEDUP_REMOVED lines=18> */
[----:B--2---:R-:W-:Y:S02]  /*5ba30*/  IADD3.X R0, PT, PT, R0, UR4, RZ, P3, !PT ;  /* 0x0000000400007c10 */ /* 0x004fe40009ffe4ff */
[----:B------:R-:W-:-:S03]  /*5ba40*/  IADD3 R7, P3, PT, R7, UR10, RZ ;  /* 0x0000000a07077c10 */ /* 0x000fc6000ff7e0ff */
[----:B------:R0:W-:Y:S04]  /*5ba50*/  STL [R1+0x135c], R0 ;  /* 0x00135c0001007387 */ /* 0x0001e80000100800 */
        /* <DEDUP_REMOVED lines=29> */
[----:B0-----:R-:W2:Y:S01]  /*5bc30*/  LDL.LU R0, [R1+0x12b8] ;  /* 0x0012b80001007983 */ /* 0x001ea20000300800 */
[----:B------:R-:W-:-:S02]  /*5bc40*/  IADD3.X R29, PT, PT, R29, UR4, RZ, P4, !PT ;  /* 0x000000041d1d7c10 */ /* 0x000fc4000a7fe4ff */
[----:B------:R-:W-:-:S03]  /*5bc50*/  IADD3 R28, P4, PT, R28, UR10, RZ ;  /* 0x0000000a1c1c7c10 */ /* 0x000fc6000ff9e0ff */
[----:B------:R-:W-:Y:S04]  /*5bc60*/  STL [R1+0x12f4], R29 ;  /* 0x0012f41d01007387 */ /* 0x000fe80000100800 */
[----:B--2---:R0:W-:Y:S04]  /*5bc70*/  STL [R1+0x1620], R0 ;  /* 0x0016200001007387 */ /* 0x0041e80000100800 */
[----:B------:R-:W-:Y:S04]  /*5bc80*/  STL [R1+0x12c8], R28 ;  /* 0x0012c81c01007387 */ /* 0x000fe80000100800 */
[----:B0-----:R-:W2:Y:S01]  /*5bc90*/  LDL.LU R0, [R1+0x12e4] ;  /* 0x0012e40001007983 */ /* 0x001ea20000300800 */
[----:B------:R-:W-:-:S05]  /*5bca0*/  IADD3.X R2, PT, PT, R2, UR4, RZ, P5, !PT ;  /* 0x0000000402027c10 */ /* 0x000fca000affe4ff */
        /* <DEDUP_REMOVED lines=537> */
[----:B--2---:R-:W-:-:S02]  /*5de40*/  IADD3.X R0, PT, PT, R0, UR4, RZ, P6, !PT ;  /* 0x0000000400007c10 */ /* 0x004fc4000b7fe4ff */
[----:B------:R-:W-:-:S03]  /*5de50*/  IADD3 R6, P6, PT, R6, UR10, RZ ;  /* 0x0000000a06067c10 */ /* 0x000fc6000ffde0ff */
[----:B------:R0:W-:Y:S04]  /*5de60*/  STL [R1+0x14d0], R0 ;  /* 0x0014d00001007387 */ /* 0x0001e80000100800 */
[----:B0-----:R0:W5:Y:S04]  /*5de70*/  LDL.LU R0, [R1+0x15f4] ;  /* 0x0015f40001007983 */ /* 0x0011680000300800 */
[----:B------:R1:W-:Y:S04]  /*5de80*/  STL [R1+0x1534], R6 ;  /* 0x0015340601007387 */ /* 0x0003e80000100800 */
[----:B-1----:R0:W5:Y:S04]  /*5de90*/  LDL.LU R6, [R1+0x15f0] ;  /* 0x0015f00001067983 */ /* 0x0021680000300800 */
[----:B------:R1:W-:Y:S04]  /*5dea0*/  STL [R1+0x14d8], R7 ;  /* 0x0014d80701007387 */ /* 0x0003e80000100800 */
[----:B-1----:R0:W5:Y:S04]  /*5deb0*/  LDL.LU R7, [R1+0x15ec] ;  /* 0x0015ec0001077983 */ /* 0x0021680000300800 */
[----:B------:R1:W-:Y:S04]  /*5dec0*/  STL [R1+0x153c], R14 ;  /* 0x00153c0e01007387 */ /* 0x0003e80000100800 */
[----:B-1----:R0:W5:Y:S04]  /*5ded0*/  LDL.LU R14, [R1+0x15e8] ;  /* 0x0015e800010e7983 */ /* 0x0021680000300800 */
[----:B------:R1:W-:Y:S04]  /*5dee0*/  STL [R1+0x14e0], R15 ;  /* 0x0014e00f01007387 */ /* 0x0003e80000100800 */
[----:B-1----:R0:W5:Y:S04]  /*5def0*/  LDL.LU R15, [R1+0x15e4] ;  /* 0x0015e400010f7983 */ /* 0x0021680000300800 */
[----:B------:R1:W-:Y:S01]  /*5df00*/  STL [R1+0x1544], R12 ;  /* 0x0015440c01007387 */ /* 0x0003e20000100800 */
[----:B------:R-:W-:-:S03]  /*5df10*/  IADD3.X R4, PT, PT, R4, UR4, RZ, P6, !PT ;  /* 0x0000000404047c10 */ /* 0x000fc6000b7fe4ff */
[----:B-1----:R0:W5:Y:S04]  /*5df20*/  LDL.LU R12, [R1+0x15e0] ;  /* 0x0015e000010c7983 */ /* 0x0021680000300800 */
[----:B------:R1:W-:Y:S01]  /*5df30*/  STL [R1+0x14e8], R13 ;  /* 0x0014e80d01007387 */ /* 0x0003e20000100800 */
[----:B------:R-:W-:-:S03]  /*5df40*/  IADD3 R5, P6, PT, R5, UR10, RZ ;  /* 0x0000000a05057c10 */ /* 0x000fc6000ffde0ff */
[----:B-1----:R0:W5:Y:S04]  /*5df50*/  LDL.LU R13, [R1+0x15dc] ;  /* 0x0015dc00010d7983 */ /* 0x0021680000300800 */
        /* <DEDUP_REMOVED lines=23> */
[----:B-1----:R-:W2:Y:S01]  /*5e0d0*/  LDL.LU R2, [R1+0x15ac] ;  /* 0x0015ac0001027983 */ /* 0x002ea20000300800 */
[----:B------:R-:W-:-:S02]  /*5e0e0*/  IADD3 R16, P3, PT, R16, UR10, RZ ;  /* 0x0000000a10107c10 */ /* 0x000fc4000ff7e0ff */
[----:B------:R-:W-:Y:S02]  /*5e0f0*/  IADD3.X R17, PT, PT, R17, UR4, RZ, P4, !PT ;  /* 0x0000000411117c10 */ /* 0x000fe4000a7fe4ff */
[----:B------:R-:W-:Y:S02]  /*5e100*/  IADD3 R18, P4, PT, R18, UR10, RZ ;  /* 0x0000000a12127c10 */ /* 0x000fe4000ff9e0ff */
[----:B------:R-:W-:Y:S02]  /*5e110*/  IADD3.X R19, PT, PT, R19, UR4, RZ, P5, !PT ;  /* 0x0000000413137c10 */ /* 0x000fe4000affe4ff */
[----:B------:R-:W-:Y:S01]  /*5e120*/  IADD3 R10, P5, PT, R10, UR10, RZ ;  /* 0x0000000a0a0a7c10 */ /* 0x000fe2000ffbe0ff */
[----:B------:R-:W-:Y:S01]  /*5e130*/  STL [R1+0x1570], R16 ;  /* 0x0015701001007387 */ /* 0x000fe20000100800 */
[----:B------:R-:W-:-:S03]  /*5e140*/  IADD3.X R11, PT, PT, R11, UR4, RZ, P6, !PT ;  /* 0x000000040b0b7c10 */ /* 0x000fc6000b7fe4ff */
[----:B------:R-:W-:Y:S01]  /*5e150*/  STL [R1+0x1520], R17 ;  /* 0x0015201101007387 */ /* 0x000fe20000100800 */
[----:B------:R-:W-:-:S03]  /*5e160*/  IADD3.X R20, PT, PT, R20, UR4, RZ, P1, !PT ;  /* 0x0000000414147c10 */ /* 0x000fc60008ffe4ff */
[----:B------:R-:W-:Y:S01]  /*5e170*/  STL [R1+0x156c], R18 ;  /* 0x00156c1201007387 */ /* 0x000fe20000100800 */
[----:B------:R-:W-:-:S03]  /*5e180*/  IADD3.X R21, PT, PT, R21, UR4, RZ, P2, !PT ;  /* 0x0000000415157c10 */ /* 0x000fc600097fe4ff */
[----:B------:R-:W-:Y:S04]  /*5e190*/  STL [R1+0x1528], R19 ;  /* 0x0015281301007387 */ /* 0x000fe80000100800 */
[----:B------:R-:W-:Y:S01]  /*5e1a0*/  STL [R1+0x1568], R10 ;  /* 0x0015680a01007387 */ /* 0x000fe20000100800 */
[----:B------:R-:W-:-:S03]  /*5e1b0*/  IADD3.X R22, PT, PT, R22, UR4, RZ, P3, !PT ;  /* 0x0000000416167c10 */ /* 0x000fc60009ffe4ff */
[----:B------:R-:W-:Y:S01]  /*5e1c0*/  STL [R1+0x1530], R11 ;  /* 0x0015300b01007387 */ /* 0x000fe20000100800 */
[----:B------:R-:W-:-:S03]  /*5e1d0*/  IADD3.X R23, PT, PT, R23, UR4, RZ, P4, !PT ;  /* 0x0000000417177c10 */ /* 0x000fc6000a7fe4ff */
[----:B------:R-:W-:Y:S04]  /*5e1e0*/  STL [R1+0x1538], R20 ;  /* 0x0015381401007387 */ /* 0x000fe80000100800 */
[----:B------:R-:W-:Y:S01]  /*5e1f0*/  STL [R1+0x1540], R21 ;  /* 0x0015401501007387 */ /* 0x000fe20000100800 */
[----:B--2---:R-:W-:-:S05]  /*5e200*/  IADD3.X R2, PT, PT, R2, UR4, RZ, P5, !PT ;  /* 0x0000000402027c10 */ /* 0x004fca000affe4ff */
[----:B------:R1:W-:Y:S04]  /*5e210*/  STL [R1+0x1558], R2 ;  /* 0x0015580201007387 */ /* 0x0003e80000100800 */
[----:B------:R0:W-:Y:S04]  /*5e220*/  STL [R1+0x1548], R22 ;  /* 0x0015481601007387 */ /* 0x0001e80000100800 */
[----:B-1----:R0:W5:Y:S04]  /*5e230*/  LDL.LU R2, [R1+0x15a8] ;  /* 0x0015a80001027983 */ /* 0x0021680000300800 */
[----:B------:R0:W-:Y:S01]  /*5e240*/  STL [R1+0x1550], R23 ;  /* 0x0015501701007387 */ /* 0x0001e20000100800 */
[----:B------:R-:W-:Y:S05]  /*5e250*/  @P0 BRA `(.L_x_2) ;  /* 0xfffffb4400880947 */ /* 0x000fea000383ffff */
[----:B-----5:R1:W-:Y:S04]  /*5e260*/  STL [R1+0x19ec], R27 ;  /* 0x0019ec1b01007387 */ /* 0x0203e80000100800 */
[----:B-1----:R-:W2:Y:S04]  /*5e270*/  LDL.LU R27, [R1+0x1bc] ;  /* 0x0001bc00011b7983 */ /* 0x002ea80000300800 */
[----:B--2---:R1:W-:Y:S04]  /*5e280*/  STL [R1+0x19f0], R27 ;  /* 0x0019f01b01007387 */ /* 0x0043e80000100800 */
[----:B-1----:R-:W2:Y:S04]  /*5e290*/  LDL.LU R27, [R1+0xd0] ;  /* 0x0000d000011b7983 */ /* 0x002ea80000300800 */
[----:B--2---:R1:W-:Y:S04]  /*5e2a0*/  STL [R1+0x19f8], R27 ;  /* 0x0019f81b01007387 */ /* 0x0043e80000100800 */
[----:B------:R2:W-:Y:S01]  /*5e2b0*/  STL [R1+0x19e8], R26 ;  /* 0x0019e81a01007387 */ /* 0x0005e20000100800 */
[----:B-1----:R-:W-:-:S03]  /*5e2c0*/  IMAD.MOV.U32 R27, RZ, RZ, R7 ;  /* 0x000000ffff1b7224 */ /* 0x002fc600078e0007 */
[----:B--2---:R-:W2:Y:S04]  /*5e2d0*/  LDL.LU R26, [R1+0x1b8] ;  /* 0x0001b800011a7983 */ /* 0x004ea80000300800 */
[----:B--2---:R1:W-:Y:S04]  /*5e2e0*/  STL [R1+0x19f4], R26 ;  /* 0x0019f41a01007387 */ /* 0x0043e80000100800 */
[----:B-1----:R-:W2:Y:S04]  /*5e2f0*/  LDL.LU R26, [R1+0xd4] ;  /* 0x0000d400011a7983 */ /* 0x002ea80000300800 */
[----:B--2---:R1:W-:Y:S04]  /*5e300*/  STL [R1+0x19fc], R26 ;  /* 0x0019fc1a01007387 */ /* 0x0043e80000100800 */
[----:B------:R2:W-:Y:S01]  /*5e310*/  STL [R1+0x19e4], R25 ;  /* 0x0019e41901007387 */ /* 0x0005e20000100800 */
[----:B-1----:R-:W-:-:S03]  /*5e320*/  IMAD.MOV.U32 R26, RZ, RZ, R6 ;  /* 0x000000ffff1a7224 */ /* 0x002fc600078e0006 */
[----:B--2---:R-:W2:Y:S04]  /*5e330*/  LDL.LU R25, [R1+0x1b4] ;  /* 0x0001b40001197983 */ /* 0x004ea80000300800 */
[----:B------:R1:W-:Y:S04]  /*5e340*/  STL [R1+0x19e0], R24 ;  /* 0x0019e01801007387 */ /* 0x0003e80000100800 */
[----:B-1----:R-:W2:Y:S04]  /*5e350*/  LDL.LU R24, [R1+0x1b0] ;  /* 0x0001b00001187983 */ /* 0x002ea80000300800 */
[----:B------:R1:W-:Y:S04]  /*5e360*/  STL [R1+0x1980], R15 ;  /* 0x0019800f01007387 */ /* 0x0003e80000100800 */
[----:B-1----:R-:W3:Y:S04]  /*5e370*/  LDL.LU R15, [R1+0xe0] ;  /* 0x0000e000010f7983 */ /* 0x002ee80000300800 */
[----:B---3--:R1:W-:Y:S04]  /*5e380*/  STL [R1+0x1988], R15 ;  /* 0x0019880f01007387 */ /* 0x0083e80000100800 */
        /* <DEDUP_REMOVED lines=21> */
[----:B------:R1:W-:Y:S04]  /*5e4e0*/  STL [R1+0x197c], R14 ;  /* 0x00197c0e01007387 */ /* 0x0003e80000100800 */
[----:B-1----:R-:W4:Y:S04]  /*5e4f0*/  LDL.LU R14, [R1+0x1dc] ;  /* 0x0001dc00010e7983 */ /* 0x002f280000300800 */
[----:B----4-:R1:W-:Y:S04]  /*5e500*/  STL [R1+0x1984], R14 ;  /* 0x0019840e01007387 */ /* 0x0103e80000100800 */
        /* <DEDUP_REMOVED lines=20> */
[----:B-1----:R-:W4:Y:S01]  /*5e650*/  LDL.LU R14, [R1+0x2e4] ;  /* 0x0002e400010e7983 */ /* 0x002f220000300800 */
[----:B------:R-:W-:-:S03]  /*5e660*/  F2FP.F16.F32.PACK_AB R27, R26, R27 ;  /* 0x0000001b1a1b723e */ /* 0x000fc600000000ff */
[----:B----4-:R1:W-:Y:S04]  /*5e670*/  STL [R1+0x19dc], R14 ;  /* 0x0019dc0e01007387 */ /* 0x0103e80000100800 */
[----:B-1----:R-:W3:Y:S04]  /*5e680*/  LDL.LU R14, [R1+0x2ec] ;  /* 0x0002ec00010e7983 */ /* 0x002ee80000300800 */
        /* <DEDUP_REMOVED lines=15> */
[----:B0-----:R-:W2:Y:S04]  /*5e780*/  LDL.LU R22, [R1+0x534] ;  /* 0x0005340001167983 */ /* 0x001ea80000300800 */
[----:B------:R-:W2:Y:S04]  /*5e790*/  LDL.LU R23, [R1+0x530] ;  /* 0x0005300001177983 */ /* 0x000ea80000300800 */
        /* <DEDUP_REMOVED lines=12> */
[----:B------:R-:W2:Y:S04]  /*5e860*/  LDL.LU R26, [R1+0x19fc] ;  /* 0x0019fc00011a7983 */ /* 0x000ea80000300800 */
[----:B------:R0:W-:Y:S04]  /*5e870*/  STL [R1+0x99c], R27 ;  /* 0x00099c1b01007387 */ /* 0x0001e80000100800 */
[----:B0-----:R-:W2:Y:S02]  /*5e880*/  LDL.LU R27, [R1+0x19f8] ;  /* 0x0019f800011b7983 */ /* 0x001ea40000300800 */
[----:B--2---:R-:W-:-:S02]  /*5e890*/  F2FP.F16.F32.PACK_AB R27, R26, R27 ;  /* 0x0000001b1a1b723e */ /* 0x004fc400000000ff */
[----:B------:R-:W2:Y:S04]  /*5e8a0*/  LDL.LU R26, [R1+0x19f4] ;  /* 0x0019f400011a7983 */ /* 0x000ea80000300800 */
[----:B------:R0:W-:Y:S04]  /*5e8b0*/  STL [R1+0x998], R27 ;  /* 0x0009981b01007387 */ /* 0x0001e80000100800 */
[----:B0-----:R-:W2:Y:S01]  /*5e8c0*/  LDL.LU R27, [R1+0x19f0] ;  /* 0x0019f000011b7983 */ /* 0x001ea20000300800 */
[----:B------:R-:W-:Y:S02]  /*5e8d0*/  F2FP.F16.F32.PACK_AB R24, R25, R24 ;  /* 0x000000181918723e */ /* 0x000fe400000000ff */
[----:B--2---:R-:W-:-:S02]  /*5e8e0*/  F2FP.F16.F32.PACK_AB R26, R27, R26 ;  /* 0x0000001a1b1a723e */ /* 0x004fc400000000ff */
[----:B------:R-:W2:Y:S04]  /*5e8f0*/  LDL.LU R27, [R1+0x19ec] ;  /* 0x0019ec00011b7983 */ /* 0x000ea80000300800 */
[----:B------:R0:W-:Y:S04]  /*5e900*/  STL [R1+0x994], R26 ;  /* 0x0009941a01007387 */ /* 0x0001e80000100800 */
[----:B0-----:R-:W2:Y:S04]  /*5e910*/  LDL.LU R26, [R1+0x19e8] ;  /* 0x0019e800011a7983 */ /* 0x001ea80000300800 */
[----:B------:R-:W4:Y:S04]  /*5e920*/  LDL.LU R25, [R1+0x19e4] ;  /* 0x0019e40001197983 */ /* 0x000f280000300800 */
[----:B------:R0:W-:Y:S04]  /*5e930*/  STL [R1+0x990], R24 ;  /* 0x0009901801007387 */ /* 0x0001e80000100800 */
[----:B0-----:R-:W4:Y:S01]  /*5e940*/  LDL.LU R24, [R1+0x19e0] ;  /* 0x0019e00001187983 */ /* 0x001f220000300800 */
[----:B---3--:R-:W-:-:S02]  /*5e950*/  F2FP.F16.F32.PACK_AB R15, R14, R15 ;  /* 0x0000000f0e0f723e */ /* 0x008fc400000000ff */
[----:B--2---:R-:W-:Y:S02]  /*5e960*/  F2FP.F16.F32.PACK_AB R27, R27, R26 ;  /* 0x0000001a1b1b723e */ /* 0x004fe400000000ff */
[----:B------:R-:W2:Y:S04]  /*5e970*/  LDL.LU R26, [R1+0x1d0] ;  /* 0x0001d000011a7983 */ /* 0x000ea80000300800 */
[----:B------:R0:W-:Y:S04]  /*5e980*/  STL [R1+0x98c], R27 ;  /* 0x00098c1b01007387 */ /* 0x0001e80000100800 */
[----:B0-----:R-:W3:Y:S01]  /*5e990*/  LDL.LU R27, [R1+0x2dc] ;  /* 0x0002dc00011b7983 */ /* 0x001ee20000300800 */
[----:B----4-:R-:W-:-:S03]  /*5e9a0*/  F2FP.F16.F32.PACK_AB R25, R25, R24 ;  /* 0x000000181919723e */ /* 0x010fc600000000ff */
[----:B------:R-:W4:Y:S04]  /*5e9b0*/  LDL.LU R24, [R1+0x1d8] ;  /* 0x0001d80001187983 */ /* 0x000f280000300800 */
        /* <DEDUP_REMOVED lines=46> */
[----:B------:R-:W4:Y:S01]  /*5eca0*/  LDL.LU R14, [R1+0x1984] ;  /* 0x00198400010e7983 */ /* 0x000f220000300800 */
[----:B------:R-:W-:-:S03]  /*5ecb0*/  F2FP.F16.F32.PACK_AB R25, R25, R26 ;  /* 0x0000001a1919723e */ /* 0x000fc600000000ff */
[----:B------:R0:W-:Y:S01]  /*5ecc0*/  STL [R1+0x958], R15 ;  /* 0x0009580f01007387 */ /* 0x0001e20000100800 */
[----:B------:R-:W-:-:S03]  /*5ecd0*/  F2FP.F16.F32.PACK_AB R2, R3, R2 ;  /* 0x000000020302723e */ /* 0x000fc600000000ff */
[----:B0-----:R-:W2:Y:S01]  /*5ece0*/  LDL.LU R15, [R1+0x1980] ;  /* 0x00198000010f7983 */ /* 0x001ea20000300800 */
[----:B------:R-:W-:Y:S02]  /*5ecf0*/  F2FP.F16.F32.PACK_AB R0, R0, R29 ;  /* 0x0000001d0000723e */ /* 0x000fe400000000ff */
[----:B------:R-:W-:Y:S02]  /*5ed00*/  F2FP.F16.F32.PACK_AB R3, R16, R17 ;  /* 0x000000111003723e */ /* 0x000fe400000000ff */
[----:B----4-:R-:W-:Y:S02]  /*5ed10*/  F2FP.F16.F32.PACK_AB R24, R14, R24 ;  /* 0x000000180e18723e */ /* 0x010fe400000000ff */
[----:B------:R-:W4:Y:S04]  /*5ed20*/  LDL.LU R14, [R1+0x197c] ;  /* 0x00197c00010e7983 */ /* 0x000f280000300800 */
[----:B------:R3:W-:Y:S04]  /*5ed30*/  STL [R1+0x954], R24 ;  /* 0x0009541801007387 */ /* 0x0007e80000100800 */
[----:B------:R-:W-:Y:S01]  /*5ed40*/  STL [R1+0x950], R25 ;  /* 0x0009501901007387 */ /* 0x000fe20000100800 */
[----:B---3--:R-:W-:-:S02]  /*5ed50*/  F2FP.F16.F32.PACK_AB R24, R27, R12 ;  /* 0x0000000c1b18723e */ /* 0x008fc400000000ff */
[----:B------:R-:W-:Y:S02]  /*5ed60*/  F2FP.F16.F32.PACK_AB R12, R13, R8 ;  /* 0x000000080d0c723e */ /* 0x000fe400000000ff */
[----:B------:R-:W-:Y:S01]  /*5ed70*/  F2FP.F16.F32.PACK_AB R8, R9, R4 ;  /* 0x000000040908723e */ /* 0x000fe200000000ff */
[----:B------:R-:W-:Y:S01]  /*5ed80*/  STL [R1+0x94c], R24 ;  /* 0x00094c1801007387 */ /* 0x000fe20000100800 */
[----:B------:R-:W-:-:S03]  /*5ed90*/  F2FP.F16.F32.PACK_AB R4, R5, R28 ;  /* 0x0000001c0504723e */ /* 0x000fc600000000ff */
[----:B------:R-:W-:Y:S04]  /*5eda0*/  STL [R1+0x948], R12 ;  /* 0x0009480c01007387 */ /* 0x000fe80000100800 */
[----:B------:R-:W-:Y:S04]  /*5edb0*/  STL [R1+0x944], R8 ;  /* 0x0009440801007387 */ /* 0x000fe80000100800 */
[----:B------:R-:W-:Y:S04]  /*5edc0*/  STL [R1+0x940], R4 ;  /* 0x0009400401007387 */ /* 0x000fe80000100800 */
[----:B------:R0:W-:Y:S04]  /*5edd0*/  STL [R1+0x84c], R2 ;  /* 0x00084c0201007387 */ /* 0x0001e80000100800 */
[----:B------:R1:W-:Y:S04]  /*5ede0*/  STL [R1+0x848], R0 ;  /* 0x0008480001007387 */ /* 0x0003e80000100800 */
[----:B------:R3:W-:Y:S01]  /*5edf0*/  STL [R1+0x844], R3 ;  /* 0x0008440301007387 */ /* 0x0007e20000100800 */
[----:B0-----:R-:W-:-:S02]  /*5ee00*/  F2FP.F16.F32.PACK_AB R2, R18, R19 ;  /* 0x000000131202723e */ /* 0x001fc400000000ff */
[----:B-1----:R-:W-:-:S03]  /*5ee10*/  F2FP.F16.F32.PACK_AB R0, R6, R7 ;  /* 0x000000070600723e */ /* 0x002fc600000000ff */
[----:B------:R0:W-:Y:S01]  /*5ee20*/  STL [R1+0x840], R2 ;  /* 0x0008400201007387 */ /* 0x0001e20000100800 */
[----:B---3--:R-:W-:-:S03]  /*5ee30*/  F2FP.F16.F32.PACK_AB R3, R10, R11 ;  /* 0x0000000b0a03723e */ /* 0x008fc600000000ff */
[----:B------:R1:W-:Y:S04]  /*5ee40*/  STL [R1+0x7bc], R0 ;  /* 0x0007bc0001007387 */ /* 0x0003e80000100800 */
[----:B------:R-:W-:Y:S01]  /*5ee50*/  STL [R1+0x7b8], R3 ;  /* 0x0007b80301007387 */ /* 0x000fe20000100800 */
[----:B0-----:R-:W-:-:S03]  /*5ee60*/  F2FP.F16.F32.PACK_AB R2, R20, R21 ;  /* 0x000000151402723e */ /* 0x001fc600000000ff */
[----:B------:R-:W3:Y:S01]  /*5ee70*/  LDL.LU R24, [R1+0x100] ;  /* 0x0001000001187983 */ /* 0x000ee20000300800 */
[----:B-1----:R-:W-:-:S03]  /*5ee80*/  F2FP.F16.F32.PACK_AB R0, R22, R23 ;  /* 0x000000171600723e */ /* 0x002fc600000000ff */
[----:B------:R-:W-:Y:S04]  /*5ee90*/  STL [R1+0x7b4], R2 ;  /* 0x0007b40201007387 */ /* 0x000fe80000100800 */
[----:B---3--:R0:W-:Y:S04]  /*5eea0*/  STL [R1+0x18f4], R24 ;  /* 0x0018f41801007387 */ /* 0x0081e80000100800 */
[----:B------:R-:W-:Y:S04]  /*5eeb0*/  STL [R1+0x7b0], R0 ;  /* 0x0007b00001007387 */ /* 0x000fe80000100800 */
[----:B0-----:R-:W3:Y:S04]  /*5eec0*/  LDL.LU R24, [R1+0x108] ;  /* 0x0001080001187983 */ /* 0x001ee80000300800 */
[----:B---3--:R0:W-:Y:S04]  /*5eed0*/  STL [R1+0x18fc], R24 ;  /* 0x0018fc1801007387 */ /* 0x0081e80000100800 */
        /* <DEDUP_REMOVED lines=29> */
[----:B---3--:R-:W-:Y:S04]  /*5f0b0*/  STL [R1+0x1974], R24 ;  /* 0x0019741801007387 */ /* 0x008fe80000100800 */
[----:B------:R-:W3:Y:S04]  /*5f0c0*/  LDL.LU R25, [R1+0x1fc] ;  /* 0x0001fc0001197983 */ /* 0x000ee80000300800 */
        /* <DEDUP_REMOVED lines=33> */
[----:B0-----:R-:W3:Y:S01]  /*5f2e0*/  LDL.LU R25, [R1+0xf4] ;  /* 0x0000f40001197983 */ /* 0x001ee20000300800 */
[----:B--2---:R-:W-:-:S03]  /*5f2f0*/  IMAD.MOV.U32 R24, RZ, RZ, R15 ;  /* 0x000000ffff187224 */ /* 0x004fc600078e000f */
[----:B---3--:R4:W-:Y:S04]  /*5f300*/  STL [R1+0x1978], R25 ;  /* 0x0019781901007387 */ /* 0x0089e80000100800 */
[----:B------:R-:W2:Y:S04]  /*5f310*/  LDL.LU R26, [R1+0x1f8] ;  /* 0x0001f800011a7983 */ /* 0x000ea80000300800 */
        /* <DEDUP_REMOVED lines=14> */
[----:B----4-:R-:W-:-:S03]  /*5f400*/  IMAD.MOV.U32 R25, RZ, RZ, R14 ;  /* 0x000000ffff197224 */ /* 0x010fc600078e000e */
[----:B------:R-:W4:Y:S04]  /*5f410*/  LDL.LU R18, [R1+0x74c] ;  /* 0x00074c0001127983 */ /* 0x000f280000300800 */
[----:B------:R-:W4:Y:S04]  /*5f420*/  LDL.LU R19, [R1+0x748] ;  /* 0x0007480001137983 */ /* 0x000f280000300800 */
[----:B------:R-:W2:Y:S04]  /*5f430*/  LDL.LU R6, [R1+0x744] ;  /* 0x0007440001067983 */ /* 0x000ea80000300800 */
[----:B------:R-:W2:Y:S04]  /*5f440*/  LDL.LU R7, [R1+0x740] ;  /* 0x0007400001077983 */ /* 0x000ea80000300800 */
[----:B------:R-:W2:Y:S01]  /*5f450*/  LDL.LU R10, [R1+0x7dc] ;  /* 0x0007dc00010a7983 */ /* 0x000ea20000300800 */
[----:B------:R-:W-:-:S03]  /*5f460*/  F2FP.F16.F32.PACK_AB R24, R25, R24 ;  /* 0x000000181918723e */ /* 0x000fc600000000ff */
        /* <DEDUP_REMOVED lines=76> */
[----:B------:R3:W-:Y:S01]  /*5f930*/  STL [R1+0x5a8], R24 ;  /* 0x0005a81801007387 */ /* 0x0007e20000100800 */
[----:B------:R-:W-:Y:S02]  /*5f940*/  F2FP.F16.F32.PACK_AB R3, R3, R2 ;  /* 0x000000020303723e */ /* 0x000fe400000000ff */
[----:B---3--:R-:W-:Y:S02]  /*5f950*/  F2FP.F16.F32.PACK_AB R24, R27, R12 ;  /* 0x0000000c1b18723e */ /* 0x008fe400000000ff */
[----:B------:R-:W-:Y:S02]  /*5f960*/  F2FP.F16.F32.PACK_AB R12, R13, R8 ;  /* 0x000000080d0c723e */ /* 0x000fe400000000ff */
[----:B------:R-:W-:-:S02]  /*5f970*/  F2FP.F16.F32.PACK_AB R8, R9, R4 ;  /* 0x000000040908723e */ /* 0x000fc400000000ff */
[----:B------:R-:W-:Y:S02]  /*5f980*/  F2FP.F16.F32.PACK_AB R4, R5, R28 ;  /* 0x0000001c0504723e */ /* 0x000fe400000000ff */
[----:B------:R-:W-:Y:S02]  /*5f990*/  F2FP.F16.F32.PACK_AB R2, R0, R29 ;  /* 0x0000001d0002723e */ /* 0x000fe400000000ff */
[----:B------:R-:W-:Y:S02]  /*5f9a0*/  F2FP.F16.F32.PACK_AB R0, R16, R17 ;  /* 0x000000111000723e */ /* 0x000fe400000000ff */
[----:B--2---:R-:W-:-:S05]  /*5f9b0*/  F2FP.F16.F32.PACK_AB R25, R25, R26 ;  /* 0x0000001a1919723e */ /* 0x004fca00000000ff */
[----:B------:R-:W-:Y:S04]  /*5f9c0*/  STL [R1+0x5a4], R25 ;  /* 0x0005a41901007387 */ /* 0x000fe80000100800 */
[----:B------:R-:W-:Y:S04]  /*5f9d0*/  STL [R1+0x5a0], R24 ;  /* 0x0005a01801007387 */ /* 0x000fe80000100800 */
[----:B------:R-:W-:Y:S04]  /*5f9e0*/  STL [R1+0x59c], R12 ;  /* 0x00059c0c01007387 */ /* 0x000fe80000100800 */
[----:B------:R-:W-:Y:S04]  /*5f9f0*/  STL [R1+0x598], R8 ;  /* 0x0005980801007387 */ /* 0x000fe80000100800 */
[----:B------:R-:W-:Y:S04]  /*5fa00*/  STL [R1+0x594], R4 ;  /* 0x0005940401007387 */ /* 0x000fe80000100800 */
[----:B------:R4:W-:Y:S04]  /*5fa10*/  STL [R1+0x590], R3 ;  /* 0x0005900301007387 */ /* 0x0009e80000100800 */
[----:B------:R0:W-:Y:S01]  /*5fa20*/  STL [R1+0x53c], R2 ;  /* 0x00053c0201007387 */ /* 0x0001e20000100800 */
[----:B----4-:R-:W-:-:S03]  /*5fa30*/  F2FP.F16.F32.PACK_AB R3, R18, R19 ;  /* 0x000000131203723e */ /* 0x010fc600000000ff */
[----:B------:R1:W-:Y:S01]  /*5fa40*/  STL [R1+0x538], R0 ;  /* 0x0005380001007387 */ /* 0x0003e20000100800 */
[----:B0-----:R-:W-:-:S03]  /*5fa50*/  F2FP.F16.F32.PACK_AB R2, R6, R7 ;  /* 0x000000070602723e */ /* 0x001fc600000000ff */
[----:B------:R0:W-:Y:S01]  /*5fa60*/  STL [R1+0x534], R3 ;  /* 0x0005340301007387 */ /* 0x0001e20000100800 */
[----:B-1----:R-:W-:-:S03]  /*5fa70*/  F2FP.F16.F32.PACK_AB R0, R10, R11 ;  /* 0x0000000b0a00723e */ /* 0x002fc600000000ff */
[----:B------:R1:W-:Y:S01]  /*5fa80*/  STL [R1+0x530], R2 ;  /* 0x0005300201007387 */ /* 0x0003e20000100800 */
[----:B0-----:R-:W-:-:S03]  /*5fa90*/  F2FP.F16.F32.PACK_AB R3, R14, R15 ;  /* 0x0000000f0e03723e */ /* 0x001fc600000000ff */
[----:B------:R0:W-:Y:S04]  /*5faa0*/  STL [R1+0x52c], R0 ;  /* 0x00052c0001007387 */ /* 0x0001e80000100800 */
[----:B------:R-:W-:Y:S04]  /*5fab0*/  STL [R1+0x528], R3 ;  /* 0x0005280301007387 */ /* 0x000fe80000100800 */
[----:B------:R-:W2:Y:S01]  /*5fac0*/  LDL.LU R24, [R1+0x120] ;  /* 0x0001200001187983 */ /* 0x000ea20000300800 */
[----:B-1----:R-:W-:Y:S02]  /*5fad0*/  F2FP.F16.F32.PACK_AB R2, R20, R21 ;  /* 0x000000151402723e */ /* 0x002fe400000000ff */
[----:B0-----:R-:W-:-:S03]  /*5fae0*/  F2FP.F16.F32.PACK_AB R0, R22, R23 ;  /* 0x000000171600723e */ /* 0x001fc600000000ff */
        /* <DEDUP_REMOVED lines=72> */
[----:B0-----:R-:W2:Y:S04]  /*5ff70*/  LDL.LU R25, [R1+0x11c] ;  /* 0x00011c0001197983 */ /* 0x001ea80000300800 */
[----:B------:R-:W3:Y:S04]  /*5ff80*/  LDL.LU R26, [R1+0x218] ;  /* 0x00021800011a7983 */ /* 0x000ee80000300800 */
[----:B------:R-:W4:Y:S04]  /*5ff90*/  LDL.LU R27, [R1+0x214] ;  /* 0x00021400011b7983 */ /* 0x000f280000300800 */
        /* <DEDUP_REMOVED lines=25> */
[----:B--2---:R-:W-:-:S03]  /*60130*/  F2FP.F16.F32.PACK_AB R24, R25, R24 ;  /* 0x000000181918723e */ /* 0x004fc600000000ff */
        /* <DEDUP_REMOVED lines=70> */
[----:B---3--:R-:W-:Y:S02]  /*605a0*/  F2FP.F16.F32.PACK_AB R3, R3, R2 ;  /* 0x000000020303723e */ /* 0x008fe400000000ff */
[----:B----4-:R-:W-:Y:S02]  /*605b0*/  F2FP.F16.F32.PACK_AB R24, R27, R12 ;  /* 0x0000000c1b18723e */ /* 0x010fe400000000ff */
        /* <DEDUP_REMOVED lines=13> */
[----:B0-----:R-:W-:-:S03]  /*60690*/  F2FP.F16.F32.PACK_AB R3, R18, R19 ;  /* 0x000000131203723e */ /* 0x001fc600000000ff */
[----:B------:R0:W-:Y:S01]  /*606a0*/  STL [R1+0x378], R0 ;  /* 0x0003780001007387 */ /* 0x0001e20000100800 */
[----:B-1----:R-:W-:-:S03]  /*606b0*/  F2FP.F16.F32.PACK_AB R2, R6, R7 ;  /* 0x000000070602723e */ /* 0x002fc600000000ff */
[----:B------:R1:W-:Y:S01]  /*606c0*/  STL [R1+0x374], R3 ;  /* 0x0003740301007387 */ /* 0x0003e20000100800 */
[----:B0-----:R-:W-:-:S03]  /*606d0*/  F2FP.F16.F32.PACK_AB R0, R10, R11 ;  /* 0x0000000b0a00723e */ /* 0x001fc600000000ff */
[----:B------:R0:W-:Y:S01]  /*606e0*/  STL [R1+0x370], R2 ;  /* 0x0003700201007387 */ /* 0x0001e20000100800 */
[----:B-1----:R-:W-:-:S03]  /*606f0*/  F2FP.F16.F32.PACK_AB R3, R14, R15 ;  /* 0x0000000f0e03723e */ /* 0x002fc600000000ff */
[----:B------:R1:W-:Y:S04]  /*60700*/  STL [R1+0x36c], R0 ;  /* 0x00036c0001007387 */ /* 0x0003e80000100800 */
[----:B------:R-:W-:Y:S04]  /*60710*/  STL [R1+0x368], R3 ;  /* 0x0003680301007387 */ /* 0x000fe80000100800 */
[----:B------:R-:W2:Y:S01]  /*60720*/  LDL.LU R24, [R1+0x140] ;  /* 0x0001400001187983 */ /* 0x000ea20000300800 */
[----:B0-----:R-:W-:Y:S02]  /*60730*/  F2FP.F16.F32.PACK_AB R2, R20, R21 ;  /* 0x000000151402723e */ /* 0x001fe400000000ff */
[----:B-1----:R-:W-:-:S03]  /*60740*/  F2FP.F16.F32.PACK_AB R0, R22, R23 ;  /* 0x000000171600723e */ /* 0x002fc600000000ff */
        /* <DEDUP_REMOVED lines=766> */
[----:B------:R-:W-:Y:S02]  /*63730*/  F2FP.F16.F32.PACK_AB R2, R0, R29 ;  /* 0x0000001d0002723e */ /* 0x000fe400000000ff */
[----:B----4-:R-:W-:Y:S02]  /*63740*/  F2FP.F16.F32.PACK_AB R24, R27, R12 ;  /* 0x0000000c1b18723e */ /* 0x010fe400000000ff */
        /* <DEDUP_REMOVED lines=11> */
[----:B------:R1:W-:Y:S04]  /*63800*/  STL [R1+0x3c], R2 ;  /* 0x00003c0201007387 */ /* 0x0003e80000100800 */
[----:B------:R2:W-:Y:S01]  /*63810*/  STL [R1+0x38], R0 ;  /* 0x0000380001007387 */ /* 0x0005e20000100800 */
[----:B0-----:R-:W-:-:S02]  /*63820*/  F2FP.F16.F32.PACK_AB R3, R18, R19 ;  /* 0x000000131203723e */ /* 0x001fc400000000ff */
[----:B-1----:R-:W-:Y:S02]  /*63830*/  F2FP.F16.F32.PACK_AB R2, R6, R7 ;  /* 0x000000070602723e */ /* 0x002fe400000000ff */
[----:B--2---:R-:W-:Y:S01]  /*63840*/  F2FP.F16.F32.PACK_AB R0, R10, R11 ;  /* 0x0000000b0a00723e */ /* 0x004fe200000000ff */
[----:B------:R0:W-:Y:S04]  /*63850*/  STL [R1+0x34], R3 ;  /* 0x0000340301007387 */ /* 0x0001e80000100800 */
[----:B------:R1:W-:Y:S04]  /*63860*/  STL [R1+0x30], R2 ;  /* 0x0000300201007387 */ /* 0x0003e80000100800 */
[----:B------:R2:W-:Y:S01]  /*63870*/  STL [R1+0x2c], R0 ;  /* 0x00002c0001007387 */ /* 0x0005e20000100800 */
[----:B0-----:R-:W-:-:S05]  /*63880*/  F2FP.F16.F32.PACK_AB R3, R14, R15 ;  /* 0x0000000f0e03723e */ /* 0x001fca00000000ff */
[----:B------:R-:W-:Y:S04]  /*63890*/  STL [R1+0x28], R3 ;  /* 0x0000280301007387 */ /* 0x000fe80000100800 */
[----:B------:R-:W3:Y:S01]  /*638a0*/  LDL.LU R7, [R1+0x438] ;  /* 0x0004380001077983 */ /* 0x000ee20000300800 */
[----:B-1----:R-:W-:Y:S02]  /*638b0*/  F2FP.F16.F32.PACK_AB R2, R20, R21 ;  /* 0x000000151402723e */ /* 0x002fe400000000ff */
[----:B--2---:R-:W-:-:S03]  /*638c0*/  F2FP.F16.F32.PACK_AB R0, R22, R23 ;  /* 0x000000171600723e */ /* 0x004fc600000000ff */
[----:B------:R-:W-:Y:S04]  /*638d0*/  STL [R1+0x24], R2 ;  /* 0x0000240201007387 */ /* 0x000fe80000100800 */
[----:B---3--:R0:W-:Y:S04]  /*638e0*/  STL [R1+0x15f4], R7 ;  /* 0x0015f40701007387 */ /* 0x0081e80000100800 */
        /* <DEDUP_REMOVED lines=37> */
[----:B------:R-:W2:Y:S04]  /*63b40*/  LDL.LU R11, [R1+0x518] ;  /* 0x00051800010b7983 */ /* 0x000ea80000300800 */
[----:B--2---:R0:W-:Y:S04]  /*63b50*/  STL [R1+0x15e4], R11 ;  /* 0x0015e40b01007387 */ /* 0x0041e80000100800 */
[----:B0-----:R-:W2:Y:S04]  /*63b60*/  LDL.LU R11, [R1+0x4a4] ;  /* 0x0004a400010b7983 */ /* 0x001ea80000300800 */
[----:B------:R-:W2:Y:S04]  /*63b70*/  LDL.LU R9, [R1+0x514] ;  /* 0x0005140001097983 */ /* 0x000ea80000300800 */
[----:B--2---:R0:W-:Y:S04]  /*63b80*/  STL [R1+0x15e0], R9 ;  /* 0x0015e00901007387 */ /* 0x0041e80000100800 */
[----:B0-----:R-:W2:Y:S04]  /*63b90*/  LDL.LU R9, [R1+0x51c] ;  /* 0x00051c0001097983 */ /* 0x001ea80000300800 */
[----:B------:R-:W2:Y:S04]  /*63ba0*/  LDL.LU R10, [R1+0x510] ;  /* 0x00051000010a7983 */ /* 0x000ea80000300800 */
[----:B------:R-:W2:Y:S04]  /*63bb0*/  LDL.LU R8, [R1+0x58c] ;  /* 0x00058c0001087983 */ /* 0x000ea80000300800 */
        /* <DEDUP_REMOVED lines=29> */
[----:B------:R-:W2:Y:S01]  /*63d90*/  LDL.LU R24, [R1+0x924] ;  /* 0x0009240001187983 */ /* 0x000ea20000300800 */
[----:B------:R-:W-:-:S03]  /*63da0*/  F2FP.F16.F32.PACK_AB R7, R5, R7 ;  /* 0x000000070507723e */ /* 0x000fc600000000ff */
[----:B--2---:R0:W-:Y:S04]  /*63db0*/  STL [R1+0x15a8], R24 ;  /* 0x0015a81801007387 */ /* 0x0041e80000100800 */
        /* <DEDUP_REMOVED lines=39> */
[----:B------:R0:W-:Y:S04]  /*64030*/  STL [R1], R7 ;  /* 0x0000000701007387 */ /* 0x0001e80000100800 */
[----:B0-----:R-:W2:Y:S02]  /*64040*/  LDL.LU R7, [R1+0x15f4] ;  /* 0x0015f40001077983 */ /* 0x001ea40000300800 */
[----:B--2---:R-:W-:-:S02]  /*64050*/  F2FP.F16.F32.PACK_AB R7, R5, R7 ;  /* 0x000000070507723e */ /* 0x004fc400000000ff */
[----:B------:R-:W3:Y:S02]  /*64060*/  LDL.LU R5, [R1+0x15f0] ;  /* 0x0015f00001057983 */ /* 0x000ee40000300800 */
[----:B---3--:R-:W-:Y:S02]  /*64070*/  F2FP.F16.F32.PACK_AB R6, R5, R6 ;  /* 0x000000060506723e */ /* 0x008fe400000000ff */
[----:B------:R-:W4:Y:S02]  /*64080*/  LDL.LU R5, [R1+0x15ec] ;  /* 0x0015ec0001057983 */ /* 0x000f240000300800 */
[----:B----4-:R-:W-:Y:S02]  /*64090*/  F2FP.F16.F32.PACK_AB R5, R4, R5 ;  /* 0x000000050405723e */ /* 0x010fe400000000ff */
[----:B------:R-:W2:Y:S02]  /*640a0*/  LDL.LU R4, [R1+0x15e8] ;  /* 0x0015e80001047983 */ /* 0x000ea40000300800 */
[----:B--2---:R-:W-:-:S02]  /*640b0*/  F2FP.F16.F32.PACK_AB R4, R11, R4 ;  /* 0x000000040b04723e */ /* 0x004fc400000000ff */
[----:B------:R-:W2:Y:S02]  /*640c0*/  LDL.LU R11, [R1+0x15e4] ;  /* 0x0015e400010b7983 */ /* 0x000ea40000300800 */
[----:B--2---:R-:W-:Y:S02]  /*640d0*/  F2FP.F16.F32.PACK_AB R11, R9, R11 ;  /* 0x0000000b090b723e */ /* 0x004fe400000000ff */
[----:B------:R-:W2:Y:S02]  /*640e0*/  LDL.LU R9, [R1+0x15e0] ;  /* 0x0015e00001097983 */ /* 0x000ea40000300800 */
[----:B--2---:R-:W-:Y:S02]  /*640f0*/  F2FP.F16.F32.PACK_AB R10, R9, R10 ;  /* 0x0000000a090a723e */ /* 0x004fe400000000ff */
        /* <DEDUP_REMOVED lines=26> */
[----:B------:R-:W2:Y:S01]  /*642a0*/  LDL.LU R24, [R1+0x15a8] ;  /* 0x0015a80001187983 */ /* 0x000ea20000300800 */
[----:B------:R-:W-:Y:S02]  /*642b0*/  F2FP.F16.F32.PACK_AB R27, R25, R27 ;  /* 0x0000001b191b723e */ /* 0x000fe400000000ff */
[----:B------:R-:W-:Y:S02]  /*642c0*/  F2FP.F16.F32.PACK_AB R26, R26, R28 ;  /* 0x0000001c1a1a723e */ /* 0x000fe400000000ff */
[----:B------:R-:W-:Y:S02]  /*642d0*/  F2FP.F16.F32.PACK_AB R25, R3, R2 ;  /* 0x000000020319723e */ /* 0x000fe400000000ff */
[----:B--2---:R-:W-:Y:S02]  /*642e0*/  F2FP.F16.F32.PACK_AB R20, R24, R20 ;  /* 0x000000141814723e */ /* 0x004fe400000000ff */
[----:B------:R-:W-:-:S07]  /*642f0*/  F2FP.F16.F32.PACK_AB R24, R0, R29 ;  /* 0x0000001d0018723e */ /* 0x000fce00000000ff */
.L_x_1:
[----:B0-----:R-:W2:Y:S01]  /*64300*/  LDL.LU R0, [R1+0x15a4] ;  /* 0x0015a40001007983 */ /* 0x001ea20000300800 */
[----:B------:R-:W0:Y:S03]  /*64310*/  LDCU UR52, c[0x0][0x39c] ;  /* 0x00007380ff3477ac */ /* 0x000e260008000800 */
[----:B------:R-:W3:Y:S01]  /*64320*/  LDL R2, [R1+0x15a0] ;  /* 0x0015a00001027983 */ /* 0x000ee20000100800 */
[----:B------:R-:W-:Y:S01]  /*64330*/  UMOV UR4, 0x400 ;  /* 0x0000040000047882 */ /* 0x000fe20000000000 */
[----:B------:R-:W1:Y:S02]  /*64340*/  LDCU UR54, c[0x0][0x39c] ;  /* 0x00007380ff3677ac */ /* 0x000e640008000800 */
[----:B------:R4:W-:Y:S01]  /*64350*/  STL.64 [R1+0x19a8], R6 ;  /* 0x0019a80601007387 */ /* 0x0009e20000100a00 */
[----:B------:R-:W0:Y:S01]  /*64360*/  LDCU UR53, c[0x0][0x39c] ;  /* 0x00007380ff3577ac */ /* 0x000e220008000800 */
[----:B------:R-:W0:Y:S01]  /*64370*/  S2R R28, SR_TID.X ;  /* 0x00000000001c7919 */ /* 0x000e220000002100 */
[----:B------:R-:W1:Y:S01]  /*64380*/  S2UR UR5, SR_CgaCtaId ;  /* 0x00000000000579c3 */ /* 0x000e620000008800 */
[----:B------:R-:W3:Y:S01]  /*64390*/  LDCU.64 UR6, c[0x0][0x398] ;  /* 0x00007300ff0677ac */ /* 0x000ee20008000a00 */
[----:B------:R-:W0:Y:S01]  /*643a0*/  LDCU UR57, c[0x0][0x39c] ;  /* 0x00007380ff3977ac */ /* 0x000e220008000800 */
[----:B----4-:R-:W4:Y:S01]  /*643b0*/  LDL R7, [R1+0xd70] ;  /* 0x000d700001077983 */ /* 0x010f220000100800 */
[----:B------:R-:W0:Y:S03]  /*643c0*/  LDCU UR14, c[0x0][0x3b4] ;  /* 0x00007680ff0e77ac */ /* 0x000e260008000800 */
[----:B------:R-:W-:Y:S01]  /*643d0*/  STL.64 [R1+0x19a0], R4 ;  /* 0x0019a00401007387 */ /* 0x000fe20000100a00 */
[----:B------:R-:W2:Y:S03]  /*643e0*/  LDCU UR33, c[0x0][0x3b8] ;  /* 0x00007700ff2177ac */ /* 0x000ea60008000800 */
[----:B------:R-:W-:Y:S01]  /*643f0*/  STL [R1+0x1820], R27 ;  /* 0x0018201b01007387 */ /* 0x000fe20000100800 */
[----:B------:R-:W2:Y:S01]  /*64400*/  LDCU UR11, c[0x0][0x39c] ;  /* 0x00007380ff0b77ac */ /* 0x000ea20008000800 */
[----:B------:R-:W2:Y:S01]  /*64410*/  LDCU UR48, c[0x0][0x3b8] ;  /* 0x00007700ff3077ac */ /* 0x000ea20008000800 */
[----:B-1----:R-:W-:Y:S01]  /*64420*/  ULEA UR4, UR5, UR4, 0x18 ;  /* 0x0000000405047291 */ /* 0x002fe2000f8ec0ff */
[----:B------:R-:W1:Y:S01]  /*64430*/  LDCU UR23, c[0x0][0x3b8] ;  /* 0x00007700ff1777ac */ /* 0x000e620008000800 */
[C---:B0-----:R-:W-:Y:S01]  /*64440*/  IMAD.SHL.U32 R3, R28.reuse, 0x100, RZ ;  /* 0x000001001c037824 */ /* 0x041fe200078e00ff */
[----:B------:R-:W0:Y:S01]  /*64450*/  LDCU UR47, c[0x0][0x3b8] ;  /* 0x00007700ff2f77ac */ /* 0x000e220008000800 */
[----:B------:R-:W-:-:S03]  /*64460*/  IMAD.SHL.U32 R29, R28, 0x10, RZ ;  /* 0x000000101c1d7824 */ /* 0x000fc600078e00ff */
[----:B------:R-:W-:Y:S01]  /*64470*/  LOP3.LUT R3, R3, 0x6000, RZ, 0xc0, !PT ;  /* 0x0000600003037812 */ /* 0x000fe200078ec0ff */
[----:B------:R-:W0:Y:S01]  /*64480*/  LDCU UR22, c[0x0][0x39c] ;  /* 0x00007380ff1677ac */ /* 0x000e220008000800 */
[----:B------:R-:W-:Y:S01]  /*64490*/  LOP3.LUT R29, R29, 0xf0, RZ, 0xc0, !PT ;  /* 0x000000f01d1d7812 */ /* 0x000fe200078ec0ff */
[----:B------:R-:W0:Y:S01]  /*644a0*/  LDCU UR32, c[0x0][0x3b8] ;  /* 0x00007700ff2077ac */ /* 0x000e220008000800 */
        /* <DEDUP_REMOVED lines=56> */
[----:B--2---:R-:W-:-:S04]  /*64830*/  LOP3.LUT R0, R0, 0x400, RZ, 0xc0, !PT ;  /* 0x0000040000007812 */ /* 0x004fc800078ec0ff */
[----:B------:R-:W-:Y:S01]  /*64840*/  IADD3 R3, PT, PT, R3, UR4, R0 ;  /* 0x0000000403037c10 */ /* 0x000fe2000fffe000 */
[----:B------:R-:W-:Y:S01]  /*64850*/  BAR.SYNC.DEFER_BLOCKING 0x0 ;  /* 0x0000000000007b1d */ /* 0x000fe20000010000 */
[----:B---3--:R-:W-:-:S03]  /*64860*/  ISETP.GE.AND P0, PT, R2, UR6, PT ;  /* 0x0000000602007c0c */ /* 0x008fc6000bf06270 */
[----:B------:R-:W-:Y:S01]  /*64870*/  IMAD.IADD R3, R3, 0x1, R29 ;  /* 0x0000000103037824 */ /* 0x000fe200078e021d */
[----:B------:R-:W-:Y:S01]  /*64880*/  LOP3.LUT R29, R28, 0x180, RZ, 0xc0, !PT ;  /* 0x000001801c1d7812 */ /* 0x000fe200078ec0ff */
[----:B------:R-:W2:Y:S01]  /*64890*/  LDCU UR6, c[0x0][0x3b8] ;  /* 0x00007700ff0677ac */ /* 0x000ea20008000800 */
[C---:B----4-:R-:W-:Y:S02]  /*648a0*/  VIADD R0, R7.reuse, 0x1 ;  /* 0x0000000107007836 */ /* 0x050fe40000000000 */
[----:B------:R-:W-:-:S03]  /*648b0*/  VIADD R2, R7, 0x2 ;  /* 0x0000000207027836 */ /* 0x000fc60000000000 */
[----:B------:R-:W-:Y:S01]  /*648c0*/  ISETP.LT.AND P1, PT, R0, UR52, !P0 ;  /* 0x0000003400007c0c */ /* 0x000fe2000c721270 */
[C---:B------:R-:W-:Y:S01]  /*648d0*/  VIADD R0, R7.reuse, 0x3 ;  /* 0x0000000307007836 */ /* 0x040fe20000000000 */
[----:B------:R-:W-:Y:S01]  /*648e0*/  ISETP.LT.AND P2, PT, R2, UR53, !P0 ;  /* 0x0000003502007c0c */ /* 0x000fe2000c741270 */
[----:B------:R-:W-:Y:S01]  /*648f0*/  VIADD R2, R7, 0x4 ;  /* 0x0000000407027836 */ /* 0x000fe20000000000 */
[----:B------:R-:W3:Y:S02]  /*64900*/  LDCU UR52, c[0x0][0x3b8] ;  /* 0x00007700ff3477ac */ /* 0x000ee40008000800 */
[----:B------:R-:W-:Y:S01]  /*64910*/  ISETP.LT.AND P3, PT, R0, UR54, !P0 ;  /* 0x0000003600007c0c */ /* 0x000fe2000c761270 */
[----:B------:R-:W-:Y:S01]  /*64920*/  IMAD R0, R29, 0x2, R3 ;  /* 0x000000021d007824 */ /* 0x000fe200078e0203 */
[----:B------:R-:W-:Y:S01]  /*64930*/  ISETP.LT.AND P4, PT, R2, UR57, !P0 ;  /* 0x0000003902007c0c */ /* 0x000fe2000c781270 */
[----:B------:R-:W4:Y:S01]  /*64940*/  LDCU UR57, c[0x0][0x39c] ;  /* 0x00007380ff3977ac */ /* 0x000f220008000800 */
[----:B------:R-:W-:-:S02]  /*64950*/  LOP3.LUT R2, R28, 0x1ff, RZ, 0xc0, !PT ;  /* 0x000001ff1c027812 */ /* 0x000fc400078ec0ff */
[----:B------:R-:W-:Y:S01]  /*64960*/  STSM.16.M88.4 [R0], R24 ;  /* 0x0000001800007844 */ /* 0x000fe20000000200 */
[----:B------:R-:W0:Y:S01]  /*64970*/  LDCU UR53, c[0x0][0x39c] ;  /* 0x00007380ff3577ac */ /* 0x000e220008000800 */
[----:B------:R-:W-:Y:S02]  /*64980*/  LEA R2, R2, UR4, 0x4 ;  /* 0x0000000402027c11 */ /* 0x000fe4000f8e20ff */
[----:B------:R-:W-:Y:S01]  /*64990*/  STSM.16.M88.4 [R0+0x800], R20 ;  /* 0x0008001400007844 */ /* 0x000fe20000000200 */
[----:B------:R-:W0:Y:S03]  /*649a0*/  LDCU.64 UR4, c[0x0][0x390] ;  /* 0x00007200ff0477ac */ /* 0x000e260008000a00 */
[----:B------:R-:W-:Y:S01]  /*649b0*/  STSM.16.M88.4 [R0+0x1000], R16 ;  /* 0x0010001000007844 */ /* 0x000fe20000000200 */
[----:B------:R-:W0:Y:S03]  /*649c0*/  LDCU UR54, c[0x0][0x3b8] ;  /* 0x00007700ff3677ac */ /* 0x000e260008000800 */
[----:B------:R-:W-:Y:S01]  /*649d0*/  STSM.16.M88.4 [R0+0x1800], R12 ;  /* 0x0018000c00007844 */ /* 0x000fe20000000200 */
[----:B------:R-:W-:Y:S06]  /*649e0*/  BAR.SYNC.DEFER_BLOCKING 0x0 ;  /* 0x0000000000007b1d */ /* 0x000fec0000010000 */
[----:B------:R-:W0:Y:S04]  /*649f0*/  LDS.128 R16, [R2] ;  /* 0x0000000002107984 */ /* 0x000e280000000c00 */
[----:B------:R-:W1:Y:S04]  /*64a00*/  LDS.128 R12, [R2+0x2000] ;  /* 0x00200000020c7984 */ /* 0x000e680000000c00 */
[----:B------:R-:W1:Y:S04]  /*64a10*/  LDS.128 R4, [R2+0x4000] ;  /* 0x0040000002047984 */ /* 0x000e680000000c00 */
[----:B0-----:R-:W-:Y:S04]  /*64a20*/  STL.64 [R1+0x1798], R18 ;  /* 0x0017981201007387 */ /* 0x001fe80000100a00 */
[----:B------:R-:W-:Y:S04]  /*64a30*/  STL.64 [R1+0x1790], R16 ;  /* 0x0017901001007387 */ /* 0x000fe80000100a00 */
[----:B------:R-:W2:Y:S04]  /*64a40*/  LDL.LU R20, [R1+0x80] ;  /* 0x0000800001147983 */ /* 0x000ea80000300800 */
[----:B-1----:R0:W-:Y:S04]  /*64a50*/  STL.64 [R1+0x160], R12 ;  /* 0x0001600c01007387 */ /* 0x0021e80000100a00 */
[----:B------:R1:W-:Y:S04]  /*64a60*/  STL.64 [R1+0x168], R14 ;  /* 0x0001680e01007387 */ /* 0x0003e80000100a00 */
[----:B------:R-:W-:Y:S04]  /*64a70*/  STL.64 [R1+0x170], R4 ;  /* 0x0001700401007387 */ /* 0x000fe80000100a00 */
[----:B------:R-:W-:Y:S04]  /*64a80*/  STL.64 [R1+0x178], R6 ;  /* 0x0001780601007387 */ /* 0x000fe80000100a00 */
[----:B------:R-:W2:Y:S04]  /*64a90*/  LDL.LU R21, [R1+0x84] ;  /* 0x0000840001157983 */ /* 0x000ea80000300800 */
[----:B------:R-:W2:Y:S04]  /*64aa0*/  LDL.LU R22, [R1+0x88] ;  /* 0x0000880001167983 */ /* 0x000ea80000300800 */
[----:B------:R-:W2:Y:S04]  /*64ab0*/  LDL.LU R23, [R1+0x8c] ;  /* 0x00008c0001177983 */ /* 0x000ea80000300800 */
[----:B------:R-:W0:Y:S01]  /*64ac0*/  LDS.128 R4, [R2+0x6000] ;  /* 0x0060000002047984 */ /* 0x000e220000000c00 */
[----:B------:R-:W-:Y:S06]  /*64ad0*/  BAR.SYNC.DEFER_BLOCKING 0x0 ;  /* 0x0000000000007b1d */ /* 0x000fec0000010000 */
[----:B--2---:R-:W-:Y:S04]  /*64ae0*/  STL.64 [R1+0x1968], R22 ;  /* 0x0019681601007387 */ /* 0x004fe80000100a00 */
[----:B------:R2:W-:Y:S04]  /*64af0*/  STL.64 [R1+0x1960], R20 ;  /* 0x0019601401007387 */ /* 0x0005e80000100a00 */
[----:B0-----:R-:W2:Y:S04]  /*64b00*/  LDL.LU R12, [R1+0x70] ;  /* 0x00007000010c7983 */ /* 0x001ea80000300800 */
[----:B------:R-:W2:Y:S04]  /*64b10*/  LDL.LU R13, [R1+0x74] ;  /* 0x00007400010d7983 */ /* 0x000ea80000300800 */
[----:B-1----:R-:W2:Y:S04]  /*64b20*/  LDL.LU R14, [R1+0x78] ;  /* 0x00007800010e7983 */ /* 0x002ea80000300800 */
[----:B------:R-:W2:Y:S04]  /*64b30*/  LDL.LU R15, [R1+0x7c] ;  /* 0x00007c00010f7983 */ /* 0x000ea80000300800 */
[----:B--2---:R-:W-:Y:S04]  /*64b40*/  STL.64 [R1+0x1978], R14 ;  /* 0x0019780e01007387 */ /* 0x004fe80000100a00 */
[----:B------:R-:W-:Y:S04]  /*64b50*/  STL.64 [R1+0x1970], R12 ;  /* 0x0019700c01007387 */ /* 0x000fe80000100a00 */
        /* <DEDUP_REMOVED lines=12> */
[----:B0-----:R-:W2:Y:S04]  /*64c20*/  LDL.LU R20, [R1] ;  /* 0x0000000001147983 */ /* 0x001ea80000300800 */
        /* <DEDUP_REMOVED lines=16> */
[----:B------:R0:W-:Y:S04]  /*64d30*/  STL.64 [R1+0x188], R6 ;  /* 0x0001880601007387 */ /* 0x0001e80000100a00 */
[----:B0-----:R-:W2:Y:S04]  /*64d40*/  LDL.LU.64 R6, [R1+0x19a8] ;  /* 0x0019a80001067983 */ /* 0x001ea80000300a00 */
[----:B------:R-:W2:Y:S04]  /*64d50*/  LDL.LU.64 R4, [R1+0x19a0] ;  /* 0x0019a00001047983 */ /* 0x000ea80000300a00 */
[----:B------:R0:W-:Y:S04]  /*64d60*/  STSM.16.M88.4 [R0], R8 ;  /* 0x0000000800007844 */ /* 0x0001e80000000200 */
[----:B0-----:R-:W3:Y:S04]  /*64d70*/  LDL.LU R8, [R1+0x50] ;  /* 0x0000500001087983 */ /* 0x001ee80000300800 */
[----:B------:R-:W3:Y:S04]  /*64d80*/  LDL.LU R9, [R1+0x54] ;  /* 0x0000540001097983 */ /* 0x000ee80000300800 */
[----:B------:R-:W3:Y:S04]  /*64d90*/  LDL.LU R10, [R1+0x58] ;  /* 0x00005800010a7983 */ /* 0x000ee80000300800 */
[----:B------:R-:W3:Y:S04]  /*64da0*/  LDL.LU R11, [R1+0x5c] ;  /* 0x00005c00010b7983 */ /* 0x000ee80000300800 */
[----:B--2---:R0:W-:Y:S04]  /*64db0*/  STSM.16.M88.4 [R0+0x800], R4 ;  /* 0x0008000400007844 */ /* 0x0041e80000000200 */
[----:B------:R1:W-:Y:S04]  /*64dc0*/  STSM.16.M88.4 [R0+0x1000], R20 ;  /* 0x0010001400007844 */ /* 0x0003e80000000200 */
[----:B0-----:R-:W2:Y:S04]  /*64dd0*/  LDL.LU R4, [R1+0x40] ;  /* 0x0000400001047983 */ /* 0x001ea80000300800 */
[----:B------:R-:W2:Y:S04]  /*64de0*/  LDL.LU R5, [R1+0x44] ;  /* 0x0000440001057983 */ /* 0x000ea80000300800 */
[----:B------:R-:W2:Y:S04]  /*64df0*/  LDL.LU R6, [R1+0x48] ;  /* 0x0000480001067983 */ /* 0x000ea80000300800 */
[----:B------:R-:W2:Y:S04]  /*64e00*/  LDL.LU R7, [R1+0x4c] ;  /* 0x00004c0001077983 */ /* 0x000ea80000300800 */
[----:B-1----:R-:W2:Y:S04]  /*64e10*/  LDL.LU.64 R22, [R1+0x1998] ;  /* 0x0019980001167983 */ /* 0x002ea80000300a00 */
[----:B------:R-:W2:Y:S04]  /*64e20*/  LDL.LU.64 R20, [R1+0x1990] ;  /* 0x0019900001147983 */ /* 0x000ea80000300a00 */
[----:B--2---:R-:W-:Y:S01]  /*64e30*/  STSM.16.M88.4 [R0+0x1800], R20 ;  /* 0x0018001400007844 */ /* 0x004fe20000000200 */
[----:B------:R-:W-:Y:S06]  /*64e40*/  BAR.SYNC.DEFER_BLOCKING 0x0 ;  /* 0x0000000000007b1d */ /* 0x000fec0000010000 */
[----:B------:R-:W0:Y:S04]  /*64e50*/  LDS.128 R20, [R2] ;  /* 0x0000000002147984 */ /* 0x000e280000000c00 */
[----:B0-----:R-:W-:Y:S04]  /*64e60*/  STL.64 [R1], R20 ;  /* 0x0000001401007387 */ /* 0x001fe80000100a00 */
[----:B------:R-:W-:Y:S04]  /*64e70*/  STL.64 [R1+0x8], R22 ;  /* 0x0000081601007387 */ /* 0x000fe80000100a00 */
[----:B------:R-:W0:Y:S04]  /*64e80*/  LDS.128 R20, [R2+0x2000] ;  /* 0x0020000002147984 */ /* 0x000e280000000c00 */
[----:B0-----:R-:W-:Y:S04]  /*64e90*/  STL.64 [R1+0x10], R20 ;  /* 0x0000101401007387 */ /* 0x001fe80000100a00 */
[----:B------:R-:W-:Y:S04]  /*64ea0*/  STL.64 [R1+0x18], R22 ;  /* 0x0000181601007387 */ /* 0x000fe80000100a00 */
[----:B------:R-:W0:Y:S04]  /*64eb0*/  LDS.128 R20, [R2+0x4000] ;  /* 0x0040000002147984 */ /* 0x000e280000000c00 */
[----:B0-----:R-:W-:Y:S04]  /*64ec0*/  STL.64 [R1+0x190], R20 ;  /* 0x0001901401007387 */ /* 0x001fe80000100a00 */
[----:B------:R-:W-:Y:S04]  /*64ed0*/  STL.64 [R1+0x198], R22 ;  /* 0x0001981601007387 */ /* 0x000fe80000100a00 */
[----:B------:R-:W0:Y:S01]  /*64ee0*/  LDS.128 R20, [R2+0x6000] ;  /* 0x0060000002147984 */ /* 0x000e220000000c00 */
[----:B------:R-:W-:Y:S06]  /*64ef0*/  BAR.SYNC.DEFER_BLOCKING 0x0 ;  /* 0x0000000000007b1d */ /* 0x000fec0000010000 */
[----:B0-----:R-:W-:Y:S04]  /*64f00*/  STL.64 [R1+0x1a0], R20 ;  /* 0x0001a01401007387 */ /* 0x001fe80000100a00 */
[----:B------:R0:W-:Y:S04]  /*64f10*/  STL.64 [R1+0x1a8], R22 ;  /* 0x0001a81601007387 */ /* 0x0001e80000100a00 */
[----:B0-----:R-:W2:Y:S04]  /*64f20*/  LDL.LU.64 R22, [R1+0x1988] ;  /* 0x0019880001167983 */ /* 0x001ea80000300a00 */
[----:B------:R-:W2:Y:S04]  /*64f30*/  LDL.LU.64 R20, [R1+0x1980] ;  /* 0x0019800001147983 */ /* 0x000ea80000300a00 */
[----:B------:R0:W-:Y:S04]  /*64f40*/  STSM.16.M88.4 [R0], R12 ;  /* 0x0000000c00007844 */ /* 0x0001e80000000200 */
[----:B0-----:R-:W3:Y:S04]  /*64f50*/  LDL.LU.64 R14, [R1+0x1978] ;  /* 0x00197800010e7983 */ /* 0x001ee80000300a00 */
[----:B------:R-:W3:Y:S04]  /*64f60*/  LDL.LU.64 R12, [R1+0x1970] ;  /* 0x00197000010c7983 */ /* 0x000ee80000300a00 */
[----:B--2---:R0:W-:Y:S04]  /*64f70*/  STSM.16.M88.4 [R0+0x800], R20 ;  /* 0x0008001400007844 */ /* 0x0041e80000000200 */
[----:B0-----:R-:W2:Y:S04]  /*64f80*/  LDL.LU.64 R22, [R1+0x1968] ;  /* 0x0019680001167983 */ /* 0x001ea80000300a00 */
[----:B------:R-:W2:Y:S04]  /*64f90*/  LDL.LU.64 R20, [R1+0x1960] ;  /* 0x0019600001147983 */ /* 0x000ea80000300a00 */
[----:B------:R-:W-:Y:S04]  /*64fa0*/  STSM.16.M88.4 [R0+0x1000], R4 ;  /* 0x0010000400007844 */ /* 0x000fe80000000200 */
[----:B---3--:R-:W-:Y:S01]  /*64fb0*/  STSM.16.M88.4 [R0+0x1800], R8 ;  /* 0x0018000800007844 */ /* 0x008fe20000000200 */
[----:B------:R-:W-:Y:S06]  /*64fc0*/  BAR.SYNC.DEFER_BLOCKING 0x0 ;  /* 0x0000000000007b1d */ /* 0x000fec0000010000 */
[----:B------:R-:W0:Y:S04]  /*64fd0*/  LDS.128 R8, [R2] ;  /* 0x0000000002087984 */ /* 0x000e280000000c00 */
[----:B------:R-:W1:Y:S04]  /*64fe0*/  LDS.128 R4, [R2+0x2000] ;  /* 0x0020000002047984 */ /* 0x000e680000000c00 */
[----:B0-----:R-:W-:Y:S04]  /*64ff0*/  STL.64 [R1+0x20], R8 ;  /* 0x0000200801007387 */ /* 0x001fe80000100a00 */
[----:B------:R-:W-:Y:S04]  /*65000*/  STL.64 [R1+0x28], R10 ;  /* 0x0000280a01007387 */ /* 0x000fe80000100a00 */
[----:B------:R-:W0:Y:S04]  /*65010*/  LDS.128 R8, [R2+0x4000] ;  /* 0x0040000002087984 */ /* 0x000e280000000c00 */
[----:B-1----:R-:W-:Y:S04]  /*65020*/  STL.64 [R1+0x30], R4 ;  /* 0x0000300401007387 */ /* 0x002fe80000100a00 */
[----:B------:R-:W-:Y:S04]  /*65030*/  STL.64 [R1+0x38], R6 ;  /* 0x0000380601007387 */ /* 0x000fe80000100a00 */
[----:B------:R-:W1:Y:S01]  /*65040*/  LDS.128 R4, [R2+0x6000] ;  /* 0x0060000002047984 */ /* 0x000e620000000c00 */
[----:B------:R-:W-:Y:S06]  /*65050*/  BAR.SYNC.DEFER_BLOCKING 0x0 ;  /* 0x0000000000007b1d */ /* 0x000fec0000010000 */
[----:B0-----:R-:W-:Y:S04]  /*65060*/  STL.64 [R1+0x40], R8 ;  /* 0x0000400801007387 */ /* 0x001fe80000100a00 */
[----:B------:R-:W-:Y:S04]  /*65070*/  STSM.16.M88.4 [R0], R16 ;  /* 0x0000001000007844 */ /* 0x000fe80000000200 */
[----:B------:R-:W-:Y:S04]  /*65080*/  STL.64 [R1+0x48], R10 ;  /* 0x0000480a01007387 */ /* 0x000fe80000100a00 */
[----:B------:R-:W-:Y:S04]  /*65090*/  STSM.16.M88.4 [R0+0x800], R12 ;  /* 0x0008000c00007844 */ /* 0x000fe80000000200 */
[----:B-1----:R-:W-:Y:S04]  /*650a0*/  STL.64 [R1+0x50], R4 ;  /* 0x0000500401007387 */ /* 0x002fe80000100a00 */
[----:B------:R-:W-:Y:S04]  /*650b0*/  STL.64 [R1+0x58], R6 ;  /* 0x0000580601007387 */ /* 0x000fe80000100a00 */
[----:B--2---:R-:W-:Y:S04]  /*650c0*/  STSM.16.M88.4 [R0+0x1000], R20 ;  /* 0x0010001400007844 */ /* 0x004fe80000000200 */
[----:B------:R0:W-:Y:S01]  /*650d0*/  STSM.16.M88.4 [R0+0x1800], R24 ;  /* 0x0018001800007844 */ /* 0x0001e20000000200 */
[----:B------:R-:W-:Y:S06]  /*650e0*/  BAR.SYNC.DEFER_BLOCKING 0x0 ;  /* 0x0000000000007b1d */ /* 0x000fec0000010000 */
[----:B0-----:R-:W2:Y:S04]  /*650f0*/  LDL.LU R24, [R1+0x110] ;  /* 0x0001100001187983 */ /* 0x001ea80000300800 */
[----:B------:R-:W2:Y:S04]  /*65100*/  LDL.LU R25, [R1+0x114] ;  /* 0x0001140001197983 */ /* 0x000ea80000300800 */
[----:B------:R-:W3:Y:S04]  /*65110*/  LDL.LU R26, [R1+0x118] ;  /* 0x00011800011a7983 */ /* 0x000ee80000300800 */
[----:B------:R-:W3:Y:S04]  /*65120*/  LDL.LU R27, [R1+0x11c] ;  /* 0x00011c00011b7983 */ /* 0x000ee80000300800 */
[----:B------:R-:W0:Y:S04]  /*65130*/  LDS.128 R4, [R2] ;  /* 0x0000000002047984 */ /* 0x000e280000000c00 */
[----:B------:R-:W1:Y:S04]  /*65140*/  LDS.128 R8, [R2+0x2000] ;  /* 0x0020000002087984 */ /* 0x000e680000000c00 */
[----:B------:R-:W0:Y:S04]  /*65150*/  LDS.128 R12, [R2+0x4000] ;  /* 0x00400000020c7984 */ /* 0x000e280000000c00 */
[----:B---3--:R-:W-:Y:S04]  /*65160*/  STL.64 [R1+0x1938], R26 ;  /* 0x0019381a01007387 */ /* 0x008fe80000100a00 */
[----:B--2---:R-:W-:Y:S04]  /*65170*/  STL.64 [R1+0x1930], R24 ;  /* 0x0019301801007387 */ /* 0x004fe80000100a00 */
[----:B------:R-:W2:Y:S04]  /*65180*/  LDL.LU R16, [R1+0xf0] ;  /* 0x0000f00001107983 */ /* 0x000ea80000300800 */
[----:B------:R-:W2:Y:S04]  /*65190*/  LDL.LU R17, [R1+0xf4] ;  /* 0x0000f40001117983 */ /* 0x000ea80000300800 */
[----:B------:R-:W3:Y:S04]  /*651a0*/  LDL.LU R18, [R1+0xf8] ;  /* 0x0000f80001127983 */ /* 0x000ee80000300800 */
[----:B------:R-:W3:Y:S04]  /*651b0*/  LDL.LU R19, [R1+0xfc] ;  /* 0x0000fc0001137983 */ /* 0x000ee80000300800 */
[----:B---3--:R-:W-:Y:S04]  /*651c0*/  STL.64 [R1+0x1948], R18 ;  /* 0x0019481201007387 */ /* 0x008fe80000100a00 */
[----:B--2---:R2:W-:Y:S04]  /*651d0*/  STL.64 [R1+0x1940], R16 ;  /* 0x0019401001007387 */ /* 0x0045e80000100a00 */
[----:B--2---:R-:W2:Y:S04]  /*651e0*/  LDL.LU R16, [R1+0xa0] ;  /* 0x0000a00001107983 */ /* 0x004ea80000300800 */
[----:B------:R-:W2:Y:S04]  /*651f0*/  LDL.LU R17, [R1+0xa4] ;  /* 0x0000a40001117983 */ /* 0x000ea80000300800 */
[----:B------:R-:W3:Y:S04]  /*65200*/  LDL.LU R18, [R1+0xa8] ;  /* 0x0000a80001127983 */ /* 0x000ee80000300800 */
[----:B------:R-:W3:Y:S04]  /*65210*/  LDL.LU R19, [R1+0xac] ;  /* 0x0000ac0001137983 */ /* 0x000ee80000300800 */
[----:B---3--:R-:W-:Y:S04]  /*65220*/  STL.64 [R1+0x1958], R18 ;  /* 0x0019581201007387 */ /* 0x008fe80000100a00 */
[----:B--2---:R-:W-:Y:S04]  /*65230*/  STL.64 [R1+0x1950], R16 ;  /* 0x0019501001007387 */ /* 0x004fe80000100a00 */
[----:B------:R-:W2:Y:S04]  /*65240*/  LDS.128 R16, [R2+0x6000] ;  /* 0x0060000002107984 */ /* 0x000ea80000000c00 */
        /* <DEDUP_REMOVED lines=8> */
[----:B0-----:R-:W-:Y:S04]  /*652d0*/  STL.64 [R1+0x17a8], R6 ;  /* 0x0017a80601007387 */ /* 0x001fe80000100a00 */
[----:B------:R0:W-:Y:S04]  /*652e0*/  STL.64 [R1+0x17a0], R4 ;  /* 0x0017a00401007387 */ /* 0x0001e80000100a00 */
[----:B0-----:R-:W3:Y:S04]  /*652f0*/  LDL.LU R4, [R1+0xe0] ;  /* 0x0000e00001047983 */ /* 0x001ee80000300800 */
[----:B------:R-:W3:Y:S04]  /*65300*/  LDL.LU R5, [R1+0xe4] ;  /* 0x0000e40001057983 */ /* 0x000ee80000300800 */
[----:B------:R-:W3:Y:S04]  /*65310*/  LDL.LU R6, [R1+0xe8] ;  /* 0x0000e80001067983 */ /* 0x000ee80000300800 */
[----:B------:R-:W3:Y:S04]  /*65320*/  LDL.LU R7, [R1+0xec] ;  /* 0x0000ec0001077983 */ /* 0x000ee80000300800 */
[----:B-1----:R-:W-:Y:S04]  /*65330*/  STL.64 [R1+0x17b8], R10 ;  /* 0x0017b80a01007387 */ /* 0x002fe80000100a00 */
[----:B------:R0:W-:Y:S01]  /*65340*/  STL.64 [R1+0x17b0], R8 ;  /* 0x0017b00801007387 */ /* 0x0001e20000100a00 */
[----:B------:R-:W-:Y:S06]  /*65350*/  BAR.SYNC.DEFER_BLOCKING 0x0 ;  /* 0x0000000000007b1d */ /* 0x000fec0000010000 */
[----:B0-----:R-:W3:Y:S04]  /*65360*/  LDL.LU R8, [R1+0xd0] ;  /* 0x0000d00001087983 */ /* 0x001ee80000300800 */
[----:B------:R-:W3:Y:S04]  /*65370*/  LDL.LU R9, [R1+0xd4] ;  /* 0x0000d40001097983 */ /* 0x000ee80000300800 */
[----:B------:R-:W3:Y:S04]  /*65380*/  LDL.LU R10, [R1+0xd8] ;  /* 0x0000d800010a7983 */ /* 0x000ee80000300800 */
[----:B------:R-:W3:Y:S04]  /*65390*/  LDL.LU R11, [R1+0xdc] ;  /* 0x0000dc00010b7983 */ /* 0x000ee80000300800 */
[----:B------:R-:W-:Y:S04]  /*653a0*/  STL.64 [R1+0x17c8], R14 ;  /* 0x0017c80e01007387 */ /* 0x000fe80000100a00 */
[----:B------:R0:W-:Y:S04]  /*653b0*/  STL.64 [R1+0x17c0], R12 ;  /* 0x0017c00c01007387 */ /* 0x0001e80000100a00 */
[----:B0-----:R-:W3:Y:S04]  /*653c0*/  LDL.LU R12, [R1+0xc0] ;  /* 0x0000c000010c7983 */ /* 0x001ee80000300800 */
[----:B------:R-:W3:Y:S04]  /*653d0*/  LDL.LU R13, [R1+0xc4] ;  /* 0x0000c400010d7983 */ /* 0x000ee80000300800 */
[----:B------:R-:W3:Y:S04]  /*653e0*/  LDL.LU R14, [R1+0xc8] ;  /* 0x0000c800010e7983 */ /* 0x000ee80000300800 */
[----:B------:R-:W3:Y:S04]  /*653f0*/  LDL.LU R15, [R1+0xcc] ;  /* 0x0000cc00010f7983 */ /* 0x000ee80000300800 */
[----:B--2---:R-:W-:Y:S04]  /*65400*/  STL.64 [R1+0x230], R16 ;  /* 0x0002301001007387 */ /* 0x004fe80000100a00 */
[----:B------:R0:W-:Y:S04]  /*65410*/  STL.64 [R1+0x238], R18 ;  /* 0x0002381201007387 */ /* 0x0001e80000100a00 */
[----:B0-----:R-:W2:Y:S04]  /*65420*/  LDL.LU.64 R18, [R1+0x1958] ;  /* 0x0019580001127983 */ /* 0x001ea80000300a00 */
[----:B------:R-:W2:Y:S04]  /*65430*/  LDL.LU.64 R16, [R1+0x1950] ;  /* 0x0019500001107983 */ /* 0x000ea80000300a00 */
[----:B--2---:R0:W-:Y:S04]  /*65440*/  STSM.16.M88.4 [R0], R16 ;  /* 0x0000001000007844 */ /* 0x0041e80000000200 */
[----:B---3--:R1:W-:Y:S04]  /*65450*/  STSM.16.M88.4 [R0+0x800], R24 ;  /* 0x0008001800007844 */ /* 0x0083e80000000200 */
[----:B0-----:R-:W2:Y:S04]  /*65460*/  LDL.LU.64 R18, [R1+0x1948] ;  /* 0x0019480001127983 */ /* 0x001ea80000300a00 */
[----:B------:R-:W2:Y:S04]  /*65470*/  LDL.LU.64 R16, [R1+0x1940] ;  /* 0x0019400001107983 */ /* 0x000ea80000300a00 */
[----:B-1----:R-:W3:Y:S04]  /*65480*/  LDL.LU.64 R26, [R1+0x1938] ;  /* 0x00193800011a7983 */ /* 0x002ee80000300a00 */
[----:B------:R-:W3:Y:S04]  /*65490*/  LDL.LU.64 R24, [R1+0x1930] ;  /* 0x0019300001187983 */ /* 0x000ee80000300a00 */
[----:B------:R-:W-:Y:S04]  /*654a0*/  STSM.16.M88.4 [R0+0x1000], R12 ;  /* 0x0010000c00007844 */ /* 0x000fe80000000200 */
[----:B------:R-:W-:Y:S01]  /*654b0*/  STSM.16.M88.4 [R0+0x1800], R8 ;  /* 0x0018000800007844 */ /* 0x000fe20000000200 */
[----:B------:R-:W-:Y:S06]  /*654c0*/  BAR.SYNC.DEFER_BLOCKING 0x0 ;  /* 0x0000000000007b1d */ /* 0x000fec0000010000 */
[----:B------:R-:W0:Y:S04]  /*654d0*/  LDS.128 R8, [R2] ;  /* 0x0000000002087984 */ /* 0x000e280000000c00 */
[----:B------:R-:W-:Y:S04]  /*654e0*/  LDS.128 R12, [R2+0x4000] ;  /* 0x00400000020c7984 */ /* 0x000fe80000000c00 */
[----:B0-----:R-:W-:Y:S01]  /*654f0*/  STL [R1+0x240], R8 ;  /* 0x0002400801007387 */ /* 0x001fe20000100800 */
[----:B------:R-:W-:-:S03]  /*65500*/  IMAD.MOV.U32 R29, RZ, RZ, R9 ;  /* 0x000000ffff1d7224 */ /* 0x000fc600078e0009 */
[----:B------:R-:W-:Y:S04]  /*65510*/  STL.64 [R1+0x248], R10 ;  /* 0x0002480a01007387 */ /* 0x000fe80000100a00 */
[----:B------:R-:W0:Y:S04]  /*65520*/  LDS.128 R8, [R2+0x2000] ;  /* 0x0020000002087984 */ /* 0x000e280000000c00 */
[----:B------:R-:W-:Y:S04]  /*65530*/  STL [R1+0x178c], R29 ;  /* 0x00178c1d01007387 */ /* 0x000fe80000100800 */
[----:B0-----:R-:W-:Y:S04]  /*65540*/  STL.64 [R1+0x250], R8 ;  /* 0x0002500801007387 */ /* 0x001fe80000100a00 */
[----:B------:R-:W-:Y:S04]  /*65550*/  STL.64 [R1+0x258], R10 ;  /* 0x0002580a01007387 */ /* 0x000fe80000100a00 */
[----:B------:R-:W0:Y:S01]  /*65560*/  LDS.128 R8, [R2+0x6000] ;  /* 0x0060000002087984 */ /* 0x000e220000000c00 */
[----:B------:R-:W-:Y:S06]  /*65570*/  BAR.SYNC.DEFER_BLOCKING 0x0 ;  /* 0x0000000000007b1d */ /* 0x000fec0000010000 */
[----:B------:R-:W-:Y:S04]  /*65580*/  STL.64 [R1+0x8b0], R12 ;  /* 0x0008b00c01007387 */ /* 0x000fe80000100a00 */
[----:B------:R-:W-:Y:S04]  /*65590*/  STL.64 [R1+0x8b8], R14 ;  /* 0x0008b80e01007387 */ /* 0x000fe80000100a00 */
[----:B------:R-:W-:Y:S04]  /*655a0*/  STSM.16.M88.4 [R0], R4 ;  /* 0x0000000400007844 */ /* 0x000fe80000000200 */
[----:B0-----:R-:W-:Y:S04]  /*655b0*/  STL.64 [R1+0xa80], R8 ;  /* 0x000a800801007387 */ /* 0x001fe80000100a00 */
[----:B------:R-:W-:Y:S04]  /*655c0*/  STL.64 [R1+0xa88], R10 ;  /* 0x000a880a01007387 */ /* 0x000fe80000100a00 */
[----:B--2---:R-:W-:Y:S04]  /*655d0*/  STSM.16.M88.4 [R0+0x800], R16 ;  /* 0x0008001000007844 */ /* 0x004fe80000000200 */
[----:B------:R-:W-:Y:S04]  /*655e0*/  STSM.16.M88.4 [R0+0x1000], R20 ;  /* 0x0010001400007844 */ /* 0x000fe80000000200 */
[----:B---3--:R-:W-:Y:S01]  /*655f0*/  STSM.16.M88.4 [R0+0x1800], R24 ;  /* 0x0018001800007844 */ /* 0x008fe20000000200 */
[----:B------:R-:W-:Y:S06]  /*65600*/  BAR.SYNC.DEFER_BLOCKING 0x0 ;  /* 0x0000000000007b1d */ /* 0x000fec0000010000 */
[----:B------:R-:W0:Y:S04]  /*65610*/  LDS.128 R12, [R2] ;  /* 0x00000000020c7984 */ /* 0x000e280000000c00 */
[----:B------:R-:W1:Y:S04]  /*65620*/  LDS.128 R8, [R2+0x2000] ;  /* 0x0020000002087984 */ /* 0x000e680000000c00 */
[----:B------:R-:W2:Y:S04]  /*65630*/  LDS.128 R4, [R2+0x4000] ;  /* 0x0040000002047984 */ /* 0x000ea80000000c00 */
[----:B0-----:R0:W-:Y:S04]  /*65640*/  STL.64 [R1+0xa60], R12 ;  /* 0x000a600c01007387 */ /* 0x0011e80000100a00 */
[----:B------:R3:W-:Y:S04]  /*65650*/  STL.64 [R1+0xa68], R14 ;  /* 0x000a680e01007387 */ /* 0x0007e80000100a00 */
[----:B------:R-:W3:Y:S04]  /*65660*/  LDL.LU R20, [R1+0x210] ;  /* 0x0002100001147983 */ /* 0x000ee80000300800 */
[----:B-1----:R-:W-:Y:S04]  /*65670*/  STL.64 [R1+0xa50], R8 ;  /* 0x000a500801007387 */ /* 0x002fe80000100a00 */
[----:B------:R-:W-:Y:S04]  /*65680*/  STL.64 [R1+0xa58], R10 ;  /* 0x000a580a01007387 */ /* 0x000fe80000100a00 */
[----:B--2---:R-:W-:Y:S04]  /*65690*/  STL.64 [R1+0xa40], R4 ;  /* 0x000a400401007387 */ /* 0x004fe80000100a00 */
[----:B------:R-:W-:Y:S04]  /*656a0*/  STL.64 [R1+0xa48], R6 ;  /* 0x000a480601007387 */ /* 0x000fe80000100a00 */
        /* <DEDUP_REMOVED lines=8> */
[----:B------:R-:W3:Y:S04]  /*65730*/  LDL.LU R15, [R1+0x1dc] ;  /* 0x0001dc00010f7983 */ /* 0x000ee80000300800 */
[----:B---3--:R-:W-:Y:S04]  /*65740*/  STL.64 [R1+0x18d8], R14 ;  /* 0x0018d80e01007387 */ /* 0x008fe80000100a00 */
[----:B--2---:R-:W-:Y:S04]  /*65750*/  STL.64 [R1+0x18d0], R12 ;  /* 0x0018d00c01007387 */ /* 0x004fe80000100a00 */
[----:B-1----:R-:W2:Y:S04]  /*65760*/  LDL.LU R20, [R1+0x1c0] ;  /* 0x0001c00001147983 */ /* 0x002ea80000300800 */
        /* <DEDUP_REMOVED lines=28> */
[----:B--2---:R-:W-:Y:S04]  /*65930*/  STL.64 [R1+0x1920], R20 ;  /* 0x0019201401007387 */ /* 0x004fe80000100a00 */
[----:B------:R-:W0:Y:S04]  /*65940*/  LDS.128 R20, [R2+0x6000] ;  /* 0x0060000002147984 */ /* 0x000e280000000c00 */
        /* <DEDUP_REMOVED lines=20> */
[----:B0-----:R-:W-:Y:S04]  /*65a90*/  STL.64 [R1+0xa30], R20 ;  /* 0x000a301401007387 */ /* 0x001fe80000100a00 */
[----:B------:R0:W-:Y:S01]  /*65aa0*/  STL.64 [R1+0xa38], R22 ;  /* 0x000a381601007387 */ /* 0x0001e20000100a00 */
[----:B------:R-:W-:Y:S06]  /*65ab0*/  BAR.SYNC.DEFER_BLOCKING 0x0 ;  /* 0x0000000000007b1d */ /* 0x000fec0000010000 */
[----:B0-----:R-:W2:Y:S04]  /*65ac0*/  LDL.LU.64 R22, [R1+0x1928] ;  /* 0x0019280001167983 */ /* 0x001ea80000300a00 */
[----:B------:R-:W2:Y:S04]  /*65ad0*/  LDL.LU.64 R20, [R1+0x1920] ;  /* 0x0019200001147983 */ /* 0x000ea80000300a00 */
[----:B--2---:R0:W-:Y:S04]  /*65ae0*/  STSM.16.M88.4 [R0], R20 ;  /* 0x0000001400007844 */ /* 0x0041e80000000200 */
[----:B0-----:R-:W2:Y:S04]  /*65af0*/  LDL.LU.64 R22, [R1+0x1918] ;  /* 0x0019180001167983 */ /* 0x001ea80000300a00 */
[----:B------:R-:W2:Y:S04]  /*65b00*/  LDL.LU.64 R20, [R1+0x1910] ;  /* 0x0019100001147983 */ /* 0x000ea80000300a00 */
[----:B--2---:R0:W-:Y:S04]  /*65b10*/  STSM.16.M88.4 [R0+0x800], R20 ;  /* 0x0008001400007844 */ /* 0x0041e80000000200 */
[----:B0-----:R-:W2:Y:S04]  /*65b20*/  LDL.LU.64 R22, [R1+0x1908] ;  /* 0x0019080001167983 */ /* 0x001ea80000300a00 */
[----:B------:R-:W2:Y:S04]  /*65b30*/  LDL.LU.64 R20, [R1+0x1900] ;  /* 0x0019000001147983 */ /* 0x000ea80000300a00 */
[----:B--2---:R0:W-:Y:S04]  /*65b40*/  STSM.16.M88.4 [R0+0x1000], R20 ;  /* 0x0010001400007844 */ /* 0x0041e80000000200 */
[----:B0-----:R-:W2:Y:S04]  /*65b50*/  LDL.LU.64 R22, [R1+0x18f8] ;  /* 0x0018f80001167983 */ /* 0x001ea80000300a00 */
[----:B------:R-:W2:Y:S04]  /*65b60*/  LDL.LU.64 R20, [R1+0x18f0] ;  /* 0x0018f00001147983 */ /* 0x000ea80000300a00 */
[----:B--2---:R-:W-:Y:S01]  /*65b70*/  STSM.16.M88.4 [R0+0x1800], R20 ;  /* 0x0018001400007844 */ /* 0x004fe20000000200 */
[----:B------:R-:W-:Y:S06]  /*65b80*/  BAR.SYNC.DEFER_BLOCKING 0x0 ;  /* 0x0000000000007b1d */ /* 0x000fec0000010000 */
[----:B------:R-:W0:Y:S04]  /*65b90*/  LDS.128 R20, [R2] ;  /* 0x0000000002147984 */ /* 0x000e280000000c00 */
[----:B0-----:R-:W-:Y:S04]  /*65ba0*/  STL.64 [R1+0xa20], R20 ;  /* 0x000a201401007387 */ /* 0x001fe80000100a00 */
        /* <DEDUP_REMOVED lines=19> */
[----:B---3--:R-:W-:Y:S04]  /*65ce0*/  STSM.16.M88.4 [R0+0x1000], R12 ;  /* 0x0010000c00007844 */ /* 0x008fe80000000200 */
[----:B------:R-:W-:Y:S01]  /*65cf0*/  STSM.16.M88.4 [R0+0x1800], R8 ;  /* 0x0018000800007844 */ /* 0x000fe20000000200 */
[----:B------:R-:W-:Y:S06]  /*65d00*/  BAR.SYNC.DEFER_BLOCKING 0x0 ;  /* 0x0000000000007b1d */ /* 0x000fec0000010000 */
[----:B------:R-:W0:Y:S04]  /*65d10*/  LDS.128 R12, [R2] ;  /* 0x00000000020c7984 */ /* 0x000e280000000c00 */
[----:B------:R-:W1:Y:S04]  /*65d20*/  LDS.128 R8, [R2+0x2000] ;  /* 0x0020000002087984 */ /* 0x000e680000000c00 */
[----:B0-----:R-:W-:Y:S04]  /*65d30*/  STL.64 [R1+0x9d0], R12 ;  /* 0x0009d00c01007387 */ /* 0x001fe80000100a00 */
[----:B------:R-:W-:Y:S04]  /*65d40*/  STL.64 [R1+0x9d8], R14 ;  /* 0x0009d80e01007387 */ /* 0x000fe80000100a00 */
[----:B-1----:R-:W-:Y:S04]  /*65d50*/  STL.64 [R1+0x9c0], R8 ;  /* 0x0009c00801007387 */ /* 0x002fe80000100a00 */
[----:B------:R-:W-:Y:S04]  /*65d60*/  STL.64 [R1+0x9c8], R10 ;  /* 0x0009c80a01007387 */ /* 0x000fe80000100a00 */
[----:B------:R-:W0:Y:S04]  /*65d70*/  LDS.128 R12, [R2+0x4000] ;  /* 0x00400000020c7984 */ /* 0x000e280000000c00 */
[----:B------:R-:W1:Y:S01]  /*65d80*/  LDS.128 R8, [R2+0x6000] ;  /* 0x0060000002087984 */ /* 0x000e620000000c00 */
[----:B------:R-:W-:Y:S06]  /*65d90*/  BAR.SYNC.DEFER_BLOCKING 0x0 ;  /* 0x0000000000007b1d */ /* 0x000fec0000010000 */
[----:B------:R3:W-:Y:S04]  /*65da0*/  STSM.16.M88.4 [R0], R4 ;  /* 0x0000000400007844 */ /* 0x0007e80000000200 */
[----:B------:R-:W-:Y:S04]  /*65db0*/  STSM.16.M88.4 [R0+0x800], R16 ;  /* 0x0008001000007844 */ /* 0x000fe80000000200 */
[----:B0-----:R-:W-:Y:S04]  /*65dc0*/  STL.64 [R1+0x9b0], R12 ;  /* 0x0009b00c01007387 */ /* 0x001fe80000100a00 */
[----:B------:R-:W-:Y:S04]  /*65dd0*/  STL.64 [R1+0x9b8], R14 ;  /* 0x0009b80e01007387 */ /* 0x000fe80000100a00 */
[----:B-1----:R-:W-:Y:S04]  /*65de0*/  STL.64 [R1+0x9a0], R8 ;  /* 0x0009a00801007387 */ /* 0x002fe80000100a00 */
[----:B------:R-:W-:Y:S04]  /*65df0*/  STL.64 [R1+0x9a8], R10 ;  /* 0x0009a80a01007387 */ /* 0x000fe80000100a00 */
[----:B---3--:R-:W3:Y:S04]  /*65e00*/  LDL.LU R4, [R1+0x380] ;  /* 0x0003800001047983 */ /* 0x008ee80000300800 */
[----:B--2---:R-:W-:Y:S04]  /*65e10*/  STSM.16.M88.4 [R0+0x1000], R20 ;  /* 0x0010001400007844 */ /* 0x004fe80000000200 */
[----:B------:R-:W-:Y:S01]  /*65e20*/  STSM.16.M88.4 [R0+0x1800], R24 ;  /* 0x0018001800007844 */ /* 0x000fe20000000200 */
[----:B------:R-:W-:Y:S06]  /*65e30*/  BAR.SYNC.DEFER_BLOCKING 0x0 ;  /* 0x0000000000007b1d */ /* 0x000fec0000010000 */
[----:B------:R-:W0:Y:S04]  /*65e40*/  LDS.128 R8, [R2] ;  /* 0x0000000002087984 */ /* 0x000e280000000c00 */
[----:B------:R-:W1:Y:S04]  /*65e50*/  LDS.128 R24, [R2+0x2000] ;  /* 0x0020000002187984 */ /* 0x000e680000000c00 */
[----:B0-----:R-:W-:Y:S04]  /*65e60*/  STL.64 [R1+0x920], R8 ;  /* 0x0009200801007387 */ /* 0x001fe80000100a00 */
        /* <DEDUP_REMOVED lines=44> */
[----:B-1----:R1:W-:Y:S04]  /*66130*/  STL.64 [R1+0x910], R24 ;  /* 0x0009101801007387 */ /* 0x0023e80000100a00 */
[----:B------:R1:W-:Y:S04]  /*66140*/  STL.64 [R1+0x918], R26 ;  /* 0x0009181a01007387 */ /* 0x0003e80000100a00 */
[----:B0-----:R-:W-:Y:S04]  /*66150*/  STL.64 [R1+0x900], R4 ;  /* 0x0009000401007387 */ /* 0x001fe80000100a00 */
[----:B------:R-:W-:Y:S04]  /*66160*/  STL.64 [R1+0x908], R6 ;  /* 0x0009080601007387 */ /* 0x000fe80000100a00 */
[----:B------:R-:W0:Y:S04]  /*66170*/  LDS.128 R4, [R2+0x6000] ;  /* 0x0060000002047984 */ /* 0x000e280000000c00 */
[----:B------:R-:W2:Y:S04]  /*66180*/  LDL.LU R21, [R1+0x444] ;  /* 0x0004440001157983 */ /* 0x000ea80000300800 */
[----:B------:R-:W2:Y:S04]  /*66190*/  LDL.LU R22, [R1+0x448] ;  /* 0x0004480001167983 */ /* 0x000ea80000300800 */
[----:B------:R-:W2:Y:S04]  /*661a0*/  LDL.LU R23, [R1+0x44c] ;  /* 0x00044c0001177983 */ /* 0x000ea80000300800 */
[----:B------:R-:W2:Y:S04]  /*661b0*/  LDL.LU R3, [R1+0x15a0] ;  /* 0x0015a00001037983 */ /* 0x000ea80000300800 */
[----:B-1----:R-:W2:Y:S04]  /*661c0*/  LDL.LU R24, [R1+0x450] ;  /* 0x0004500001187983 */ /* 0x002ea80000300800 */
[----:B------:R-:W2:Y:S04]  /*661d0*/  LDL.LU R25, [R1+0x454] ;  /* 0x0004540001197983 */ /* 0x000ea80000300800 */
[----:B------:R-:W2:Y:S04]  /*661e0*/  LDL.LU R26, [R1+0x458] ;  /* 0x00045800011a7983 */ /* 0x000ea80000300800 */
[----:B------:R-:W2:Y:S01]  /*661f0*/  LDL.LU R27, [R1+0x45c] ;  /* 0x00045c00011b7983 */ /* 0x000ea20000300800 */
[----:B------:R-:W-:Y:S06]  /*66200*/  BAR.SYNC.DEFER_BLOCKING 0x0 ;  /* 0x0000000000007b1d */ /* 0x000fec0000010000 */
[----:B0-----:R-:W-:Y:S04]  /*66210*/  STL.64 [R1+0x8f0], R4 ;  /* 0x0008f00401007387 */ /* 0x001fe80000100a00 */
[----:B------:R0:W-:Y:S04]  /*66220*/  STL.64 [R1+0x8f8], R6 ;  /* 0x0008f80601007387 */ /* 0x0001e80000100a00 */
        /* <DEDUP_REMOVED lines=28> */
[----:B------:R-:W-:Y:S04]  /*663f0*/  STSM.16.M88.4 [R0], R12 ;  /* 0x0000000c00007844 */ /* 0x000fe80000000200 */
[----:B---3--:R-:W-:Y:S04]  /*66400*/  STSM.16.M88.4 [R0+0x800], R8 ;  /* 0x0008000800007844 */ /* 0x008fe80000000200 */
[----:B------:R-:W3:Y:S04]  /*66410*/  LDL R29, [R1+0xd70] ;  /* 0x000d7000011d7983 */ /* 0x000ee80000100800 */
[----:B--2---:R-:W-:Y:S04]  /*66420*/  STSM.16.M88.4 [R0+0x1000], R4 ;  /* 0x0010000400007844 */ /* 0x004fe80000000200 */
[----:B------:R-:W-:Y:S01]  /*66430*/  STSM.16.M88.4 [R0+0x1800], R16 ;  /* 0x0018001000007844 */ /* 0x000fe20000000200 */
[----:B------:R-:W-:Y:S06]  /*66440*/  BAR.SYNC.DEFER_BLOCKING 0x0 ;  /* 0x0000000000007b1d */ /* 0x000fec0000010000 */
[----:B------:R-:W0:Y:S04]  /*66450*/  LDS.128 R4, [R2] ;  /* 0x0000000002047984 */ /* 0x000e280000000c00 */
[----:B------:R-:W1:Y:S04]  /*66460*/  LDS.128 R12, [R2+0x2000] ;  /* 0x00200000020c7984 */ /* 0x000e680000000c00 */
[----:B------:R-:W2:Y:S04]  /*66470*/  LDS.128 R8, [R2+0x4000] ;  /* 0x0040000002087984 */ /* 0x000ea80000000c00 */
[----:B0-----:R-:W-:Y:S04]  /*66480*/  STL.64 [R1+0x9e0], R4 ;  /* 0x0009e00401007387 */ /* 0x001fe80000100a00 */
[----:B------:R-:W-:Y:S04]  /*66490*/  STL.64 [R1+0x9e8], R6 ;  /* 0x0009e80601007387 */ /* 0x000fe80000100a00 */
[----:B------:R-:W0:Y:S01]  /*664a0*/  LDS.128 R4, [R2+0x6000] ;  /* 0x0060000002047984 */ /* 0x000e220000000c00 */
[----:B------:R-:W-:Y:S06]  /*664b0*/  BAR.SYNC.DEFER_BLOCKING 0x0 ;  /* 0x0000000000007b1d */ /* 0x000fec0000010000 */
[----:B-1----:R-:W-:Y:S04]  /*664c0*/  STL.64 [R1+0xa70], R12 ;  /* 0x000a700c01007387 */ /* 0x002fe80000100a00 */
[----:B------:R-:W-:Y:S04]  /*664d0*/  STL.64 [R1+0xa78], R14 ;  /* 0x000a780e01007387 */ /* 0x000fe80000100a00 */
[----:B--2---:R-:W-:Y:S04]  /*664e0*/  STL.64 [R1+0xa90], R8 ;  /* 0x000a900801007387 */ /* 0x004fe80000100a00 */
[----:B------:R-:W-:Y:S04]  /*664f0*/  STL.64 [R1+0xa98], R10 ;  /* 0x000a980a01007387 */ /* 0x000fe80000100a00 */
[----:B------:R1:W-:Y:S04]  /*66500*/  STSM.16.M88.4 [R0], R20 ;  /* 0x0000001400007844 */ /* 0x0003e80000000200 */
[----:B------:R2:W-:Y:S04]  /*66510*/  STSM.16.M88.4 [R0+0x800], R24 ;  /* 0x0008001800007844 */ /* 0x0005e80000000200 */
[----:B0-----:R-:W-:Y:S01]  /*66520*/  STL.64 [R1+0xaa0], R4 ;  /* 0x000aa00401007387 */ /* 0x001fe20000100a00 */
[----:B-1----:R-:W-:-:S03]  /*66530*/  IMAD R20, R3, UR14, RZ ;  /* 0x0000000e03147c24 */ /* 0x002fc6000f8e02ff */
[----:B------:R-:W-:Y:S01]  /*66540*/  STL.64 [R1+0xaa8], R6 ;  /* 0x000aa80601007387 */ /* 0x000fe20000100a00 */
[----:B------:R-:W0:Y:S03]  /*66550*/  LDCU UR14, c[0x0][0x39c] ;  /* 0x00007380ff0e77ac */ /* 0x000e260008000800 */
[----:B------:R-:W-:Y:S04]  /*66560*/  STL [R1+0x1868], R20 ;  /* 0x0018681401007387 */ /* 0x000fe80000100800 */
[----:B--2---:R-:W2:Y:S04]  /*66570*/  LDL.LU R24, [R1+0x5a0] ;  /* 0x0005a00001187983 */ /* 0x004ea80000300800 */
        /* <DEDUP_REMOVED lines=31> */
[----:B---3--:R1:W-:Y:S04]  /*66770*/  STSM.16.M88.4 [R0+0x1000], R20 ;  /* 0x0010001400007844 */ /* 0x0083e80000000200 */
        /* <DEDUP_REMOVED lines=16> */
[----:B-1----:R-:W3:Y:S04]  /*66880*/  LDL.LU R20, [R1+0x1868] ;  /* 0x0018680001147983 */ /* 0x002ee80000300800 */
[----:B--2---:R-:W-:Y:S01]  /*66890*/  STSM.16.M88.4 [R0+0x1800], R24 ;  /* 0x0018001800007844 */ /* 0x004fe20000000200 */
[----:B------:R-:W-:Y:S06]  /*668a0*/  BAR.SYNC.DEFER_BLOCKING 0x0 ;  /* 0x0000000000007b1d */ /* 0x000fec0000010000 */
[----:B------:R-:W1:Y:S04]  /*668b0*/  LDS.128 R24, [R2] ;  /* 0x0000000002187984 */ /* 0x000e680000000c00 */
[----:B-1----:R-:W-:Y:S04]  /*668c0*/  STL.64 [R1+0xab0], R24 ;  /* 0x000ab01801007387 */ /* 0x002fe80000100a00 */
[----:B------:R-:W-:Y:S04]  /*668d0*/  STL.64 [R1+0xab8], R26 ;  /* 0x000ab81a01007387 */ /* 0x000fe80000100a00 */
[----:B------:R-:W1:Y:S04]  /*668e0*/  LDS.128 R24, [R2+0x2000] ;  /* 0x0020000002187984 */ /* 0x000e680000000c00 */
[----:B-1----:R-:W-:Y:S04]  /*668f0*/  STL.64 [R1+0xac0], R24 ;  /* 0x000ac01801007387 */ /* 0x002fe80000100a00 */
[----:B------:R-:W-:Y:S04]  /*66900*/  STL.64 [R1+0xac8], R26 ;  /* 0x000ac81a01007387 */ /* 0x000fe80000100a00 */
[----:B------:R-:W1:Y:S04]  /*66910*/  LDS.128 R24, [R2+0x4000] ;  /* 0x0040000002187984 */ /* 0x000e680000000c00 */
[----:B-1----:R-:W-:Y:S04]  /*66920*/  STL.64 [R1+0xad0], R24 ;  /* 0x000ad01801007387 */ /* 0x002fe80000100a00 */
[----:B------:R-:W-:Y:S04]  /*66930*/  STL.64 [R1+0xad8], R26 ;  /* 0x000ad81a01007387 */ /* 0x000fe80000100a00 */
[----:B------:R-:W1:Y:S04]  /*66940*/  LDS.128 R24, [R2+0x6000] ;  /* 0x0060000002187984 */ /* 0x000e680000000c00 */
[----:B-1----:R-:W-:Y:S04]  /*66950*/  STL.64 [R1+0xaf0], R24 ;  /* 0x000af01801007387 */ /* 0x002fe80000100a00 */
[----:B------:R1:W-:Y:S04]  /*66960*/  STL.64 [R1+0xaf8], R26 ;  /* 0x000af81a01007387 */ /* 0x0003e80000100a00 */
[----:B-1----:R-:W2:Y:S04]  /*66970*/  LDL.LU.64 R26, [R1+0x1860] ;  /* 0x00186000011a7983 */ /* 0x002ea80000300a00 */
[----:B------:R-:W2:Y:S01]  /*66980*/  LDL.LU.64 R24, [R1+0x1858] ;  /* 0x0018580001187983 */ /* 0x000ea20000300a00 */
[----:B------:R-:W-:Y:S06]  /*66990*/  BAR.SYNC.DEFER_BLOCKING 0x0 ;  /* 0x0000000000007b1d */ /* 0x000fec0000010000 */
[----:B--2---:R1:W-:Y:S04]  /*669a0*/  STSM.16.M88.4 [R0], R24 ;  /* 0x0000001800007844 */ /* 0x0043e80000000200 */
[----:B-1----:R-:W2:Y:S04]  /*669b0*/  LDL.LU.64 R26, [R1+0x1850] ;  /* 0x00185000011a7983 */ /* 0x002ea80000300a00 */
[----:B------:R-:W2:Y:S04]  /*669c0*/  LDL.LU.64 R24, [R1+0x1848] ;  /* 0x0018480001187983 */ /* 0x000ea80000300a00 */
[----:B--2---:R1:W-:Y:S04]  /*669d0*/  STSM.16.M88.4 [R0+0x800], R24 ;  /* 0x0008001800007844 */ /* 0x0043e80000000200 */
[----:B-1----:R-:W2:Y:S04]  /*669e0*/  LDL.LU.64 R26, [R1+0x1840] ;  /* 0x00184000011a7983 */ /* 0x002ea80000300a00 */
[----:B------:R-:W2:Y:S04]  /*669f0*/  LDL.LU.64 R24, [R1+0x1838] ;  /* 0x0018380001187983 */ /* 0x000ea80000300a00 */
[----:B--2---:R1:W-:Y:S04]  /*66a00*/  STSM.16.M88.4 [R0+0x1000], R24 ;  /* 0x0010001800007844 */ /* 0x0043e80000000200 */
[----:B-1----:R-:W2:Y:S04]  /*66a10*/  LDL.LU.64 R26, [R1+0x1830] ;  /* 0x00183000011a7983 */ /* 0x002ea80000300a00 */
[----:B------:R-:W2:Y:S04]  /*66a20*/  LDL.LU.64 R24, [R1+0x1828] ;  /* 0x0018280001187983 */ /* 0x000ea80000300a00 */
        /* <DEDUP_REMOVED lines=11> */
[----:B------:R-:W1:Y:S01]  /*66ae0*/  LDS.128 R24, [R2+0x6000] ;  /* 0x0060000002187984 */ /* 0x000e620000000c00 */
[----:B------:R-:W-:Y:S06]  /*66af0*/  BAR.SYNC.DEFER_BLOCKING 0x0 ;  /* 0x0000000000007b1d */ /* 0x000fec0000010000 */
[----:B---3--:R-:W-:Y:S04]  /*66b00*/  STSM.16.M88.4 [R0], R12 ;  /* 0x0000000c00007844 */ /* 0x008fe80000000200 */
[----:B------:R-:W-:Y:S04]  /*66b10*/  STSM.16.M88.4 [R0+0x800], R8 ;  /* 0x0008000800007844 */ /* 0x000fe80000000200 */
[----:B------:R-:W-:Y:S04]  /*66b20*/  STSM.16.M88.4 [R0+0x1000], R4 ;  /* 0x0010000400007844 */ /* 0x000fe80000000200 */
[----:B-1----:R-:W-:Y:S04]  /*66b30*/  STL.64 [R1+0xb80], R24 ;  /* 0x000b801801007387 */ /* 0x002fe80000100a00 */
[----:B------:R1:W-:Y:S04]  /*66b40*/  STL.64 [R1+0xb88], R26 ;  /* 0x000b881a01007387 */ /* 0x0003e80000100a00 */
[----:B-1----:R-:W2:Y:S04]  /*66b50*/  LDL.LU R27, [R1+0x1820] ;  /* 0x00182000011b7983 */ /* 0x002ea80000300800 */
[----:B------:R-:W3:Y:S04]  /*66b60*/  LDL.LU R4, [R1+0x980] ;  /* 0x0009800001047983 */ /* 0x000ee80000300800 */
[----:B------:R-:W3:Y:S04]  /*66b70*/  LDL.LU R5, [R1+0x984] ;  /* 0x0009840001057983 */ /* 0x000ee80000300800 */
[----:B------:R-:W2:Y:S04]  /*66b80*/  LDL.LU R6, [R1+0x988] ;  /* 0x0009880001067983 */ /* 0x000ea80000300800 */
[----:B------:R-:W2:Y:S04]  /*66b90*/  LDL.LU R7, [R1+0x98c] ;  /* 0x00098c0001077983 */ /* 0x000ea80000300800 */
[----:B--2---:R-:W-:Y:S04]  /*66ba0*/  STL.64 [R1+0x17d8], R6 ;  /* 0x0017d80601007387 */ /* 0x004fe80000100a00 */
[----:B---3--:R1:W-:Y:S04]  /*66bb0*/  STL.64 [R1+0x17d0], R4 ;  /* 0x0017d00401007387 */ /* 0x0083e80000100a00 */
        /* <DEDUP_REMOVED lines=16> */
[----:B------:R-:W-:Y:S01]  /*66cc0*/  STSM.16.M88.4 [R0+0x1800], R16 ;  /* 0x0018001000007844 */ /* 0x000fe20000000200 */
[----:B------:R-:W-:Y:S06]  /*66cd0*/  BAR.SYNC.DEFER_BLOCKING 0x0 ;  /* 0x0000000000007b1d */ /* 0x000fec0000010000 */
[----:B---3--:R-:W-:Y:S04]  /*66ce0*/  STL.64 [R1+0x1808], R6 ;  /* 0x0018080601007387 */ /* 0x008fe80000100a00 */
[----:B--2---:R1:W-:Y:S04]  /*66cf0*/  STL.64 [R1+0x1800], R4 ;  /* 0x0018000401007387 */ /* 0x0043e80000100a00 */
[----:B-1----:R-:W2:Y:S04]  /*66d00*/  LDL.LU R4, [R1+0x7b0] ;  /* 0x0007b00001047983 */ /* 0x002ea80000300800 */
[----:B------:R-:W2:Y:S04]  /*66d10*/  LDL.LU R5, [R1+0x7b4] ;  /* 0x0007b40001057983 */ /* 0x000ea80000300800 */
[----:B------:R-:W3:Y:S04]  /*66d20*/  LDL.LU R6, [R1+0x7b8] ;  /* 0x0007b80001067983 */ /* 0x000ee80000300800 */
[----:B------:R-:W3:Y:S04]  /*66d30*/  LDL.LU R7, [R1+0x7bc] ;  /* 0x0007bc0001077983 */ /* 0x000ee80000300800 */
[----:B---3--:R-:W-:Y:S04]  /*66d40*/  STL.64 [R1+0x1818], R6 ;  /* 0x0018180601007387 */ /* 0x008fe80000100a00 */
[----:B--2---:R-:W-:Y:S04]  /*66d50*/  STL.64 [R1+0x1810], R4 ;  /* 0x0018100401007387 */ /* 0x004fe80000100a00 */
[----:B------:R-:W1:Y:S04]  /*66d60*/  LDS.128 R4, [R2] ;  /* 0x0000000002047984 */ /* 0x000e680000000c00 */
        /* <DEDUP_REMOVED lines=48> */
[----:B-1----:R-:W-:Y:S04]  /*67070*/  STL.64 [R1+0xcc0], R4 ;  /* 0x000cc00401007387 */ /* 0x002fe80000100a00 */
[----:B------:R1:W-:Y:S04]  /*67080*/  STL.64 [R1+0xcc8], R6 ;  /* 0x000cc80601007387 */ /* 0x0003e80000100a00 */
[----:B-1----:R-:W2:Y:S04]  /*67090*/  LDL.LU.64 R6, [R1+0x17d8] ;  /* 0x0017d80001067983 */ /* 0x002ea80000300a00 */
[----:B------:R-:W2:Y:S04]  /*670a0*/  LDL.LU.64 R4, [R1+0x17d0] ;  /* 0x0017d00001047983 */ /* 0x000ea80000300a00 */
[----:B------:R-:W-:Y:S04]  /*670b0*/  STL [R1+0x15f8], R2 ;  /* 0x0015f80201007387 */ /* 0x000fe80000100800 */
[----:B------:R1:W-:Y:S04]  /*670c0*/  STSM.16.M88.4 [R0], R12 ;  /* 0x0000000c00007844 */ /* 0x0003e80000000200 */
[----:B---3--:R3:W-:Y:S04]  /*670d0*/  STSM.16.M88.4 [R0+0x800], R8 ;  /* 0x0008000800007844 */ /* 0x0087e80000000200 */
[----:B-1----:R-:W4:Y:S04]  /*670e0*/  LDL.LU.64 R14, [R1+0x17c8] ;  /* 0x0017c800010e7983 */ /* 0x002f280000300a00 */
[----:B------:R-:W4:Y:S04]  /*670f0*/  LDL.LU.64 R12, [R1+0x17c0] ;  /* 0x0017c000010c7983 */ /* 0x000f280000300a00 */
[----:B---3--:R-:W3:Y:S04]  /*67100*/  LDL.LU.64 R10, [R1+0x17b8] ;  /* 0x0017b800010a7983 */ /* 0x008ee80000300a00 */
[----:B------:R-:W3:Y:S04]  /*67110*/  LDL.LU.64 R8, [R1+0x17b0] ;  /* 0x0017b00001087983 */ /* 0x000ee80000300a00 */
[----:B--2---:R1:W-:Y:S04]  /*67120*/  STSM.16.M88.4 [R0+0x1000], R4 ;  /* 0x0010000400007844 */ /* 0x0043e80000000200 */
[----:B------:R2:W-:Y:S04]  /*67130*/  STSM.16.M88.4 [R0+0x1800], R16 ;  /* 0x0018001000007844 */ /* 0x0005e80000000200 */
[----:B-1----:R-:W3:Y:S04]  /*67140*/  LDL.LU.64 R6, [R1+0x17a8] ;  /* 0x0017a80001067983 */ /* 0x002ee80000300a00 */
[----:B------:R-:W3:Y:S04]  /*67150*/  LDL.LU.64 R4, [R1+0x17a0] ;  /* 0x0017a00001047983 */ /* 0x000ee80000300a00 */
[----:B--2---:R-:W2:Y:S04]  /*67160*/  LDL.LU.64 R18, [R1+0x1798] ;  /* 0x0017980001127983 */ /* 0x004ea80000300a00 */
[----:B------:R-:W2:Y:S01]  /*67170*/  LDL.LU.64 R16, [R1+0x1790] ;  /* 0x0017900001107983 */ /* 0x000ea20000300a00 */
[----:B------:R-:W-:Y:S01]  /*67180*/  BAR.SYNC.DEFER_BLOCKING 0x0 ;  /* 0x0000000000007b1d */ /* 0x000fe20000010000 */
[----:B------:R-:W-:Y:S01]  /*67190*/  LEA R3, P5, R20, UR4, 0x1 ;  /* 0x0000000414037c11 */ /* 0x000fe2000f8a08ff */
[----:B------:R-:W-:-:S03]  /*671a0*/  IMAD R23, R29, UR33, RZ ;  /* 0x000000211d177c24 */ /* 0x000fc6000f8e02ff */
[----:B------:R-:W-:Y:S01]  /*671b0*/  LEA.HI.X.SX32 R20, R20, UR5, 0x1, P5 ;  /* 0x0000000514147c11 */ /* 0x000fe2000a8f0eff */
[C---:B------:R-:W-:Y:S01]  /*671c0*/  VIADD R0, R29.reuse, 0x5 ;  /* 0x000000051d007836 */ /* 0x040fe20000000000 */
[----:B------:R-:W-:Y:S01]  /*671d0*/  ISETP.LT.AND P5, PT, R29, UR11, !P0 ;  /* 0x0000000b1d007c0c */ /* 0x000fe2000c7a1270 */
[----:B------:R-:W3:Y:S01]  /*671e0*/  LDL.LU R2, [R1+0x168] ;  /* 0x0001680001027983 */ /* 0x000ee20000300800 */
[CC--:B------:R-:W-:Y:S01]  /*671f0*/  LEA R22, P6, R23.reuse, R3.reuse, 0x1 ;  /* 0x0000000317167211 */ /* 0x0c0fe200078c08ff */
[C---:B------:R-:W-:Y:S01]  /*67200*/  VIADD R24, R23.reuse, UR48 ;  /* 0x0000003017187c36 */ /* 0x040fe20008000000 */
[----:B------:R-:W1:Y:S02]  /*67210*/  LDCU UR5, c[0x0][0x39c] ;  /* 0x00007380ff0577ac */ /* 0x000e640008000800 */
[----:B------:R-:W-:Y:S01]  /*67220*/  LEA.HI.X.SX32 R23, R23, R20, 0x1, P6 ;  /* 0x0000001417177211 */ /* 0x000fe200030f0eff */
[----:B------:R-:W-:Y:S01]  /*67230*/  VIADD R25, R24, UR23 ;  /* 0x0000001718197c36 */ /* 0x000fe20008000000 */
[----:B------:R-:W0:Y:S03]  /*67240*/  LDCU UR11, c[0x0][0x39c] ;  /* 0x00007380ff0b77ac */ /* 0x000e260008000800 */
[----:B------:R-:W-:Y:S01]  /*67250*/  VIADD R26, R25, UR47 ;  /* 0x0000002f191a7c36 */ /* 0x000fe20008000000 */
[----:B------:R-:W0:Y:S03]  /*67260*/  LDCU UR4, c[0x0][0x3b8] ;  /* 0x00007700ff0477ac */ /* 0x000e260008000800 */
[----:B------:R-:W-:Y:S01]  /*67270*/  VIADD R21, R26, UR32 ;  /* 0x000000201a157c36 */ /* 0x000fe20008000000 */
[----:B------:R-:W0:Y:S01]  /*67280*/  LDCU UR32, c[0x0][0x39c] ;  /* 0x00007380ff2077ac */ /* 0x000e220008000800 */
[----:B------:R-:W0:Y:S01]  /*67290*/  LDCU UR33, c[0x0][0x3b8] ;  /* 0x00007700ff2177ac */ /* 0x000e220008000800 */
[----:B------:R-:W0:Y:S01]  /*672a0*/  LDCU UR48, c[0x0][0x3b8] ;  /* 0x00007700ff3077ac */ /* 0x000e220008000800 */
[----:B--2---:R2:W-:Y:S01]  /*672b0*/  @P5 STG.E.U16 desc[UR8][R22.64], R16 ;  /* 0x0000001016005986 */ /* 0x0045e2000c101508 */
[----:B------:R-:W-:Y:S01]  /*672c0*/  PRMT R27, R16, 0x7632, R27 ;  /* 0x00007632101b7816 */ /* 0x000fe2000000001b */
[----:B------:R-:W0:Y:S01]  /*672d0*/  LDCU UR23, c[0x0][0x39c] ;  /* 0x00007380ff1777ac */ /* 0x000e220008000800 */
[----:B------:R-:W0:Y:S01]  /*672e0*/  LDCU UR47, c[0x0][0x3b8] ;  /* 0x00007700ff2f77ac */ /* 0x000e220008000800 */
[----:B--2---:R-:W-:Y:S01]  /*672f0*/  LEA R22, P6, R24, R3, 0x1 ;  /* 0x0000000318167211 */ /* 0x004fe200078c08ff */
[----:B------:R-:W-:-:S03]  /*67300*/  VIADD R16, R29, 0x6 ;  /* 0x000000061d107836 */ /* 0x000fc60000000000 */
[----:B------:R-:W-:Y:S02]  /*67310*/  LEA.HI.X.SX32 R23, R24, R20, 0x1, P6 ;  /* 0x0000001418177211 */ /* 0x000fe400030f0eff */
[----:B------:R-:W-:-:S03]  /*67320*/  LEA R24, P6, R25, R3, 0x1 ;  /* 0x0000000319187211 */ /* 0x000fc600078c08ff */
[----:B------:R2:W-:Y:S01]  /*67330*/  @P1 STG.E.U16 desc[UR8][R22.64], R27 ;  /* 0x0000001b16001986 */ /* 0x0005e2000c101508 */
[----:B------:R-:W-:Y:S02]  /*67340*/  LEA.HI.X.SX32 R25, R25, R20, 0x1, P6 ;  /* 0x0000001419197211 */ /* 0x000fe400030f0eff */
[----:B------:R-:W-:Y:S01]  /*67350*/  ISETP.LT.AND P1, PT, R16, UR22, !P0 ;  /* 0x0000001610007c0c */ /* 0x000fe2000c721270 */
[----:B------:R-:W-:Y:S01]  /*67360*/  VIADD R28, R21, UR46 ;  /* 0x0000002e151c7c36 */ /* 0x000fe20008000000 */
[----:B------:R-:W-:Y:S01]  /*67370*/  LEA R16, P6, R26, R3, 0x1 ;  /* 0x000000031a107211 */ /* 0x000fe200078c08ff */
[----:B------:R0:W-:Y:S01]  /*67380*/  @P2 STG.E.U16 desc[UR8][R24.64], R17 ;  /* 0x0000001118002986 */ /* 0x0001e2000c101508 */
[----:B------:R-:W-:Y:S01]  /*67390*/  ISETP.LT.AND P5, PT, R0, UR31, !P0 ;  /* 0x0000001f00007c0c */ /* 0x000fe2000c7a1270 */
[----:B------:R-:W1:Y:S01]  /*673a0*/  LDCU UR46, c[0x0][0x39c] ;  /* 0x00007380ff2e77ac */ /* 0x000e620008000800 */
[----:B--2---:R-:W-:Y:S01]  /*673b0*/  VIADD R22, R29, 0x7 ;  /* 0x000000071d167836 */ /* 0x004fe20000000000 */
[----:B------:R-:W2:Y:S01]  /*673c0*/  LDCU UR31, c[0x0][0x3b8] ;  /* 0x00007700ff1f77ac */ /* 0x000ea20008000800 */
[----:B------:R-:W2:Y:S01]  /*673d0*/  LDL.LU R29, [R1+0x16c] ;  /* 0x00016c00011d7983 */ /* 0x000ea20000300800 */
[----:B------:R-:W1:Y:S01]  /*673e0*/  LDCU UR22, c[0x0][0x3b8] ;  /* 0x00007700ff1677ac */ /* 0x000e620008000800 */
[----:B0-----:R-:W-:-:S02]  /*673f0*/  PRMT R25, R17, 0x7632, R25 ;  /* 0x0000763211197816 */ /* 0x001fc40000000019 */
[----:B------:R-:W-:Y:S02]  /*67400*/  LEA.HI.X.SX32 R17, R26, R20, 0x1, P6 ;  /* 0x000000141a117211 */ /* 0x000fe400030f0eff */
[----:B------:R-:W2:Y:S01]  /*67410*/  LDL R26, [R1+0xd70] ;  /* 0x000d7000011a7983 */ /* 0x000ea20000100800 */
[----:B------:R-:W-:Y:S01]  /*67420*/  ISETP.LT.AND P2, PT, R22, UR30, !P0 ;  /* 0x0000001e16007c0c */ /* 0x000fe2000c741270 */
[----:B------:R-:W-:Y:S01]  /*67430*/  VIADD R0, R28, UR45 ;  /* 0x0000002d1c007c36 */ /* 0x000fe20008000000 */
[----:B------:R-:W-:Y:S01]  /*67440*/  LEA R22, P6, R21, R3, 0x1 ;  /* 0x0000000315167211 */ /* 0x000fe200078c08ff */
[----:B------:R0:W-:Y:S01]  /*67450*/  @P3 STG.E.U16 desc[UR8][R16.64], R25 ;  /* 0x0000001910003986 */ /* 0x0001e2000c101508 */
[----:B------:R-:W1:Y:S01]  /*67460*/  LDCU UR45, c[0x0][0x39c] ;  /* 0x00007380ff2d77ac */ /* 0x000e620008000800 */
[----:B------:R-:W-:Y:S01]  /*67470*/  VIADD R27, R0, UR44 ;  /* 0x0000002c001b7c36 */ /* 0x000fe20008000000 */
[----:B------:R-:W1:Y:S01]  /*67480*/  LDCU UR44, c[0x0][0x39c] ;  /* 0x00007380ff2c77ac */ /* 0x000e620008000800 */
[----:B------:R-:W1:Y:S01]  /*67490*/  LDCU UR30, c[0x0][0x3b8] ;  /* 0x00007700ff1e77ac */ /* 0x000e620008000800 */
[----:B0-----:R-:W-:Y:S01]  /*674a0*/  PRMT R25, R18, 0x7632, R25 ;  /* 0x0000763212197816 */ /* 0x001fe20000000019 */
[----:B------:R-:W-:Y:S01]  /*674b0*/  VIADD R24, R27, UR43 ;  /* 0x0000002b1b187c36 */ /* 0x000fe20008000000 */
[----:B------:R-:W0:Y:S01]  /*674c0*/  LDCU UR43, c[0x0][0x39c] ;  /* 0x00007380ff2b77ac */ /* 0x000e220008000800 */
[----:B--2---:R-:W-:-:S02]  /*674d0*/  VIADD R23, R26, 0x8 ;  /* 0x000000081a177836 */ /* 0x004fc40000000000 */
[----:B------:R-:W-:-:S03]  /*674e0*/  VIADD R17, R26, 0x9 ;  /* 0x000000091a117836 */ /* 0x000fc60000000000 */
[----:B------:R-:W-:Y:S01]  /*674f0*/  ISETP.LT.AND P3, PT, R23, UR17, !P0 ;  /* 0x0000001117007c0c */ /* 0x000fe2000c761270 */
[----:B------:R-:W2:Y:S01]  /*67500*/  LDCU UR17, c[0x0][0x3b8] ;  /* 0x00007700ff1177ac */ /* 0x000ea20008000800 */
[----:B------:R-:W-:Y:S02]  /*67510*/  LEA.HI.X.SX32 R23, R21, R20, 0x1, P6 ;  /* 0x0000001415177211 */ /* 0x000fe400030f0eff */
[----:B------:R-:W-:-:S03]  /*67520*/  LEA R16, P6, R28, R3, 0x1 ;  /* 0x000000031c107211 */ /* 0x000fc600078c08ff */
[----:B------:R0:W-:Y:S01]  /*67530*/  @P4 STG.E.U16 desc[UR8][R22.64], R18 ;  /* 0x0000001216004986 */ /* 0x0001e2000c101508 */
[----:B------:R-:W-:Y:S01]  /*67540*/  ISETP.LT.AND P4, PT, R17, UR42, !P0 ;  /* 0x0000002a11007c0c */ /* 0x000fe2000c781270 */
[----:B------:R-:W-:Y:S01]  /*67550*/  VIADD R21, R24, UR29 ;  /* 0x0000001d18157c36 */ /* 0x000fe20008000000 */
[-C--:B------:R-:W-:Y:S01]  /*67560*/  LEA.HI.X.SX32 R17, R28, R20.reuse, 0x1, P6 ;  /* 0x000000141c117211 */ /* 0x080fe200030f0eff */
[----:B------:R-:W1:Y:S01]  /*67570*/  LDCU UR29, c[0x0][0x39c] ;  /* 0x00007380ff1d77ac */ /* 0x000e620008000800 */
[----:B------:R-:W2:Y:S01]  /*67580*/  LDL.LU R28, [R1+0x164] ;  /* 0x00016400011c7983 */ /* 0x000ea20000300800 */
[----:B------:R-:W1:Y:S01]  /*67590*/  LDCU UR42, c[0x0][0x3b8] ;  /* 0x00007700ff2a77ac */ /* 0x000e620008000800 */
[----:B0-----:R-:W-:Y:S01]  /*675a0*/  VIADD R23, R26, 0xa ;  /* 0x0000000a1a177836 */ /* 0x001fe20000000000 */
[CC--:B------:R-:W-:Y:S01]  /*675b0*/  LEA R22, P6, R0.reuse, R3.reuse, 0x1 ;  /* 0x0000000300167211 */ /* 0x0c0fe200078c08ff */
[----:B------:R0:W-:Y:S03]  /*675c0*/  @P5 STG.E.U16 desc[UR8][R16.64], R25 ;  /* 0x0000001910005986 */ /* 0x0001e6000c101508 */
[----:B------:R-:W-:Y:S01]  /*675d0*/  ISETP.LT.AND P5, PT, R23, UR28, !P0 ;  /* 0x0000001c17007c0c */ /* 0x000fe2000c7a1270 */
[----:B------:R-:W-:Y:S01]  /*675e0*/  VIADD R18, R21, UR21 ;  /* 0x0000001515127c36 */ /* 0x000fe20008000000 */
[----:B------:R-:W-:Y:S01]  /*675f0*/  LEA.HI.X.SX32 R23, R0, R20, 0x1, P6 ;  /* 0x0000001400177211 */ /* 0x000fe200030f0eff */
[----:B------:R-:W1:Y:S01]  /*67600*/  LDCU UR21, c[0x0][0x39c] ;  /* 0x00007380ff1577ac */ /* 0x000e620008000800 */
[----:B0-----:R-:W-:Y:S01]  /*67610*/  VIADD R17, R26, 0xb ;  /* 0x0000000b1a117836 */ /* 0x001fe20000000000 */
[----:B------:R-:W-:-:S02]  /*67620*/  LEA R16, P6, R27, R3, 0x1 ;  /* 0x000000031b107211 */ /* 0x000fc400078c08ff */
[----:B------:R0:W-:Y:S01]  /*67630*/  @P1 STG.E.U16 desc[UR8][R22.64], R19 ;  /* 0x0000001316001986 */ /* 0x0001e2000c101508 */
[----:B------:R-:W-:Y:S01]  /*67640*/  PRMT R25, R19, 0x7632, R25 ;  /* 0x0000763213197816 */ /* 0x000fe20000000019 */
[----:B------:R-:W1:Y:S01]  /*67650*/  LDCU UR28, c[0x0][0x3b8] ;  /* 0x00007700ff1c77ac */ /* 0x000e620008000800 */
[----:B------:R-:W-:Y:S02]  /*67660*/  ISETP.LT.AND P1, PT, R17, UR41, !P0 ;  /* 0x0000002911007c0c */ /* 0x000fe4000c721270 */
[----:B------:R-:W-:Y:S01]  /*67670*/  LEA.HI.X.SX32 R17, R27, R20, 0x1, P6 ;  /* 0x000000141b117211 */ /* 0x000fe200030f0eff */
[----:B------:R-:W-:Y:S01]  /*67680*/  VIADD R0, R18, UR39 ;  /* 0x0000002712007c36 */ /* 0x000fe20008000000 */
[----:B------:R-:W2:Y:S01]  /*67690*/  LDL.LU R27, [R1+0x160] ;  /* 0x00016000011b7983 */ /* 0x000ea20000300800 */
[----:B------:R-:W1:Y:S01]  /*676a0*/  LDCU UR39, c[0x0][0x39c] ;  /* 0x00007380ff2777ac */ /* 0x000e620008000800 */
[----:B0-----:R-:W-:Y:S01]  /*676b0*/  VIADD R23, R26, 0xc ;  /* 0x0000000c1a177836 */ /* 0x001fe20000000000 */
[----:B------:R-:W-:Y:S01]  /*676c0*/  LEA R22, P6, R24, R3, 0x1 ;  /* 0x0000000318167211 */ /* 0x000fe200078c08ff */
[----:B------:R0:W-:Y:S01]  /*676d0*/  @P2 STG.E.U16 desc[UR8][R16.64], R25 ;  /* 0x0000001910002986 */ /* 0x0001e2000c101508 */
[----:B------:R-:W1:Y:S02]  /*676e0*/  LDCU UR41, c[0x0][0x3b8] ;  /* 0x00007700ff2977ac */ /* 0x000e640008000800 */
[----:B------:R-:W-:-:S02]  /*676f0*/  ISETP.LT.AND P2, PT, R23, UR18, !P0 ;  /* 0x0000001217007c0c */ /* 0x000fc4000c741270 */
[----:B------:R-:W-:Y:S01]  /*67700*/  LEA.HI.X.SX32 R23, R24, R20, 0x1, P6 ;  /* 0x0000001418177211 */ /* 0x000fe200030f0eff */
[----:B------:R-:W-:Y:S01]  /*67710*/  VIADD R19, R0, UR13 ;  /* 0x0000000d00137c36 */ /* 0x000fe20008000000 */
[----:B------:R-:W1:Y:S01]  /*67720*/  LDCU UR13, c[0x0][0x39c] ;  /* 0x00007380ff0d77ac */ /* 0x000e620008000800 */
[----:B------:R-:W1:Y:S01]  /*67730*/  LDCU UR18, c[0x0][0x3b8] ;  /* 0x00007700ff1277ac */ /* 0x000e620008000800 */
[----:B0-----:R-:W-:Y:S01]  /*67740*/  VIADD R17, R26, 0xd ;  /* 0x0000000d1a117836 */ /* 0x001fe20000000000 */
[----:B------:R-:W-:Y:S01]  /*67750*/  LEA R16, P6, R21, R3, 0x1 ;  /* 0x0000000315107211 */ /* 0x000fe200078c08ff */
[----:B------:R-:W-:Y:S01]  /*67760*/  VIADD R24, R19, UR40 ;  /* 0x0000002813187c36 */ /* 0x000fe20008000000 */
[----:B------:R-:W0:Y:S01]  /*67770*/  LDCU UR40, c[0x0][0x39c] ;  /* 0x00007380ff2877ac */ /* 0x000e220008000800 */
[----:B--2---:R2:W-:Y:S01]  /*67780*/  @P3 STG.E.U16 desc[UR8][R22.64], R27 ;  /* 0x0000001b16003986 */ /* 0x0045e2000c101508 */
[----:B------:R-:W-:Y:S01]  /*67790*/  ISETP.LT.AND P3, PT, R17, UR20, !P0 ;  /* 0x0000001411007c0c */ /* 0x000fe2000c761270 */
[----:B------:R-:W0:Y:S01]  /*677a0*/  LDCU UR20, c[0x0][0x3b8] ;  /* 0x00007700ff1477ac */ /* 0x000e220008000800 */
[----:B------:R-:W-:-:S02]  /*677b0*/  PRMT R25, R27, 0x7632, R25 ;  /* 0x000076321b197816 */ /* 0x000fc40000000019 */
[----:B------:R-:W-:Y:S01]  /*677c0*/  LEA.HI.X.SX32 R17, R21, R20, 0x1, P6 ;  /* 0x0000001415117211 */ /* 0x000fe200030f0eff */
[----:B--2---:R-:W-:Y:S01]  /*677d0*/  VIADD R23, R26, 0xe ;  /* 0x0000000e1a177836 */ /* 0x004fe20000000000 */
[----:B------:R-:W-:-:S03]  /*677e0*/  LEA R22, P6, R18, R3, 0x1 ;  /* 0x0000000312167211 */ /* 0x000fc600078c08ff */
[----:B------:R2:W-:Y:S01]  /*677f0*/  @P4 STG.E.U16 desc[UR8][R16.64], R25 ;  /* 0x0000001910004986 */ /* 0x0005e2000c101508 */
[----:B------:R-:W-:Y:S01]  /*67800*/  ISETP.LT.AND P4, PT, R23, UR27, !P0 ;  /* 0x0000001b17007c0c */ /* 0x000fe2000c781270 */
[----:B------:R-:W-:Y:S01]  /*67810*/  VIADD R21, R24, UR10 ;  /* 0x0000000a18157c36 */ /* 0x000fe20008000000 */
[----:B------:R-:W-:Y:S01]  /*67820*/  LEA.HI.X.SX32 R23, R18, R20, 0x1, P6 ;  /* 0x0000001412177211 */ /* 0x000fe200030f0eff */
[----:B------:R-:W0:Y:S01]  /*67830*/  LDCU UR10, c[0x0][0x39c] ;  /* 0x00007380ff0a77ac */ /* 0x000e220008000800 */
[----:B--2---:R-:W-:Y:S01]  /*67840*/  VIADD R17, R26, 0xf ;  /* 0x0000000f1a117836 */ /* 0x004fe20000000000 */
[----:B------:R-:W-:Y:S02]  /*67850*/  LEA R16, P6, R0, R3, 0x1 ;  /* 0x0000000300107211 */ /* 0x000fe400078c08ff */
[----:B------:R2:W-:Y:S01]  /*67860*/  @P5 STG.E.U16 desc[UR8][R22.64], R28 ;  /* 0x0000001c16005986 */ /* 0x0005e2000c101508 */
[----:B------:R-:W0:Y:S01]  /*67870*/  LDCU UR27, c[0x0][0x3b8] ;  /* 0x00007700ff1b77ac */ /* 0x000e220008000800 */
[----:B------:R-:W-:-:S02]  /*67880*/  ISETP.LT.AND P5, PT, R17, UR16, !P0 ;  /* 0x0000001011007c0c */ /* 0x000fc4000c7a1270 */
[-C--:B------:R-:W-:Y:S01]  /*67890*/  LEA.HI.X.SX32 R17, R0, R20.reuse, 0x1, P6 ;  /* 0x0000001400117211 */ /* 0x080fe200030f0eff */
[----:B------:R-:W-:Y:S01]  /*678a0*/  VIADD R25, R21, UR38 ;  /* 0x0000002615197c36 */ /* 0x000fe20008000000 */
[CC--:B------:R-:W-:Y:S01]  /*678b0*/  LEA R18, P6, R19.reuse, R3.reuse, 0x1 ;  /* 0x0000000313127211 */ /* 0x0c0fe200078c08ff */
[----:B------:R-:W0:Y:S01]  /*678c0*/  LDCU UR38, c[0x0][0x39c] ;  /* 0x00007380ff2677ac */ /* 0x000e220008000800 */
[----:B--2---:R-:W-:Y:S01]  /*678d0*/  PRMT R23, R28, 0x7632, R23 ;  /* 0x000076321c177816 */ /* 0x004fe20000000017 */
[C---:B------:R-:W-:Y:S01]  /*678e0*/  VIADD R22, R26.reuse, 0x10 ;  /* 0x000000101a167836 */ /* 0x040fe20000000000 */
[----:B------:R-:W-:Y:S01]  /*678f0*/  LEA.HI.X.SX32 R19, R19, R20, 0x1, P6 ;  /* 0x0000001413137211 */ /* 0x000fe200030f0eff */
[----:B------:R-:W-:Y:S01]  /*67900*/  VIADD R0, R25, UR37 ;  /* 0x0000002519007c36 */ /* 0x000fe20008000000 */
[----:B------:R-:W2:Y:S01]  /*67910*/  LDL.LU R28, [R1+0x174] ;  /* 0x00017400011c7983 */ /* 0x000ea20000300800 */
[----:B------:R-:W0:Y:S03]  /*67920*/  LDCU UR37, c[0x0][0x39c] ;  /* 0x00007380ff2577ac */ /* 0x000e260008000800 */
[----:B------:R1:W-:Y:S01]  /*67930*/  @P1 STG.E.U16 desc[UR8][R16.64], R23 ;  /* 0x0000001710001986 */ /* 0x0003e2000c101508 */
[----:B------:R-:W0:Y:S03]  /*67940*/  LDCU UR16, c[0x0][0x3b8] ;  /* 0x00007700ff1077ac */ /* 0x000e260008000800 */
[----:B---3--:R3:W-:Y:S01]  /*67950*/  @P2 STG.E.U16 desc[UR8][R18.64], R2 ;  /* 0x0000000212002986 */ /* 0x0087e2000c101508 */
[----:B-1----:R-:W-:Y:S01]  /*67960*/  VIADD R17, R26, 0x11 ;  /* 0x000000111a117836 */ /* 0x002fe20000000000 */
[----:B------:R-:W-:-:S02]  /*67970*/  LEA R16, P6, R24, R3, 0x1 ;  /* 0x0000000318107211 */ /* 0x000fc400078c08ff */
[----:B---3--:R-:W-:Y:S02]  /*67980*/  PRMT R19, R2, 0x7632, R19 ;  /* 0x0000763202137816 */ /* 0x008fe40000000013 */
[----:B------:R-:W-:Y:S01]  /*67990*/  ISETP.LT.AND P2, PT, R17, UR25, !P0 ;  /* 0x0000001911007c0c */ /* 0x000fe2000c741270 */
[----:B------:R-:W3:Y:S01]  /*679a0*/  LDL.LU R2, [R1+0x178] ;  /* 0x0001780001027983 */ /* 0x000ee20000300800 */
[----:B------:R-:W-:Y:S01]  /*679b0*/  LEA.HI.X.SX32 R17, R24, R20, 0x1, P6 ;  /* 0x0000001418117211 */ /* 0x000fe200030f0eff */
[----:B------:R-:W1:Y:S01]  /*679c0*/  LDCU UR25, c[0x0][0x3b8] ;  /* 0x00007700ff1977ac */ /* 0x000e620008000800 */
[----:B------:R-:W-:-:S03]  /*679d0*/  LEA R18, P6, R21, R3, 0x1 ;  /* 0x0000000315127211 */ /* 0x000fc600078c08ff */
[----:B------:R0:W-:Y:S02]  /*679e0*/  @P3 STG.E.U16 desc[UR8][R16.64], R19 ;  /* 0x0000001310003986 */ /* 0x0001e4000c101508 */
[----:B0-----:R-:W-:Y:S01]  /*679f0*/  LEA.HI.X.SX32 R19, R21, R20, 0x1, P6 ;  /* 0x0000001415137211 */ /* 0x001fe200030f0eff */
[----:B------:R-:W-:Y:S01]  /*67a00*/  VIADD R17, R26, 0x13 ;  /* 0x000000131a117836 */ /* 0x000fe20000000000 */
[----:B------:R-:W-:-:S03]  /*67a10*/  LEA R16, P6, R25, R3, 0x1 ;  /* 0x0000000319107211 */ /* 0x000fc600078c08ff */
[----:B------:R0:W-:Y:S01]  /*67a20*/  @P4 STG.E.U16 desc[UR8][R18.64], R29 ;  /* 0x0000001d12004986 */ /* 0x0001e2000c101508 */
[----:B------:R-:W-:Y:S02]  /*67a30*/  ISETP.LT.AND P4, PT, R17, UR12, !P0 ;  /* 0x0000000c11007c0c */ /* 0x000fe4000c781270 */
[----:B------:R-:W-:Y:S02]  /*67a40*/  ISETP.LT.AND P1, PT, R22, UR26, !P0 ;  /* 0x0000001a16007c0c */ /* 0x000fe4000c721270 */
[-C--:B------:R-:W-:Y:S01]  /*67a50*/  LEA.HI.X.SX32 R17, R25, R20.reuse, 0x1, P6 ;  /* 0x0000001419117211 */ /* 0x080fe200030f0eff */
[C---:B------:R-:W-:Y:S01]  /*67a60*/  VIADD R25, R26.reuse, 0x14 ;  /* 0x000000141a197836 */ /* 0x040fe20000000000 */
[----:B------:R-:W1:Y:S01]  /*67a70*/  LDCU UR26, c[0x0][0x3b8] ;  /* 0x00007700ff1a77ac */ /* 0x000e620008000800 */
[----:B0-----:R-:W-:Y:S01]  /*67a80*/  PRMT R19, R29, 0x7632, R19 ;  /* 0x000076321d137816 */ /* 0x001fe20000000013 */
[----:B------:R-:W-:Y:S01]  /*67a90*/  VIADD R24, R26, 0x12 ;  /* 0x000000121a187836 */ /* 0x000fe20000000000 */
[----:B------:R-:W2:Y:S01]  /*67aa0*/  LDL.LU R29, [R1+0x17c] ;  /* 0x00017c00011d7983 */ /* 0x000ea20000300800 */
[----:B------:R-:W0:Y:S03]  /*67ab0*/  LDCU UR12, c[0x0][0x3b8] ;  /* 0x00007700ff0c77ac */ /* 0x000e260008000800 */
[----:B------:R1:W-:Y:S01]  /*67ac0*/  @P5 STG.E.U16 desc[UR8][R16.64], R19 ;  /* 0x0000001310005986 */ /* 0x0003e2000c101508 */
[----:B------:R-:W-:Y:S01]  /*67ad0*/  ISETP.LT.AND P5, PT, R25, UR15, !P0 ;  /* 0x0000000f19007c0c */ /* 0x000fe2000c7a1270 */
[C---:B------:R-:W-:Y:S01]  /*67ae0*/  VIADD R22, R0.reuse, UR24 ;  /* 0x0000001800167c36 */ /* 0x040fe20008000000 */
[-C--:B------:R-:W-:Y:S01]  /*67af0*/  LEA R18, P6, R0, R3.reuse, 0x1 ;  /* 0x0000000300127211 */ /* 0x080fe200078c08ff */
[----:B------:R-:W2:Y:S01]  /*67b00*/  LDL.LU R27, [R1+0x180] ;  /* 0x00018000011b7983 */ /* 0x000ea20000300800 */
[----:B------:R-:W-:Y:S01]  /*67b10*/  ISETP.LT.AND P3, PT, R24, UR19, !P0 ;  /* 0x0000001318007c0c */ /* 0x000fe2000c761270 */
[----:B------:R-:W-:Y:S01]  /*67b20*/  VIADD R23, R22, UR36 ;  /* 0x0000002416177c36 */ /* 0x000fe20008000000 */
[----:B------:R-:W0:Y:S01]  /*67b30*/  LDCU UR24, c[0x0][0x39c] ;  /* 0x00007380ff1877ac */ /* 0x000e220008000800 */
[----:B------:R-:W2:Y:S01]  /*67b40*/  LDL.LU R25, [R1+0x170] ;  /* 0x0001700001197983 */ /* 0x000ea20000300800 */
[----:B------:R-:W0:Y:S01]  /*67b50*/  LDCU UR15, c[0x0][0x3b8] ;  /* 0x00007700ff0f77ac */ /* 0x000e220008000800 */
[-C--:B-1----:R-:W-:Y:S01]  /*67b60*/  LEA.HI.X.SX32 R19, R0, R20.reuse, 0x1, P6 ;  /* 0x0000001400137211 */ /* 0x082fe200030f0eff */
[----:B------:R-:W-:Y:S01]  /*67b70*/  VIADD R17, R26, 0x15 ;  /* 0x000000151a117836 */ /* 0x000fe20000000000 */
[----:B------:R-:W-:Y:S01]  /*67b80*/  LEA R16, P6, R22, R3, 0x1 ;  /* 0x0000000316107211 */ /* 0x000fe200078c08ff */
[----:B------:R-:W-:Y:S01]  /*67b90*/  VIADD R21, R23, UR34 ;  /* 0x0000002217157c36 */ /* 0x000fe20008000000 */
[----:B------:R-:W1:Y:S03]  /*67ba0*/  LDCU UR36, c[0x0][0x39c] ;  /* 0x00007380ff2477ac */ /* 0x000e660008000800 */
[----:B------:R-:W-:Y:S01]  /*67bb0*/  VIADD R24, R21, UR35 ;  /* 0x0000002315187c36 */ /* 0x000fe20008000000 */
[----:B------:R-:W0:Y:S03]  /*67bc0*/  LDCU UR35, c[0x0][0x39c] ;  /* 0x00007380ff2377ac */ /* 0x000e260008000800 */
[----:B------:R-:W-:Y:S01]  /*67bd0*/  VIADD R0, R24, UR51 ;  /* 0x0000003318007c36 */ /* 0x000fe20008000000 */
[----:B------:R-:W0:Y:S01]  /*67be0*/  LDCU UR19, c[0x0][0x3b8] ;  /* 0x00007700ff1377ac */ /* 0x000e220008000800 */
[----:B------:R-:W0:Y:S01]  /*67bf0*/  LDCU UR34, c[0x0][0x39c] ;  /* 0x00007380ff2277ac */ /* 0x000e220008000800 */
[----:B------:R-:W0:Y:S01]  /*67c00*/  LDCU UR51, c[0x0][0x39c] ;  /* 0x00007380ff3377ac */ /* 0x000e220008000800 */
[----:B--2---:R2:W-:Y:S01]  /*67c10*/  @P1 STG.E.U16 desc[UR8][R18.64], R25 ;  /* 0x0000001912001986 */ /* 0x0045e2000c101508 */
[----:B------:R-:W-:Y:S01]  /*67c20*/  ISETP.LT.AND P1, PT, R17, UR49, !P0 ;  /* 0x0000003111007c0c */ /* 0x000fe2000c721270 */
[----:B------:R-:W0:Y:S01]  /*67c30*/  LDCU UR49, c[0x0][0x3b8] ;  /* 0x00007700ff3177ac */ /* 0x000e220008000800 */
[----:B------:R-:W-:-:S02]  /*67c40*/  LEA.HI.X.SX32 R17, R22, R20, 0x1, P6 ;  /* 0x0000001416117211 */ /* 0x000fc400030f0eff */
[----:B--2---:R-:W-:Y:S02]  /*67c50*/  PRMT R19, R25, 0x7632, R19 ;  /* 0x0000763219137816 */ /* 0x004fe40000000013 */
[----:B------:R-:W-:-:S03]  /*67c60*/  LEA R18, P6, R23, R3, 0x1 ;  /* 0x0000000317127211 */ /* 0x000fc600078c08ff */
[----:B------:R2:W-:Y:S02]  /*67c70*/  @P2 STG.E.U16 desc[UR8][R16.64], R19 ;  /* 0x0000001310002986 */ /* 0x0005e4000c101508 */
[----:B--2---:R-:W-:Y:S01]  /*67c80*/  LEA.HI.X.SX32 R19, R23, R20, 0x1, P6 ;  /* 0x0000001417137211 */ /* 0x004fe200030f0eff */
[----:B------:R-:W-:Y:S01]  /*67c90*/  VIADD R17, R26, 0x17 ;  /* 0x000000171a117836 */ /* 0x000fe20000000000 */
[----:B------:R-:W-:-:S03]  /*67ca0*/  LEA R16, P6, R21, R3, 0x1 ;  /* 0x0000000315107211 */ /* 0x000fc600078c08ff */
[----:B------:R2:W-:Y:S01]  /*67cb0*/  @P3 STG.E.U16 desc[UR8][R18.64], R28 ;  /* 0x0000001c12003986 */ /* 0x0005e2000c101508 */
[----:B------:R-:W-:Y:S01]  /*67cc0*/  ISETP.LT.AND P3, PT, R17, UR55, !P0 ;  /* 0x0000003711007c0c */ /* 0x000fe2000c761270 */
[----:B------:R-:W-:Y:S01]  /*67cd0*/  VIADD R25, R26, 0x16 ;  /* 0x000000161a197836 */ /* 0x000fe20000000000 */
[----:B------:R-:W-:Y:S01]  /*67ce0*/  LEA.HI.X.SX32 R17, R21, R20, 0x1, P6 ;  /* 0x0000001415117211 */ /* 0x000fe200030f0eff */
[----:B------:R-:W-:Y:S01]  /*67cf0*/  VIADD R22, R0, UR50 ;  /* 0x0000003200167c36 */ /* 0x000fe20008000000 */
[----:B------:R-:W0:Y:S01]  /*67d00*/  LDCU UR50, c[0x0][0x39c] ;  /* 0x00007380ff3277ac */ /* 0x000e220008000800 */
[----:B------:R-:W0:Y:S01]  /*67d10*/  LDCU UR55, c[0x0][0x3b8] ;  /* 0x00007700ff3777ac */ /* 0x000e220008000800 */
[----:B--2---:R-:W-:Y:S02]  /*67d20*/  PRMT R19, R28, 0x7632, R19 ;  /* 0x000076321c137816 */ /* 0x004fe40000000013 */
[----:B------:R-:W2:Y:S01]  /*67d30*/  LDL.LU R28, [R1+0x184] ;  /* 0x00018400011c7983 */ /* 0x000ea20000300800 */
[----:B------:R-:W-:-:S03]  /*67d40*/  LEA R18, P6, R24, R3, 0x1 ;  /* 0x0000000318127211 */ /* 0x000fc600078c08ff */
[----:B------:R0:W-:Y:S01]  /*67d50*/  @P4 STG.E.U16 desc[UR8][R16.64], R19 ;  /* 0x0000001310004986 */ /* 0x0001e2000c101508 */
[----:B------:R-:W-:Y:S02]  /*67d60*/  ISETP.LT.AND P2, PT, R25, UR56, !P0 ;  /* 0x0000003819007c0c */ /* 0x000fe4000c741270 */
[-C--:B0-----:R-:W-:Y:S01]  /*67d70*/  LEA.HI.X.SX32 R19, R24, R20.reuse, 0x1, P6 ;  /* 0x0000001418137211 */ /* 0x081fe200030f0eff */
[----:B------:R-:W-:Y:S01]  /*67d80*/  VIADD R17, R26, 0x19 ;  /* 0x000000191a117836 */ /* 0x000fe20000000000 */
[-C--:B------:R-:W-:Y:S01]  /*67d90*/  LEA R16, P6, R0, R3.reuse, 0x1 ;  /* 0x0000000300107211 */ /* 0x080fe200078c08ff */
[----:B------:R-:W-:Y:S01]  /*67da0*/  VIADD R23, R22, UR6 ;  /* 0x0000000616177c36 */ /* 0x000fe20008000000 */
[----:B------:R-:W0:Y:S01]  /*67db0*/  LDCU UR56, c[0x0][0x3b8] ;  /* 0x00007700ff3877ac */ /* 0x000e220008000800 */
[----:B---3--:R3:W-:Y:S01]  /*67dc0*/  @P5 STG.E.U16 desc[UR8][R18.64], R2 ;  /* 0x0000000212005986 */ /* 0x0087e2000c101508 */
[----:B----4-:R-:W-:Y:S02]  /*67dd0*/  ISETP.LT.AND P5, PT, R17, UR57, !P0 ;  /* 0x0000003911007c0c */ /* 0x010fe4000c7a1270 */
[----:B------:R-:W-:Y:S01]  /*67de0*/  LEA.HI.X.SX32 R17, R0, R20, 0x1, P6 ;  /* 0x0000001400117211 */ /* 0x000fe200030f0eff */
[----:B------:R-:W-:Y:S01]  /*67df0*/  VIADD R25, R26, 0x18 ;  /* 0x000000181a197836 */ /* 0x000fe20000000000 */
[----:B------:R-:W4:Y:S01]  /*67e00*/  LDCU UR6, c[0x0][0x39c] ;  /* 0x00007380ff0677ac */ /* 0x000f220008000800 */
[----:B------:R-:W-:Y:S01]  /*67e10*/  VIADD R21, R23, UR52 ;  /* 0x0000003417157c36 */ /* 0x000fe20008000000 */
[----:B------:R-:W0:Y:S01]  /*67e20*/  LDCU UR57, c[0x0][0x3b8] ;  /* 0x00007700ff3977ac */ /* 0x000e220008000800 */
[----:B---3--:R-:W-:Y:S01]  /*67e30*/  PRMT R19, R2, 0x7632, R19 ;  /* 0x0000763202137816 */ /* 0x008fe20000000013 */
[----:B------:R-:W3:Y:S01]  /*67e40*/  LDCU UR52, c[0x0][0x39c] ;  /* 0x00007380ff3477ac */ /* 0x000ee20008000800 */
[----:B------:R-:W3:Y:S01]  /*67e50*/  LDL.LU R2, [R1+0x188] ;  /* 0x0001880001027983 */ /* 0x000ee20000300800 */
[----:B------:R-:W-:-:S03]  /*67e60*/  LEA R18, P6, R22, R3, 0x1 ;  /* 0x0000000316127211 */ /* 0x000fc600078c08ff */
[----:B------:R0:W-:Y:S02]  /*67e70*/  @P1 STG.E.U16 desc[UR8][R16.64], R19 ;  /* 0x0000001310001986 */ /* 0x0001e4000c101508 */
[----:B0-----:R-:W-:-:S05]  /*67e80*/  LEA.HI.X.SX32 R19, R22, R20, 0x1, P6 ;  /* 0x0000001416137211 */ /* 0x001fca00030f0eff */
[----:B------:R0:W-:Y:S02]  /*67e90*/  @P2 STG.E.U16 desc[UR8][R18.64], R29 ;  /* 0x0000001d12002986 */ /* 0x0001e4000c101508 */
[----:B0-----:R-:W-:Y:S02]  /*67ea0*/  PRMT R19, R29, 0x7632, R19 ;  /* 0x000076321d137816 */ /* 0x001fe40000000013 */
[----:B------:R-:W4:Y:S01]  /*67eb0*/  LDL.LU R29, [R1+0x18c] ;  /* 0x00018c00011d7983 */ /* 0x000f220000300800 */
[C---:B------:R-:W-:Y:S01]  /*67ec0*/  VIADD R17, R26.reuse, 0x1b ;  /* 0x0000001b1a117836 */ /* 0x040fe20000000000 */
[-C--:B------:R-:W-:Y:S02]  /*67ed0*/  LEA R16, P6, R23, R3.reuse, 0x1 ;  /* 0x0000000317107211 */ /* 0x080fe400078c08ff */
[----:B------:R-:W-:Y:S02]  /*67ee0*/  ISETP.LT.AND P4, PT, R25, UR53, !P0 ;  /* 0x0000003519007c0c */ /* 0x000fe4000c781270 */
[----:B------:R-:W-:Y:S01]  /*67ef0*/  ISETP.LT.AND P2, PT, R17, UR70, !P0 ;  /* 0x0000004611007c0c */ /* 0x000fe2000c741270 */
[----:B------:R-:W-:Y:S01]  /*67f00*/  VIADD R24, R21, UR54 ;  /* 0x0000003615187c36 */ /* 0x000fe20008000000 */
[-C--:B------:R-:W-:Y:S01]  /*67f10*/  LEA.HI.X.SX32 R17, R23, R20.reuse, 0x1, P6 ;  /* 0x0000001417117211 */ /* 0x080fe200030f0eff */
[----:B------:R-:W-:Y:S01]  /*67f20*/  VIADD R25, R26, 0x1a ;  /* 0x0000001a1a197836 */ /* 0x000fe20000000000 */
[-C--:B------:R-:W-:Y:S01]  /*67f30*/  LEA R18, P6, R21, R3.reuse, 0x1 ;  /* 0x0000000315127211 */ /* 0x080fe200078c08ff */
[----:B------:R-:W0:Y:S02]  /*67f40*/  LDCU UR53, c[0x0][0x3b8] ;  /* 0x00007700ff3577ac */ /* 0x000e240008000800 */
[----:B------:R1:W-:Y:S01]  /*67f50*/  @P3 STG.E.U16 desc[UR8][R16.64], R19 ;  /* 0x0000001310003986 */ /* 0x0003e2000c101508 */
[----:B------:R-:W-:Y:S01]  /*67f60*/  VIADD R0, R24, UR71 ;  /* 0x0000004718007c36 */ /* 0x000fe20008000000 */
[----:B------:R-:W-:Y:S01]  /*67f70*/  ISETP.LT.AND P1, PT, R25, UR65, !P0 ;  /* 0x0000004119007c0c */ /* 0x000fe2000c721270 */
[----:B------:R-:W0:Y:S01]  /*67f80*/  LDCU UR54, c[0x0][0x39c] ;  /* 0x00007380ff3677ac */ /* 0x000e220008000800 */
[----:B------:R-:W0:Y:S01]  /*67f90*/  LDCU UR70, c[0x0][0x3b8] ;  /* 0x00007700ff4677ac */ /* 0x000e220008000800 */
[----:B-1----:R-:W-:Y:S01]  /*67fa0*/  LEA.HI.X.SX32 R19, R21, R20, 0x1, P6 ;  /* 0x0000001415137211 */ /* 0x002fe200030f0eff */
[----:B------:R-:W-:Y:S01]  /*67fb0*/  VIADD R17, R26, 0x1d ;  /* 0x0000001d1a117836 */ /* 0x000fe20000000000 */
[----:B------:R-:W-:Y:S01]  /*67fc0*/  LEA R16, P6, R24, R3, 0x1 ;  /* 0x0000000318107211 */ /* 0x000fe200078c08ff */
[----:B------:R-:W-:Y:S01]  /*67fd0*/  VIADD R22, R0, UR60 ;  /* 0x0000003c00167c36 */ /* 0x000fe20008000000 */
[----:B------:R-:W1:Y:S01]  /*67fe0*/  LDCU UR71, c[0x0][0x39c] ;  /* 0x00007380ff4777ac */ /* 0x000e620008000800 */
[----:B------:R0:W-:Y:S01]  /*67ff0*/  @P4 STG.E.U16 desc[UR8][R18.64], R27 ;  /* 0x0000001b12004986 */ /* 0x0001e2000c101508 */
[----:B------:R-:W-:-:S02]  /*68000*/  ISETP.LT.AND P4, PT, R17, UR58, !P0 ;  /* 0x0000003a11007c0c */ /* 0x000fc4000c781270 */
[----:B------:R-:W-:Y:S01]  /*68010*/  LEA.HI.X.SX32 R17, R24, R20, 0x1, P6 ;  /* 0x0000001418117211 */ /* 0x000fe200030f0eff */
[----:B------:R-:W-:Y:S01]  /*68020*/  VIADD R25, R26, 0x1c ;  /* 0x0000001c1a197836 */ /* 0x000fe20000000000 */
[----:B------:R-:W1:Y:S01]  /*68030*/  LDCU UR65, c[0x0][0x3b8] ;  /* 0x00007700ff4177ac */ /* 0x000e620008000800 */
[----:B------:R-:W-:Y:S01]  /*68040*/  VIADD R23, R22, UR62 ;  /* 0x0000003e16177c36 */ /* 0x000fe20008000000 */
[----:B------:R-:W1:Y:S01]  /*68050*/  LDCU UR60, c[0x0][0x39c] ;  /* 0x00007380ff3c77ac */ /* 0x000e620008000800 */
[----:B0-----:R-:W-:Y:S01]  /*68060*/  PRMT R19, R27, 0x7632, R19 ;  /* 0x000076321b137816 */ /* 0x001fe20000000013 */
[----:B------:R-:W0:Y:S01]  /*68070*/  LDCU UR62, c[0x0][0x39c] ;  /* 0x00007380ff3e77ac */ /* 0x000e220008000800 */
[----:B------:R-:W-:-:S03]  /*68080*/  LEA R18, P6, R0, R3, 0x1 ;  /* 0x0000000300127211 */ /* 0x000fc600078c08ff */
[----:B------:R1:W-:Y:S01]  /*68090*/  @P5 STG.E.U16 desc[UR8][R16.64], R19 ;  /* 0x0000001310005986 */ /* 0x0003e2000c101508 */
[----:B------:R-:W-:Y:S01]  /*680a0*/  ISETP.LT.AND P3, PT, R25, UR69, !P0 ;  /* 0x0000004519007c0c */ /* 0x000fe2000c761270 */
[----:B------:R-:W0:Y:S01]  /*680b0*/  LDCU UR58, c[0x0][0x3b8] ;  /* 0x00007700ff3a77ac */ /* 0x000e220008000800 */
[-C--:B-1----:R-:W-:Y:S01]  /*680c0*/  LEA.HI.X.SX32 R19, R0, R20.reuse, 0x1, P6 ;  /* 0x0000001400137211 */ /* 0x082fe200030f0eff */
[----:B------:R-:W-:Y:S01]  /*680d0*/  VIADD R17, R26, 0x1f ;  /* 0x0000001f1a117836 */ /* 0x000fe20000000000 */
[----:B------:R-:W-:Y:S01]  /*680e0*/  LEA R16, P6, R22, R3, 0x1 ;  /* 0x0000000316107211 */ /* 0x000fe200078c08ff */
[----:B------:R-:W-:Y:S01]  /*680f0*/  VIADD R21, R23, UR64 ;  /* 0x0000004017157c36 */ /* 0x000fe20008000000 */
[----:B------:R-:W1:Y:S01]  /*68100*/  LDCU UR64, c[0x0][0x39c] ;  /* 0x00007380ff4077ac */ /* 0x000e620008000800 */
[C---:B------:R-:W-:Y:S02]  /*68110*/  VIADD R25, R26.reuse, 0x1e ;  /* 0x0000001e1a197836 */ /* 0x040fe40000000000 */
[----:B------:R-:W-:Y:S01]  /*68120*/  VIADD R24, R21, UR76 ;  /* 0x0000004c15187c36 */ /* 0x000fe20008000000 */
[----:B------:R-:W0:Y:S02]  /*68130*/  LDCU UR76, c[0x0][0x39c] ;  /* 0x00007380ff4c77ac */ /* 0x000e240008000800 */
[----:B------:R-:W-:Y:S01]  /*68140*/  ISETP.LT.AND P5, PT, R25, UR68, !P0 ;  /* 0x0000004419007c0c */ /* 0x000fe2000c7a1270 */
[----:B------:R-:W-:Y:S01]  /*68150*/  VIADD R25, R26, 0x20 ;  /* 0x000000201a197836 */ /* 0x000fe20000000000 */
[----:B------:R-:W0:Y:S01]  /*68160*/  LDCU UR69, c[0x0][0x3b8] ;  /* 0x00007700ff4577ac */ /* 0x000e220008000800 */
[----:B------:R-:W-:Y:S01]  /*68170*/  VIADD R0, R24, UR75 ;  /* 0x0000004b18007c36 */ /* 0x000fe20008000000 */
[----:B------:R-:W0:Y:S01]  /*68180*/  LDCU UR75, c[0x0][0x39c] ;  /* 0x00007380ff4b77ac */ /* 0x000e220008000800 */
[----:B------:R-:W0:Y:S01]  /*68190*/  LDCU UR68, c[0x0][0x3b8] ;  /* 0x00007700ff4477ac */ /* 0x000e220008000800 */
[----:B--2---:R2:W-:Y:S01]  /*681a0*/  @P1 STG.E.U16 desc[UR8][R18.64], R28 ;  /* 0x0000001c12001986 */ /* 0x0045e2000c101508 */
[----:B------:R-:W-:Y:S01]  /*681b0*/  ISETP.LT.AND P1, PT, R17, UR63, !P0 ;  /* 0x0000003f11007c0c */ /* 0x000fe2000c721270 */
[----:B------:R-:W0:Y:S01]  /*681c0*/  LDCU UR63, c[0x0][0x3b8] ;  /* 0x00007700ff3f77ac */ /* 0x000e220008000800 */
[----:B------:R-:W-:-:S02]  /*681d0*/  LEA.HI.X.SX32 R17, R22, R20, 0x1, P6 ;  /* 0x0000001416117211 */ /* 0x000fc400030f0eff */
[----:B--2---:R-:W-:Y:S02]  /*681e0*/  PRMT R19, R28, 0x7632, R19 ;  /* 0x000076321c137816 */ /* 0x004fe40000000013 */
[CC--:B------:R-:W-:Y:S01]  /*681f0*/  LEA R18, P6, R23.reuse, R3.reuse, 0x1 ;  /* 0x0000000317127211 */ /* 0x0c0fe200078c08ff */
[----:B------:R-:W2:Y:S04]  /*68200*/  LDL.LU R28, [R1+0x4] ;  /* 0x00000400011c7983 */ /* 0x000ea80000300800 */
[----:B------:R0:W-:Y:S02]  /*68210*/  @P2 STG.E.U16 desc[UR8][R16.64], R19 ;  /* 0x0000001310002986 */ /* 0x0001e4000c101508 */
[----:B0-----:R-:W-:Y:S01]  /*68220*/  LEA.HI.X.SX32 R19, R23, R20, 0x1, P6 ;  /* 0x0000001417137211 */ /* 0x001fe200030f0eff */
[----:B------:R-:W-:Y:S01]  /*68230*/  VIADD R17, R26, 0x21 ;  /* 0x000000211a117836 */ /* 0x000fe20000000000 */
[----:B------:R-:W-:-:S03]  /*68240*/  LEA R16, P6, R21, R3, 0x1 ;  /* 0x0000000315107211 */ /* 0x000fc600078c08ff */
[----:B---3--:R0:W-:Y:S01]  /*68250*/  @P3 STG.E.U16 desc[UR8][R18.64], R2 ;  /* 0x0000000212003986 */ /* 0x0081e2000c101508 */
[----:B------:R-:W-:Y:S01]  /*68260*/  ISETP.LT.AND P3, PT, R17, UR73, !P0 ;  /* 0x0000004911007c0c */ /* 0x000fe2000c761270 */
[----:B------:R-:W-:Y:S01]  /*68270*/  VIADD R22, R0, UR67 ;  /* 0x0000004300167c36 */ /* 0x000fe20008000000 */
[-C--:B------:R-:W-:Y:S01]  /*68280*/  LEA.HI.X.SX32 R17, R21, R20.reuse, 0x1, P6 ;  /* 0x0000001415117211 */ /* 0x080fe200030f0eff */
[----:B------:R-:W3:Y:S01]  /*68290*/  LDCU UR67, c[0x0][0x39c] ;  /* 0x00007380ff4377ac */ /* 0x000ee20008000800 */
[----:B------:R-:W-:Y:S02]  /*682a0*/  ISETP.LT.AND P2, PT, R25, UR74, !P0 ;  /* 0x0000004a19007c0c */ /* 0x000fe4000c741270 */
[----:B0-----:R-:W-:Y:S01]  /*682b0*/  PRMT R19, R2, 0x7632, R19 ;  /* 0x0000763202137816 */ /* 0x001fe20000000013 */
[----:B------:R-:W0:Y:S01]  /*682c0*/  LDCU UR73, c[0x0][0x3b8] ;  /* 0x00007700ff4977ac */ /* 0x000e220008000800 */
[-C--:B------:R-:W-:Y:S01]  /*682d0*/  LEA R18, P6, R24, R3.reuse, 0x1 ;  /* 0x0000000318127211 */ /* 0x080fe200078c08ff */
[----:B------:R-:W-:Y:S01]  /*682e0*/  VIADD R25, R26, 0x22 ;  /* 0x000000221a197836 */ /* 0x000fe20000000000 */
[----:B------:R-:W2:Y:S01]  /*682f0*/  LDL.LU R2, [R1+0x8] ;  /* 0x0000080001027983 */ /* 0x000ea20000300800 */
[----:B------:R-:W-:Y:S01]  /*68300*/  VIADD R23, R22, UR61 ;  /* 0x0000003d16177c36 */ /* 0x000fe20008000000 */
[----:B------:R-:W0:Y:S02]  /*68310*/  LDCU UR61, c[0x0][0x39c] ;  /* 0x00007380ff3d77ac */ /* 0x000e240008000800 */
[----:B------:R1:W-:Y:S01]  /*68320*/  @P4 STG.E.U16 desc[UR8][R16.64], R19 ;  /* 0x0000001310004986 */ /* 0x0003e2000c101508 */
[----:B------:R-:W-:Y:S01]  /*68330*/  ISETP.LT.AND P4, PT, R25, UR66, !P0 ;  /* 0x0000004219007c0c */ /* 0x000fe2000c781270 */
[----:B------:R-:W-:Y:S01]  /*68340*/  VIADD R25, R26, 0x24 ;  /* 0x000000241a197836 */ /* 0x000fe20000000000 */
[----:B------:R-:W0:Y:S01]  /*68350*/  LDCU UR74, c[0x0][0x3b8] ;  /* 0x00007700ff4a77ac */ /* 0x000e220008000800 */
[----:B------:R-:W-:Y:S01]  /*68360*/  VIADD R21, R23, UR59 ;  /* 0x0000003b17157c36 */ /* 0x000fe20008000000 */
[----:B------:R-:W0:Y:S01]  /*68370*/  LDCU UR59, c[0x0][0x39c] ;  /* 0x00007380ff3b77ac */ /* 0x000e220008000800 */
[----:B------:R-:W0:Y:S01]  /*68380*/  LDCU UR66, c[0x0][0x3b8] ;  /* 0x00007700ff4277ac */ /* 0x000e220008000800 */
[----:B-1----:R-:W-:Y:S01]  /*68390*/  LEA.HI.X.SX32 R19, R24, R20, 0x1, P6 ;  /* 0x0000001418137211 */ /* 0x002fe200030f0eff */
[----:B------:R-:W-:Y:S01]  /*683a0*/  VIADD R17, R26, 0x23 ;  /* 0x000000231a117836 */ /* 0x000fe20000000000 */
[----:B------:R-:W-:-:S03]  /*683b0*/  LEA R16, P6, R0, R3, 0x1 ;  /* 0x0000000300107211 */ /* 0x000fc600078c08ff */
[----:B----4-:R1:W-:Y:S01]  /*683c0*/  @P5 STG.E.U16 desc[UR8][R18.64], R29 ;  /* 0x0000001d12005986 */ /* 0x0103e2000c101508 */
[----:B------:R-:W-:Y:S01]  /*683d0*/  ISETP.LT.AND P5, PT, R17, UR14, !P0 ;  /* 0x0000000e11007c0c */ /* 0x000fe2000c7a1270 */
[----:B------:R-:W-:Y:S01]  /*683e0*/  VIADD R24, R21, UR72 ;  /* 0x0000004815187c36 */ /* 0x000fe20008000000 */
[-C--:B------:R-:W-:Y:S01]  /*683f0*/  LEA.HI.X.SX32 R17, R0, R20.reuse, 0x1, P6 ;  /* 0x0000001400117211 */ /* 0x080fe200030f0eff */
[----:B------:R-:W4:Y:S01]  /*68400*/  LDCU UR72, c[0x0][0x39c] ;  /* 0x00007380ff4877ac */ /* 0x000f220008000800 */
[----:B------:R-:W0:Y:S01]  /*68410*/  LDCU UR14, c[0x0][0x3b8] ;  /* 0x00007700ff0e77ac */ /* 0x000e220008000800 */
[----:B-1----:R-:W-:Y:S02]  /*68420*/  PRMT R19, R29, 0x7632, R19 ;  /* 0x000076321d137816 */ /* 0x002fe40000000013 */
[----:B------:R-:W2:Y:S04]  /*68430*/  LDL.LU R29, [R1+0xc] ;  /* 0x00000c00011d7983 */ /* 0x000ea80000300800 */
[----:B------:R1:W-:Y:S01]  /*68440*/  @P1 STG.E.U16 desc[UR8][R16.64], R19 ;  /* 0x0000001310001986 */ /* 0x0003e2000c101508 */
[----:B------:R-:W-:Y:S01]  /*68450*/  ISETP.LT.AND P1, PT, R25, UR5, !P0 ;  /* 0x0000000519007c0c */ /* 0x000fe2000c721270 */
[----:B------:R-:W-:Y:S01]  /*68460*/  VIADD R0, R24, UR4 ;  /* 0x0000000418007c36 */ /* 0x000fe20008000000 */
[CC--:B------:R-:W-:Y:S01]  /*68470*/  LEA R18, P6, R22.reuse, R3.reuse, 0x1 ;  /* 0x0000000316127211 */ /* 0x0c0fe200078c08ff */
[----:B------:R-:W2:Y:S01]  /*68480*/  LDL.LU R27, [R1+0x10] ;  /* 0x00001000011b7983 */ /* 0x000ea20000300800 */
[----:B------:R-:W0:Y:S03]  /*68490*/  LDCU UR4, c[0x0][0x39c] ;  /* 0x00007380ff0477ac */ /* 0x000e260008000800 */
[----:B------:R-:W2:Y:S01]  /*684a0*/  LDL.LU R25, [R1] ;  /* 0x0000000001197983 */ /* 0x000ea20000300800 */
[----:B------:R-:W0:Y:S01]  /*684b0*/  LDCU UR5, c[0x0][0x3b8] ;  /* 0x00007700ff0577ac */ /* 0x000e220008000800 */
[-C--:B-1----:R-:W-:Y:S01]  /*684c0*/  LEA.HI.X.SX32 R19, R22, R20.reuse, 0x1, P6 ;  /* 0x0000001416137211 */ /* 0x082fe200030f0eff */
[----:B------:R-:W-:Y:S01]  /*684d0*/  VIADD R17, R26, 0x25 ;  /* 0x000000251a117836 */ /* 0x000fe20000000000 */
[----:B------:R-:W-:Y:S01]  /*684e0*/  LEA R16, P6, R23, R3, 0x1 ;  /* 0x0000000317107211 */ /* 0x000fe200078c08ff */
[----:B------:R-:W-:Y:S01]  /*684f0*/  VIADD R22, R0, UR33 ;  /* 0x0000002100167c36 */ /* 0x000fe20008000000 */
[----:B------:R-:W1:Y:S01]  /*68500*/  LDCU UR33, c[0x0][0x39c] ;  /* 0x00007380ff2177ac */ /* 0x000e620008000800 */
        /* <DEDUP_REMOVED lines=24> */
[CC--:B------:R-:W-:Y:S01]  /*68690*/  LEA R16, P6, R22.reuse, R3.reuse, 0x1 ;  /* 0x0000000316107211 */ /* 0x0c0fe200078c08ff */
[----:B------:R-:W-:Y:S01]  /*686a0*/  VIADD R21, R23, UR47 ;  /* 0x0000002f17157c36 */ /* 0x000fe20008000000 */
[----:B------:R-:W0:Y:S01]  /*686b0*/  LDCU UR23, c[0x0][0x3b8] ;  /* 0x00007700ff1777ac */ /* 0x000e220008000800 */
[----:B------:R1:W-:Y:S01]  /*686c0*/  @P1 STG.E.U16 desc[UR8][R18.64], R2 ;  /* 0x0000000212001986 */ /* 0x0003e2000c101508 */
[----:B------:R-:W-:Y:S02]  /*686d0*/  ISETP.LT.AND P1, PT, R17, UR45, !P0 ;  /* 0x0000002d11007c0c */ /* 0x000fe4000c721270 */
[----:B------:R-:W-:Y:S01]  /*686e0*/  LEA.HI.X.SX32 R17, R22, R20, 0x1, P6 ;  /* 0x0000001416117211 */ /* 0x000fe200030f0eff */
[----:B------:R-:W-:Y:S01]  /*686f0*/  VIADD R25, R26, 0x28 ;  /* 0x000000281a197836 */ /* 0x000fe20000000000 */
[----:B------:R-:W0:Y:S01]  /*68700*/  LDCU UR47, c[0x0][0x39c] ;  /* 0x00007380ff2f77ac */ /* 0x000e220008000800 */
[----:B------:R-:W-:Y:S01]  /*68710*/  VIADD R24, R21, UR77 ;  /* 0x0000004d15187c36 */ /* 0x000fe20008000000 */
[----:B------:R-:W0:Y:S01]  /*68720*/  LDCU UR45, c[0x0][0x3b8] ;  /* 0x00007700ff2d77ac */ /* 0x000e220008000800 */
[----:B-1----:R-:W-:Y:S01]  /*68730*/  PRMT R19, R2, 0x7632, R19 ;  /* 0x0000763202137816 */ /* 0x002fe20000000013 */
[----:B------:R-:W1:Y:S01]  /*68740*/  LDCU UR77, c[0x0][0x39c] ;  /* 0x00007380ff4d77ac */ /* 0x000e620008000800 */
[----:B------:R-:W3:Y:S01]  /*68750*/  LDL.LU R2, [R1+0x18] ;  /* 0x0000180001027983 */ /* 0x000ee20000300800 */
[----:B------:R-:W-:-:S03]  /*68760*/  LEA R18, P6, R23, R3, 0x1 ;  /* 0x0000000317127211 */ /* 0x000fc600078c08ff */
[----:B------:R0:W-:Y:S02]  /*68770*/  @P2 STG.E.U16 desc[UR8][R16.64], R19 ;  /* 0x0000001310002986 */ /* 0x0001e4000c101508 */
[----:B0-----:R-:W-:-:S05]  /*68780*/  LEA.HI.X.SX32 R19, R23, R20, 0x1, P6 ;  /* 0x0000001417137211 */ /* 0x001fca00030f0eff */
[----:B------:R0:W-:Y:S02]  /*68790*/  @P3 STG.E.U16 desc[UR8][R18.64], R29 ;  /* 0x0000001d12003986 */ /* 0x0001e4000c101508 */
[----:B0-----:R-:W-:Y:S02]  /*687a0*/  PRMT R19, R29, 0x7632, R19 ;  /* 0x000076321d137816 */ /* 0x001fe40000000013 */
[----:B------:R-:W4:Y:S01]  /*687b0*/  LDL.LU R29, [R1+0x1c] ;  /* 0x00001c00011d7983 */ /* 0x000f220000300800 */
[----:B------:R-:W-:Y:S01]  /*687c0*/  VIADD R17, R26, 0x2b ;  /* 0x0000002b1a117836 */ /* 0x000fe20000000000 */
        /* <DEDUP_REMOVED lines=32> */
[C---:B------:R-:W-:Y:S01]  /*689d0*/  VIADD R17, R26.reuse, 0x2f ;  /* 0x0000002f1a117836 */ /* 0x040fe20000000000 */
[----:B------:R-:W-:Y:S01]  /*689e0*/  LEA R16, P6, R23, R3, 0x1 ;  /* 0x0000000317107211 */ /* 0x000fe200078c08ff */
[----:B------:R-:W-:Y:S01]  /*689f0*/  VIADD R24, R21, UR42 ;  /* 0x0000002a15187c36 */ /* 0x000fe20008000000 */
[----:B------:R-:W1:Y:S01]  /*68a00*/  LDCU UR42, c[0x0][0x39c] ;  /* 0x00007380ff2a77ac */ /* 0x000e620008000800 */
[----:B------:R-:W-:Y:S02]  /*68a10*/  VIADD R25, R26, 0x2e ;  /* 0x0000002e1a197836 */ /* 0x000fe40000000000 */
        /* <DEDUP_REMOVED lines=28> */
[C---:B------:R-:W-:Y:S01]  /*68be0*/  VIADD R25, R26.reuse, 0x32 ;  /* 0x000000321a197836 */ /* 0x040fe20000000000 */
        /* <DEDUP_REMOVED lines=27> */
[----:B------:R-:W2:Y:S01]  /*68da0*/  LDL.LU R25, [R1+0x190] ;  /* 0x0001900001197983 */ /* 0x000ea20000300800 */
        /* <DEDUP_REMOVED lines=29> */
[C---:B------:R-:W-:Y:S01]  /*68f80*/  VIADD R17, R26.reuse, 0x39 ;  /* 0x000000391a117836 */ /* 0x040fe20000000000 */
[-C--:B------:R-:W-:Y:S01]  /*68f90*/  LEA R16, P6, R23, R3.reuse, 0x1 ;  /* 0x0000000317107211 */ /* 0x080fe200078c08ff */
        /* <DEDUP_REMOVED lines=116> */
[C---:B------:R-:W-:Y:S01]  /*696e0*/  LEA R16, P6, R24.reuse, R3, 0x1 ;  /* 0x0000000318107211 */ /* 0x040fe200078c08ff */
        /* <DEDUP_REMOVED lines=52> */
[CC--:B------:R-:W-:Y:S01]  /*69a30*/  LEA R18, P6, R22.reuse, R3.reuse, 0x1 ;  /* 0x0000000316127211 */ /* 0x0c0fe200078c08ff */
        /* <DEDUP_REMOVED lines=64> */
[C---:B------:R-:W-:Y:S01]  /*69e40*/  VIADD R25, R26.reuse, 0x54 ;  /* 0x000000541a197836 */ /* 0x040fe20000000000 */
        /* <DEDUP_REMOVED lines=25> */
[----:B------:R-:W1:Y:S03]  /*69fe0*/  LDCU UR40, c[0x0][0x3b8] ;  /* 0x00007700ff2877ac */ /* 0x000e660008000800 */
[----:B------:R-:W-:Y:S01]  /*69ff0*/  VIADD R24, R21, UR10 ;  /* 0x0000000a15187c36 */ /* 0x000fe20008000000 */
        /* <DEDUP_REMOVED lines=45> */
[CC--:B------:R-:W-:Y:S02]  /*6a2d0*/  LEA R16, P6, R22.reuse, R3.reuse, 0x1 ;  /* 0x0000000316107211 */ /* 0x0c0fe400078c08ff */
[----:B------:R-:W-:Y:S02]  /*6a2e0*/  ISETP.LT.AND P3, PT, R25, UR25, !P0 ;  /* 0x0000001919007c0c */ /* 0x000fe4000c761270 */
[----:B------:R-:W-:Y:S01]  /*6a2f0*/  ISETP.LT.AND P1, PT, R17, UR15, !P0 ;  /* 0x0000000f11007c0c */ /* 0x000fe2000c721270 */
[C---:B------:R-:W-:Y:S01]  /*6a300*/  VIADD R21, R23.reuse, UR36 ;  /* 0x0000002417157c36 */ /* 0x040fe20008000000 */
[-C--:B------:R-:W-:Y:S01]  /*6a310*/  LEA.HI.X.SX32 R17, R22, R20.reuse, 0x1, P6 ;  /* 0x0000001416117211 */ /* 0x080fe200030f0eff */
[C---:B------:R-:W-:Y:S01]  /*6a320*/  VIADD R25, R26.reuse, 0x5a ;  /* 0x0000005a1a197836 */ /* 0x040fe20000000000 */
        /* <DEDUP_REMOVED lines=34> */
[----:B------:R-:W-:Y:S01]  /*6a550*/  VIADD R24, R21, UR52 ;  /* 0x0000003415187c36 */ /* 0x000fe20008000000 */
[----:B------:R-:W0:Y:S01]  /*6a560*/  LDCU UR52, c[0x0][0x3b8] ;  /* 0x00007700ff3477ac */ /* 0x000e220008000800 */
[----:B------:R-:W-:Y:S01]  /*6a570*/  VIADD R25, R26, 0x60 ;  /* 0x000000601a197836 */ /* 0x000fe20000000000 */
[----:B------:R-:W0:Y:S01]  /*6a580*/  LDCU UR49, c[0x0][0x39c] ;  /* 0x00007380ff3177ac */ /* 0x000e220008000800 */
[----:B------:R-:W0:Y:S01]  /*6a590*/  LDCU UR55, c[0x0][0x39c] ;  /* 0x00007380ff3777ac */ /* 0x000e220008000800 */
[----:B--2---:R2:W-:Y:S01]  /*6a5a0*/  @P5 STG.E.U16 desc[UR8][R18.64], R28 ;  /* 0x0000001c12005986 */ /* 0x0045e2000c101508 */
[----:B------:R-:W-:Y:S01]  /*6a5b0*/  ISETP.LT.AND P5, PT, R17, UR53, !P0 ;  /* 0x0000003511007c0c */ /* 0x000fe2000c7a1270 */
[----:B------:R-:W0:Y:S01]  /*6a5c0*/  LDCU UR53, c[0x0][0x39c] ;  /* 0x00007380ff3577ac */ /* 0x000e220008000800 */
[----:B------:R-:W-:-:S02]  /*6a5d0*/  LEA.HI.X.SX32 R17, R0, R20, 0x1, P6 ;  /* 0x0000001400117211 */ /* 0x000fc400030f0eff */
[----:B--2---:R-:W-:Y:S02]  /*6a5e0*/  PRMT R19, R28, 0x7632, R19 ;  /* 0x000076321c137816 */ /* 0x004fe40000000013 */
[----:B------:R-:W2:Y:S01]  /*6a5f0*/  LDL.LU R28, [R1+0x230] ;  /* 0x00023000011c7983 */ /* 0x000ea20000300800 */
[----:B------:R-:W-:-:S03]  /*6a600*/  LEA R18, P6, R22, R3, 0x1 ;  /* 0x0000000316127211 */ /* 0x000fc600078c08ff */
        /* <DEDUP_REMOVED lines=9> */
[----:B------:R-:W-:Y:S01]  /*6a6a0*/  ISETP.LT.AND P1, PT, R25, UR57, !P0 ;  /* 0x0000003919007c0c */ /* 0x000fe2000c721270 */
[----:B------:R-:W1:Y:S01]  /*6a6b0*/  LDCU UR65, c[0x0][0x3b8] ;  /* 0x00007700ff4177ac */ /* 0x000e620008000800 */
[----:B0-----:R-:W-:Y:S02]  /*6a6c0*/  PRMT R19, R2, 0x7632, R19 ;  /* 0x0000763202137816 */ /* 0x001fe40000000013 */
[C---:B------:R-:W-:Y:S01]  /*6a6d0*/  LEA R18, P6, R21.reuse, R3, 0x1 ;  /* 0x0000000315127211 */ /* 0x040fe200078c08ff */
[----:B------:R-:W2:Y:S01]  /*6a6e0*/  LDL.LU R2, [R1+0x234] ;  /* 0x0002340001027983 */ /* 0x000ea20000300800 */
[----:B------:R-:W-:Y:S01]  /*6a6f0*/  VIADD R22, R0, UR71 ;  /* 0x0000004700167c36 */ /* 0x000fe20008000000 */
[----:B------:R-:W0:Y:S02]  /*6a700*/  LDCU UR57, c[0x0][0x3b8] ;  /* 0x00007700ff3977ac */ /* 0x000e240008000800 */
[----:B------:R1:W-:Y:S01]  /*6a710*/  @P3 STG.E.U16 desc[UR8][R16.64], R19 ;  /* 0x0000001310003986 */ /* 0x0003e2000c101508 */
[----:B------:R-:W-:Y:S01]  /*6a720*/  VIADD R25, R26, 0x62 ;  /* 0x000000621a197836 */ /* 0x000fe20000000000 */
[----:B------:R-:W0:Y:S01]  /*6a730*/  LDCU UR71, c[0x0][0x3b8] ;  /* 0x00007700ff4777ac */ /* 0x000e220008000800 */
[----:B-1----:R-:W-:-:S05]  /*6a740*/  LEA.HI.X.SX32 R19, R21, R20, 0x1, P6 ;  /* 0x0000001415137211 */ /* 0x002fca00030f0eff */
[----:B----4-:R1:W-:Y:S02]  /*6a750*/  @P4 STG.E.U16 desc[UR8][R18.64], R29 ;  /* 0x0000001d12004986 */ /* 0x0103e4000c101508 */
[----:B-1----:R-:W-:Y:S02]  /*6a760*/  PRMT R19, R29, 0x7632, R19 ;  /* 0x000076321d137816 */ /* 0x002fe40000000013 */
[----:B------:R-:W4:Y:S01]  /*6a770*/  LDL.LU R29, [R1+0x238] ;  /* 0x00023800011d7983 */ /* 0x000f220000300800 */
[----:B------:R-:W-:Y:S01]  /*6a780*/  VIADD R17, R26, 0x63 ;  /* 0x000000631a117836 */ /* 0x000fe20000000000 */
[----:B------:R-:W-:-:S04]  /*6a790*/  LEA R16, P6, R24, R3, 0x1 ;  /* 0x0000000318107211 */ /* 0x000fc800078c08ff */
[----:B------:R-:W-:Y:S01]  /*6a7a0*/  ISETP.LT.AND P4, PT, R17, UR69, !P0 ;  /* 0x0000004511007c0c */ /* 0x000fe2000c781270 */
[----:B------:R-:W-:Y:S01]  /*6a7b0*/  VIADD R23, R22, UR60 ;  /* 0x0000003c16177c36 */ /* 0x000fe20008000000 */
[----:B------:R-:W-:Y:S01]  /*6a7c0*/  LEA.HI.X.SX32 R17, R24, R20, 0x1, P6 ;  /* 0x0000001418117211 */ /* 0x000fe200030f0eff */
[----:B------:R-:W1:Y:S01]  /*6a7d0*/  LDCU UR60, c[0x0][0x3b8] ;  /* 0x00007700ff3c77ac */ /* 0x000e620008000800 */
[----:B------:R-:W-:-:S03]  /*6a7e0*/  LEA R18, P6, R0, R3, 0x1 ;  /* 0x0000000300127211 */ /* 0x000fc600078c08ff */
[----:B------:R0:W-:Y:S01]  /*6a7f0*/  @P5 STG.E.U16 desc[UR8][R16.64], R19 ;  /* 0x0000001310005986 */ /* 0x0001e2000c101508 */
[----:B------:R-:W-:Y:S01]  /*6a800*/  ISETP.LT.AND P3, PT, R25, UR70, !P0 ;  /* 0x0000004619007c0c */ /* 0x000fe2000c761270 */
[----:B------:R-:W1:Y:S01]  /*6a810*/  LDCU UR69, c[0x0][0x3b8] ;  /* 0x00007700ff4577ac */ /* 0x000e620008000800 */
        /* <DEDUP_REMOVED lines=13> */
[----:B------:R-:W-:Y:S01]  /*6a8f0*/  VIADD R19, R26, 0x66 ;  /* 0x000000661a137836 */ /* 0x000fe20000000000 */
[----:B------:R-:W-:Y:S01]  /*6a900*/  LEA R18, P6, R23, R3, 0x1 ;  /* 0x0000000317127211 */ /* 0x000fe200078c08ff */
[----:B------:R-:W1:Y:S02]  /*6a910*/  LDCU UR64, c[0x0][0x3b8] ;  /* 0x00007700ff4077ac */ /* 0x000e640008000800 */
[----:B------:R0:W-:Y:S01]  /*6a920*/  @P2 STG.E.U16 desc[UR8][R16.64], R4 ;  /* 0x0000000410002986 */ /* 0x0001e2000c101508 */
[----:B------:R-:W-:-:S02]  /*6a930*/  ISETP.LT.AND P2, PT, R19, UR63, !P0 ;  /* 0x0000003f13007c0c */ /* 0x000fc4000c741270 */
[----:B------:R-:W-:Y:S01]  /*6a940*/  ISETP.LT.AND P5, PT, R25, UR58, !P0 ;  /* 0x0000003a19007c0c */ /* 0x000fe2000c7a1270 */
[----:B------:R-:W-:Y:S01]  /*6a950*/  VIADD R0, R24, UR76 ;  /* 0x0000004c18007c36 */ /* 0x000fe20008000000 */
[-C--:B------:R-:W-:Y:S01]  /*6a960*/  LEA.HI.X.SX32 R19, R23, R20.reuse, 0x1, P6 ;  /* 0x0000001417137211 */ /* 0x080fe200030f0eff */
[----:B------:R-:W1:Y:S01]  /*6a970*/  LDCU UR58, c[0x0][0x3b8] ;  /* 0x00007700ff3a77ac */ /* 0x000e620008000800 */
[----:B------:R-:W1:Y:S01]  /*6a980*/  LDCU UR76, c[0x0][0x3b8] ;  /* 0x00007700ff4c77ac */ /* 0x000e620008000800 */
[----:B0-----:R-:W-:Y:S01]  /*6a990*/  VIADD R16, R26, 0x67 ;  /* 0x000000671a107836 */ /* 0x001fe20000000000 */
[-C--:B------:R-:W-:Y:S01]  /*6a9a0*/  LEA R4, P6, R21, R3.reuse, 0x1 ;  /* 0x0000000315047211 */ /* 0x080fe200078c08ff */
[----:B------:R0:W-:Y:S01]  /*6a9b0*/  @P3 STG.E.U16 desc[UR8][R18.64], R5 ;  /* 0x0000000512003986 */ /* 0x0001e2000c101508 */
[----:B------:R-:W-:Y:S01]  /*6a9c0*/  PRMT R17, R5, 0x7632, R17 ;  /* 0x0000763205117816 */ /* 0x000fe20000000011 */
[----:B------:R-:W1:Y:S01]  /*6a9d0*/  LDCU UR63, c[0x0][0x3b8] ;  /* 0x00007700ff3f77ac */ /* 0x000e620008000800 */
[----:B------:R-:W-:Y:S01]  /*6a9e0*/  ISETP.LT.AND P3, PT, R16, UR74, !P0 ;  /* 0x0000004a10007c0c */ /* 0x000fe2000c761270 */
[----:B------:R-:W-:Y:S01]  /*6a9f0*/  VIADD R22, R0, UR75 ;  /* 0x0000004b00167c36 */ /* 0x000fe20008000000 */
[----:B------:R-:W1:Y:S01]  /*6aa00*/  LDCU UR75, c[0x0][0x3b8] ;  /* 0x00007700ff4b77ac */ /* 0x000e620008000800 */
[-C--:B0-----:R-:W-:Y:S01]  /*6aa10*/  LEA.HI.X.SX32 R5, R21, R20.reuse, 0x1, P6 ;  /* 0x0000001415057211 */ /* 0x081fe200030f0eff */
[----:B------:R-:W-:Y:S01]  /*6aa20*/  VIADD R19, R26, 0x68 ;  /* 0x000000681a137836 */ /* 0x000fe20000000000 */
[CC--:B------:R-:W-:Y:S01]  /*6aa30*/  LEA R16, P6, R24.reuse, R3.reuse, 0x1 ;  /* 0x0000000318107211 */ /* 0x0c0fe200078c08ff */
[----:B------:R-:W0:Y:S02]  /*6aa40*/  LDCU UR74, c[0x0][0x3b8] ;  /* 0x00007700ff4a77ac */ /* 0x000e240008000800 */
[----:B------:R1:W-:Y:S02]  /*6aa50*/  @P4 STG.E.U16 desc[UR8][R4.64], R17 ;  /* 0x0000001104004986 */ /* 0x0003e4000c101508 */
[----:B-1----:R-:W-:Y:S01]  /*6aa60*/  LEA.HI.X.SX32 R17, R24, R20, 0x1, P6 ;  /* 0x0000001418117211 */ /* 0x002fe200030f0eff */
[----:B------:R-:W-:Y:S01]  /*6aa70*/  VIADD R5, R26, 0x69 ;  /* 0x000000691a057836 */ /* 0x000fe20000000000 */
[----:B------:R-:W-:-:S03]  /*6aa80*/  LEA R4, P6, R0, R3, 0x1 ;  /* 0x0000000300047211 */ /* 0x000fc600078c08ff */
[----:B------:R1:W-:Y:S01]  /*6aa90*/  @P5 STG.E.U16 desc[UR8][R16.64], R6 ;  /* 0x0000000610005986 */ /* 0x0003e2000c101508 */
[----:B------:R-:W-:Y:S01]  /*6aaa0*/  ISETP.LT.AND P5, PT, R5, UR66, !P0 ;  /* 0x0000004205007c0c */ /* 0x000fe2000c7a1270 */
[----:B------:R-:W-:Y:S01]  /*6aab0*/  VIADD R23, R22, UR67 ;  /* 0x0000004316177c36 */ /* 0x000fe20008000000 */
[----:B------:R-:W-:Y:S01]  /*6aac0*/  LEA.HI.X.SX32 R5, R0, R20, 0x1, P6 ;  /* 0x0000001400057211 */ /* 0x000fe200030f0eff */
[----:B------:R-:W0:Y:S01]  /*6aad0*/  LDCU UR67, c[0x0][0x3b8] ;  /* 0x00007700ff4377ac */ /* 0x000e220008000800 */
[----:B------:R-:W-:Y:S02]  /*6aae0*/  ISETP.LT.AND P4, PT, R19, UR73, !P0 ;  /* 0x0000004913007c0c */ /* 0x000fe4000c781270 */
[----:B-1----:R-:W-:Y:S01]  /*6aaf0*/  PRMT R6, R6, 0x7632, R6 ;  /* 0x0000763206067816 */ /* 0x002fe20000000006 */
[----:B------:R-:W-:Y:S01]  /*6ab00*/  VIADD R17, R26, 0x6a ;  /* 0x0000006a1a117836 */ /* 0x000fe20000000000 */
[----:B------:R-:W-:Y:S01]  /*6ab10*/  LEA R16, P6, R22, R3, 0x1 ;  /* 0x0000000316107211 */ /* 0x000fe200078c08ff */
[----:B------:R-:W-:Y:S01]  /*6ab20*/  VIADD R18, R23, UR61 ;  /* 0x0000003d17127c36 */ /* 0x000fe20008000000 */
[----:B------:R-:W1:Y:S01]  /*6ab30*/  LDCU UR61, c[0x0][0x3b8] ;  /* 0x00007700ff3d77ac */ /* 0x000e620008000800 */
[----:B------:R0:W-:Y:S01]  /*6ab40*/  @P1 STG.E.U16 desc[UR8][R4.64], R6 ;  /* 0x0000000604001986 */ /* 0x0001e2000c101508 */
[----:B------:R-:W-:-:S02]  /*6ab50*/  ISETP.LT.AND P1, PT, R17, UR14, !P0 ;  /* 0x0000000e11007c0c */ /* 0x000fc4000c721270 */
[-C--:B------:R-:W-:Y:S01]  /*6ab60*/  LEA.HI.X.SX32 R17, R22, R20.reuse, 0x1, P6 ;  /* 0x0000001416117211 */ /* 0x080fe200030f0eff */
[----:B------:R-:W-:Y:S01]  /*6ab70*/  VIADD R19, R18, UR59 ;  /* 0x0000003b12137c36 */ /* 0x000fe20008000000 */
[----:B------:R-:W1:Y:S03]  /*6ab80*/  LDCU UR73, c[0x0][0x3b8] ;  /* 0x00007700ff4977ac */ /* 0x000e660008000800 */
[----:B------:R3:W-:Y:S01]  /*6ab90*/  @P2 STG.E.U16 desc[UR8][R16.64], R7 ;  /* 0x0000000710002986 */ /* 0x0007e2000c101508 */
[----:B------:R-:W1:Y:S01]  /*6aba0*/  LDCU UR66, c[0x0][0x3b8] ;  /* 0x00007700ff4277ac */ /* 0x000e620008000800 */
[----:B0-----:R-:W-:Y:S01]  /*6abb0*/  VIADD R5, R26, 0x6b ;  /* 0x0000006b1a057836 */ /* 0x001fe20000000000 */
[----:B------:R-:W-:Y:S01]  /*6abc0*/  LEA R4, P6, R23, R3, 0x1 ;  /* 0x0000000317047211 */ /* 0x000fe200078c08ff */
[----:B------:R-:W0:Y:S03]  /*6abd0*/  LDCU UR59, c[0x0][0x3b8] ;  /* 0x00007700ff3b77ac */ /* 0x000e260008000800 */
[----:B------:R-:W-:Y:S01]  /*6abe0*/  ISETP.LT.AND P2, PT, R5, UR5, !P0 ;  /* 0x0000000505007c0c */ /* 0x000fe2000c741270 */
[----:B------:R-:W-:Y:S01]  /*6abf0*/  VIADD R0, R19, UR72 ;  /* 0x0000004813007c36 */ /* 0x000fe20008000000 */
[----:B------:R-:W-:Y:S01]  /*6ac00*/  LEA.HI.X.SX32 R5, R23, R20, 0x1, P6 ;  /* 0x0000001417057211 */ /* 0x000fe200030f0eff */
[----:B------:R-:W0:Y:S01]  /*6ac10*/  LDCU UR14, c[0x0][0x3b8] ;  /* 0x00007700ff0e77ac */ /* 0x000e220008000800 */
[----:B---3--:R-:W-:-:S02]  /*6ac20*/  PRMT R7, R7, 0x7632, R7 ;  /* 0x0000763207077816 */ /* 0x008fc40000000007 */
[-C--:B------:R-:W-:Y:S01]  /*6ac30*/  LEA R6, P6, R18, R3.reuse, 0x1 ;  /* 0x0000000312067211 */ /* 0x080fe200078c08ff */
[----:B------:R-:W-:Y:S01]  /*6ac40*/  VIADD R17, R26, 0x6c ;  /* 0x0000006c1a117836 */ /* 0x000fe20000000000 */
[----:B------:R-:W3:Y:S01]  /*6ac50*/  LDCU UR72, c[0x0][0x3b8] ;  /* 0x00007700ff4877ac */ /* 0x000ee20008000800 */
[----:B------:R0:W-:Y:S01]  /*6ac60*/  @P3 STG.E.U16 desc[UR8][R4.64], R7 ;  /* 0x0000000704003986 */ /* 0x0001e2000c101508 */
[----:B------:R-:W-:Y:S01]  /*6ac70*/  VIADD R21, R0, UR4 ;  /* 0x0000000400157c36 */ /* 0x000fe20008000000 */
[----:B------:R-:W1:Y:S01]  /*6ac80*/  LDCU UR5, c[0x0][0x3b8] ;  /* 0x00007700ff0577ac */ /* 0x000e620008000800 */
[-C--:B0-----:R-:W-:Y:S01]  /*6ac90*/  LEA.HI.X.SX32 R7, R18, R20.reuse, 0x1, P6 ;  /* 0x0000001412077211 */ /* 0x081fe200030f0eff */
[----:B------:R-:W-:Y:S01]  /*6aca0*/  VIADD R5, R26, 0x6d ;  /* 0x0000006d1a057836 */ /* 0x000fe20000000000 */
[----:B------:R-:W-:Y:S01]  /*6acb0*/  LEA R4, P6, R19, R3, 0x1 ;  /* 0x0000000313047211 */ /* 0x000fe200078c08ff */
[----:B------:R-:W0:Y:S02]  /*6acc0*/  LDCU UR4, c[0x0][0x3b8] ;  /* 0x00007700ff0477ac */ /* 0x000e240008000800 */
[----:B------:R1:W-:Y:S01]  /*6acd0*/  @P4 STG.E.U16 desc[UR8][R6.64], R8 ;  /* 0x0000000806004986 */ /* 0x0003e2000c101508 */
[----:B------:R-:W-:Y:S01]  /*6ace0*/  ISETP.LT.AND P4, PT, R5, UR23, !P0 ;  /* 0x0000001705007c0c */ /* 0x000fe2000c781270 */
[----:B------:R-:W-:Y:S01]  /*6acf0*/  VIADD R16, R21, UR33 ;  /* 0x0000002115107c36 */ /* 0x000fe20008000000 */
[----:B------:R-:W-:-:S02]  /*6ad00*/  LEA.HI.X.SX32 R5, R19, R20, 0x1, P6 ;  /* 0x0000001413057211 */ /* 0x000fc400030f0eff */
[----:B------:R-:W-:Y:S01]  /*6ad10*/  ISETP.LT.AND P3, PT, R17, UR11, !P0 ;  /* 0x0000000b11007c0c */ /* 0x000fe2000c761270 */
[----:B------:R-:W-:Y:S01]  /*6ad20*/  VIADD R18, R26, 0x6e ;  /* 0x0000006e1a127836 */ /* 0x000fe20000000000 */
[----:B------:R-:W0:Y:S01]  /*6ad30*/  LDCU UR33, c[0x0][0x3b8] ;  /* 0x00007700ff2177ac */ /* 0x000e220008000800 */
[----:B------:R-:W0:Y:S01]  /*6ad40*/  LDCU UR23, c[0x0][0x3b8] ;  /* 0x00007700ff1777ac */ /* 0x000e220008000800 */
[----:B-1----:R-:W-:Y:S02]  /*6ad50*/  PRMT R7, R8, 0x7632, R7 ;  /* 0x0000763208077816 */ /* 0x002fe40000000007 */
[-C--:B------:R-:W-:Y:S01]  /*6ad60*/  LEA R6, P6, R0, R3.reuse, 0x1 ;  /* 0x0000000300067211 */ /* 0x080fe200078c08ff */
[----:B------:R-:W-:Y:S01]  /*6ad70*/  VIADD R17, R16, UR48 ;  /* 0x0000003010117c36 */ /* 0x000fe20008000000 */
[----:B------:R-:W1:Y:S01]  /*6ad80*/  LDCU UR11, c[0x0][0x3b8] ;  /* 0x00007700ff0b77ac */ /* 0x000e620008000800 */
[----:B------:R0:W-:Y:S01]  /*6ad90*/  @P5 STG.E.U16 desc[UR8][R4.64], R7 ;  /* 0x0000000704005986 */ /* 0x0001e2000c101508 */
[----:B------:R-:W1:Y:S01]  /*6ada0*/  LDCU UR48, c[0x0][0x3b8] ;  /* 0x00007700ff3077ac */ /* 0x000e620008000800 */
[----:B0-----:R-:W-:Y:S01]  /*6adb0*/  LEA.HI.X.SX32 R7, R0, R20, 0x1, P6 ;  /* 0x0000001400077211 */ /* 0x001fe200030f0eff */
[----:B------:R-:W-:Y:S01]  /*6adc0*/  VIADD R5, R26, 0x6f ;  /* 0x0000006f1a057836 */ /* 0x000fe20000000000 */
[----:B------:R-:W-:-:S03]  /*6add0*/  LEA R4, P6, R21, R3, 0x1 ;  /* 0x0000000315047211 */ /* 0x000fc600078c08ff */
[----:B------:R0:W-:Y:S01]  /*6ade0*/  @P1 STG.E.U16 desc[UR8][R6.64], R9 ;  /* 0x0000000906001986 */ /* 0x0001e2000c101508 */
[----:B------:R-:W-:Y:S01]  /*6adf0*/  ISETP.LT.AND P1, PT, R5, UR7, !P0 ;  /* 0x0000000705007c0c */ /* 0x000fe2000c721270 */
[----:B------:R-:W-:Y:S01]  /*6ae00*/  VIADD R8, R17, UR47 ;  /* 0x0000002f11087c36 */ /* 0x000fe20008000000 */
[-C--:B------:R-:W-:Y:S01]  /*6ae10*/  LEA.HI.X.SX32 R5, R21, R20.reuse, 0x1, P6 ;  /* 0x0000001415057211 */ /* 0x080fe200030f0eff */
[----:B------:R-:W1:Y:S01]  /*6ae20*/  LDCU UR47, c[0x0][0x3b8] ;  /* 0x00007700ff2f77ac */ /* 0x000e620008000800 */
[----:B------:R-:W-:Y:S01]  /*6ae30*/  ISETP.LT.AND P5, PT, R18, UR32, !P0 ;  /* 0x0000002012007c0c */ /* 0x000fe2000c7a1270 */
[----:B------:R-:W1:Y:S01]  /*6ae40*/  LDCU UR7, c[0x0][0x3b8] ;  /* 0x00007700ff0777ac */ /* 0x000e620008000800 */
[----:B0-----:R-:W-:Y:S02]  /*6ae50*/  PRMT R7, R9, 0x7632, R7 ;  /* 0x0000763209077816 */ /* 0x001fe40000000007 */
[-C--:B------:R-:W-:Y:S01]  /*6ae60*/  LEA R6, P6, R16, R3.reuse, 0x1 ;  /* 0x0000000310067211 */ /* 0x080fe200078c08ff */
[----:B------:R-:W-:Y:S01]  /*6ae70*/  VIADD R0, R8, UR77 ;  /* 0x0000004d08007c36 */ /* 0x000fe20008000000 */
[----:B------:R-:W0:Y:S01]  /*6ae80*/  LDCU UR32, c[0x0][0x3b8] ;  /* 0x00007700ff2077ac */ /* 0x000e220008000800 */
[----:B------:R1:W-:Y:S01]  /*6ae90*/  @P2 STG.E.U16 desc[UR8][R4.64], R7 ;  /* 0x0000000704002986 */ /* 0x0003e2000c101508 */
[----:B------:R-:W-:Y:S01]  /*6aea0*/  VIADD R18, R26, 0x70 ;  /* 0x000000701a127836 */ /* 0x000fe20000000000 */
[----:B------:R-:W0:Y:S01]  /*6aeb0*/  LDCU UR77, c[0x0][0x3b8] ;  /* 0x00007700ff4d77ac */ /* 0x000e220008000800 */
[----:B-1----:R-:W-:Y:S01]  /*6aec0*/  LEA.HI.X.SX32 R7, R16, R20, 0x1, P6 ;  /* 0x0000001410077211 */ /* 0x002fe200030f0eff */
[----:B------:R-:W-:Y:S01]  /*6aed0*/  VIADD R5, R26, 0x71 ;  /* 0x000000711a057836 */ /* 0x000fe20000000000 */
[----:B------:R-:W-:-:S03]  /*6aee0*/  LEA R4, P6, R17, R3, 0x1 ;  /* 0x0000000311047211 */ /* 0x000fc600078c08ff */
[----:B------:R1:W-:Y:S01]  /*6aef0*/  @P3 STG.E.U16 desc[UR8][R6.64], R10 ;  /* 0x0000000a06003986 */ /* 0x0003e2000c101508 */
[----:B------:R-:W-:Y:S01]  /*6af00*/  ISETP.LT.AND P3, PT, R5, UR22, !P0 ;  /* 0x0000001605007c0c */ /* 0x000fe2000c761270 */
[----:B------:R-:W-:Y:S01]  /*6af10*/  VIADD R9, R0, UR46 ;  /* 0x0000002e00097c36 */ /* 0x000fe20008000000 */
[-C--:B------:R-:W-:Y:S01]  /*6af20*/  LEA.HI.X.SX32 R5, R17, R20.reuse, 0x1, P6 ;  /* 0x0000001411057211 */ /* 0x080fe200030f0eff */
[----:B------:R-:W0:Y:S01]  /*6af30*/  LDCU UR46, c[0x0][0x3b8] ;  /* 0x00007700ff2e77ac */ /* 0x000e220008000800 */
[----:B------:R-:W-:Y:S02]  /*6af40*/  ISETP.LT.AND P2, PT, R18, UR31, !P0 ;  /* 0x0000001f12007c0c */ /* 0x000fe4000c741270 */
[----:B-1----:R-:W-:Y:S01]  /*6af50*/  PRMT R7, R10, 0x7632, R7 ;  /* 0x000076320a077816 */ /* 0x002fe20000000007 */
[----:B------:R-:W-:Y:S01]  /*6af60*/  VIADD R16, R9, UR45 ;  /* 0x0000002d09107c36 */ /* 0x000fe20008000000 */
[-C--:B------:R-:W-:Y:S01]  /*6af70*/  LEA R6, P6, R8, R3.reuse, 0x1 ;  /* 0x0000000308067211 */ /* 0x080fe200078c08ff */
[----:B------:R-:W-:Y:S01]  /*6af80*/  VIADD R17, R26, 0x72 ;  /* 0x000000721a117836 */ /* 0x000fe20000000000 */
[----:B------:R-:W1:Y:S01]  /*6af90*/  LDCU UR31, c[0x0][0x3b8] ;  /* 0x00007700ff1f77ac */ /* 0x000e620008000800 */
[----:B------:R0:W-:Y:S01]  /*6afa0*/  @P4 STG.E.U16 desc[UR8][R4.64], R7 ;  /* 0x0000000704004986 */ /* 0x0001e2000c101508 */
[----:B------:R-:W1:Y:S01]  /*6afb0*/  LDCU UR45, c[0x0][0x3b8] ;  /* 0x00007700ff2d77ac */ /* 0x000e620008000800 */
        /* <DEDUP_REMOVED lines=9> */
[----:B------:R-:W-:Y:S02]  /*6b050*/  ISETP.LT.AND P4, PT, R17, UR30, !P0 ;  /* 0x0000001e11007c0c */ /* 0x000fe4000c781270 */
[----:B0-----:R-:W-:Y:S01]  /*6b060*/  PRMT R7, R11, 0x7632, R7 ;  /* 0x000076320b077816 */ /* 0x001fe20000000007 */
[----:B------:R-:W-:Y:S01]  /*6b070*/  VIADD R8, R10, UR43 ;  /* 0x0000002b0a087c36 */ /* 0x000fe20008000000 */
[C---:B------:R-:W-:Y:S01]  /*6b080*/  LEA R6, P6, R9.reuse, R3, 0x1 ;  /* 0x0000000309067211 */ /* 0x040fe200078c08ff */
[----:B------:R-:W-:Y:S01]  /*6b090*/  VIADD R11, R26, 0x74 ;  /* 0x000000741a0b7836 */ /* 0x000fe20000000000 */
[----:B------:R-:W0:Y:S01]  /*6b0a0*/  LDCU UR30, c[0x0][0x3b8] ;  /* 0x00007700ff1e77ac */ /* 0x000e220008000800 */
[----:B------:R1:W-:Y:S01]  /*6b0b0*/  @P1 STG.E.U16 desc[UR8][R4.64], R7 ;  /* 0x0000000704001986 */ /* 0x0003e2000c101508 */
[----:B------:R-:W0:Y:S01]  /*6b0c0*/  LDCU UR43, c[0x0][0x3b8] ;  /* 0x00007700ff2b77ac */ /* 0x000e220008000800 */
[----:B------:R-:W0:Y:S01]  /*6b0d0*/  LDCU UR17, c[0x0][0x3b8] ;  /* 0x00007700ff1177ac */ /* 0x000e220008000800 */
[----:B-1----:R-:W-:-:S05]  /*6b0e0*/  LEA.HI.X.SX32 R7, R9, R20, 0x1, P6 ;  /* 0x0000001409077211 */ /* 0x002fca00030f0eff */
[----:B------:R1:W-:Y:S01]  /*6b0f0*/  @P2 STG.E.U16 desc[UR8][R6.64], R12 ;  /* 0x0000000c06002986 */ /* 0x0003e2000c101508 */
[----:B------:R-:W-:Y:S01]  /*6b100*/  ISETP.LT.AND P1, PT, R11, UR42, !P0 ;  /* 0x0000002a0b007c0c */ /* 0x000fe2000c721270 */
[----:B------:R-:W-:Y:S01]  /*6b110*/  VIADD R11, R26, 0x76 ;  /* 0x000000761a0b7836 */ /* 0x000fe20000000000 */
[----:B------:R-:W-:Y:S01]  /*6b120*/  PRMT R9, R12, 0x7632, R9 ;  /* 0x000076320c097816 */ /* 0x000fe20000000009 */
[----:B------:R-:W-:Y:S01]  /*6b130*/  VIADD R0, R8, UR29 ;  /* 0x0000001d08007c36 */ /* 0x000fe20008000000 */
[----:B------:R-:W0:Y:S01]  /*6b140*/  LDCU UR29, c[0x0][0x3b8] ;  /* 0x00007700ff1d77ac */ /* 0x000e220008000800 */
[----:B-1----:R-:W-:Y:S01]  /*6b150*/  LEA R6, P6, R16, R3, 0x1 ;  /* 0x0000000310067211 */ /* 0x002fe200078c08ff */
[----:B------:R-:W-:Y:S01]  /*6b160*/  VIADD R5, R26, 0x75 ;  /* 0x000000751a057836 */ /* 0x000fe20000000000 */
[----:B------:R-:W1:Y:S02]  /*6b170*/  LDCU UR42, c[0x0][0x3b8] ;  /* 0x00007700ff2a77ac */ /* 0x000e640008000800 */
[----:B------:R-:W-:-:S02]  /*6b180*/  LEA.HI.X.SX32 R7, R16, R20, 0x1, P6 ;  /* 0x0000001410077211 */ /* 0x000fc400030f0eff */
[----:B------:R-:W-:-:S04]  /*6b190*/  LEA R16, P6, R10, R3, 0x1 ;  /* 0x000000030a107211 */ /* 0x000fc800078c08ff */
[-C--:B------:R-:W-:Y:S02]  /*6b1a0*/  LEA.HI.X.SX32 R17, R10, R20.reuse, 0x1, P6 ;  /* 0x000000140a117211 */ /* 0x080fe400030f0eff */
[-C--:B------:R-:W-:Y:S01]  /*6b1b0*/  LEA R10, P6, R8, R3.reuse, 0x1 ;  /* 0x00000003080a7211 */ /* 0x080fe200078c08ff */
[----:B------:R0:W-:Y:S01]  /*6b1c0*/  @P3 STG.E.U16 desc[UR8][R6.64], R9 ;  /* 0x0000000906003986 */ /* 0x0001e2000c101508 */
[----:B------:R-:W-:Y:S01]  /*6b1d0*/  ISETP.LT.AND P3, PT, R11, UR41, !P0 ;  /* 0x000000290b007c0c */ /* 0x000fe2000c761270 */
[----:B------:R-:W-:Y:S01]  /*6b1e0*/  VIADD R4, R0, UR21 ;  /* 0x0000001500047c36 */ /* 0x000fe20008000000 */
[----:B------:R-:W-:Y:S01]  /*6b1f0*/  LEA.HI.X.SX32 R11, R8, R20, 0x1, P6 ;  /* 0x00000014080b7211 */ /* 0x000fe200030f0eff */
[----:B------:R-:W-:Y:S01]  /*6b200*/  @P4 STG.E.U16 desc[UR8][R16.64], R13 ;  /* 0x0000000d10004986 */ /* 0x000fe2000c101508 */
[----:B------:R-:W-:Y:S01]  /*6b210*/  LEA R8, P6, R0, R3, 0x1 ;  /* 0x0000000300087211 */ /* 0x000fe200078c08ff */
[----:B------:R-:W-:Y:S01]  /*6b220*/  VIADD R12, R26, 0x78 ;  /* 0x000000781a0c7836 */ /* 0x000fe20000000000 */
[----:B------:R-:W-:-:S02]  /*6b230*/  ISETP.LT.AND P2, PT, R5, UR28, !P0 ;  /* 0x0000001c05007c0c */ /* 0x000fc4000c741270 */
[----:B0-----:R-:W-:Y:S01]  /*6b240*/  PRMT R9, R13, 0x7632, R9 ;  /* 0x000076320d097816 */ /* 0x001fe20000000009 */
[----:B------:R-:W-:Y:S01]  /*6b250*/  VIADD R5, R4, UR39 ;  /* 0x0000002704057c36 */ /* 0x000fe20008000000 */
[----:B------:R-:W0:Y:S03]  /*6b260*/  LDCU UR21, c[0x0][0x3b8] ;  /* 0x00007700ff1577ac */ /* 0x000e260008000800 */
[----:B------:R1:W-:Y:S01]  /*6b270*/  @P5 STG.E.U16 desc[UR8][R10.64], R9 ;  /* 0x000000090a005986 */ /* 0x0003e2000c101508 */
[----:B------:R-:W-:Y:S01]  /*6b280*/  VIADD R7, R26, 0x77 ;  /* 0x000000771a077836 */ /* 0x000fe20000000000 */
[----:B------:R-:W0:Y:S01]  /*6b290*/  LDCU UR28, c[0x0][0x3b8] ;  /* 0x00007700ff1c77ac */ /* 0x000e220008000800 */
[----:B------:R-:W-:Y:S01]  /*6b2a0*/  VIADD R6, R5, UR13 ;  /* 0x0000000d05067c36 */ /* 0x000fe20008000000 */
[----:B------:R-:W0:Y:S01]  /*6b2b0*/  LDCU UR39, c[0x0][0x3b8] ;  /* 0x00007700ff2777ac */ /* 0x000e220008000800 */
[----:B------:R-:W0:Y:S01]  /*6b2c0*/  LDCU UR41, c[0x0][0x3b8] ;  /* 0x00007700ff2977ac */ /* 0x000e220008000800 */
[-C--:B-1----:R-:W-:Y:S01]  /*6b2d0*/  LEA.HI.X.SX32 R9, R0, R20.reuse, 0x1, P6 ;  /* 0x0000001400097211 */ /* 0x082fe200030f0eff */
[----:B------:R-:W-:Y:S01]  /*6b2e0*/  VIADD R10, R26, 0x79 ;  /* 0x000000791a0a7836 */ /* 0x000fe20000000000 */
[----:B------:R-:W-:Y:S01]  /*6b2f0*/  PRMT R11, R14, 0x7632, R11 ;  /* 0x000076320e0b7816 */ /* 0x000fe2000000000b */
[----:B------:R-:W1:Y:S02]  /*6b300*/  LDCU UR13, c[0x0][0x3b8] ;  /* 0x00007700ff0d77ac */ /* 0x000e640008000800 */
[----:B------:R0:W-:Y:S01]  /*6b310*/  @P1 STG.E.U16 desc[UR8][R8.64], R14 ;  /* 0x0000000e08001986 */ /* 0x0001e2000c101508 */
[----:B------:R-:W-:Y:S01]  /*6b320*/  ISETP.LT.AND P1, PT, R10, UR27, !P0 ;  /* 0x0000001b0a007c0c */ /* 0x000fe2000c721270 */
[----:B------:R-:W1:Y:S01]  /*6b330*/  LDCU UR27, c[0x0][0x3b8] ;  /* 0x00007700ff1b77ac */ /* 0x000e620008000800 */
[----:B------:R-:W-:Y:S01]  /*6b340*/  ISETP.LT.AND P4, PT, R7, UR18, !P0 ;  /* 0x0000001207007c0c */ /* 0x000fe2000c781270 */
[----:B------:R-:W-:Y:S01]  /*6b350*/  VIADD R7, R6, UR40 ;  /* 0x0000002806077c36 */ /* 0x000fe20008000000 */
[----:B------:R-:W-:Y:S01]  /*6b360*/  ISETP.LT.AND P5, PT, R12, UR20, !P0 ;  /* 0x000000140c007c0c */ /* 0x000fe2000c7a1270 */
[----:B------:R-:W1:Y:S01]  /*6b370*/  LDCU UR18, c[0x0][0x3b8] ;  /* 0x00007700ff1277ac */ /* 0x000e620008000800 */
[C---:B0-----:R-:W-:Y:S01]  /*6b380*/  LEA R8, P6, R4.reuse, R3, 0x1 ;  /* 0x0000000304087211 */ /* 0x041fe200078c08ff */
[----:B------:R-:W-:Y:S01]  /*6b390*/  VIADD R0, R7, UR10 ;  /* 0x0000000a07007c36 */ /* 0x000fe20008000000 */
[----:B------:R-:W0:Y:S02]  /*6b3a0*/  LDCU UR40, c[0x0][0x3b8] ;  /* 0x00007700ff2877ac */ /* 0x000e240008000800 */
[----:B------:R-:W-:-:S02]  /*6b3b0*/  LEA.HI.X.SX32 R9, R4, R20, 0x1, P6 ;  /* 0x0000001404097211 */ /* 0x000fc400030f0eff */
[CC--:B------:R-:W-:Y:S01]  /*6b3c0*/  LEA R10, P6, R5.reuse, R3.reuse, 0x1 ;  /* 0x00000003050a7211 */ /* 0x0c0fe200078c08ff */
[----:B------:R-:W-:Y:S01]  /*6b3d0*/  VIADD R12, R26, 0x7a ;  /* 0x0000007a1a0c7836 */ /* 0x000fe20000000000 */
[----:B------:R-:W0:Y:S01]  /*6b3e0*/  LDCU UR20, c[0x0][0x3b8] ;  /* 0x00007700ff1477ac */ /* 0x000e220008000800 */
[----:B------:R1:W-:Y:S01]  /*6b3f0*/  @P2 STG.E.U16 desc[UR8][R8.64], R11 ;  /* 0x0000000b08002986 */ /* 0x0003e2000c101508 */
[----:B------:R-:W-:Y:S01]  /*6b400*/  VIADD R4, R0, UR38 ;  /* 0x0000002600047c36 */ /* 0x000fe20008000000 */
[----:B------:R-:W0:Y:S01]  /*6b410*/  LDCU UR10, c[0x0][0x3b8] ;  /* 0x00007700ff0a77ac */ /* 0x000e220008000800 */
[-C--:B-1----:R-:W-:Y:S01]  /*6b420*/  LEA.HI.X.SX32 R11, R5, R20.reuse, 0x1, P6 ;  /* 0x00000014050b7211 */ /* 0x082fe200030f0eff */
[----:B------:R-:W-:Y:S01]  /*6b430*/  VIADD R9, R26, 0x7b ;  /* 0x0000007b1a097836 */ /* 0x000fe20000000000 */
[----:B------:R-:W-:Y:S01]  /*6b440*/  LEA R8, P6, R6, R3, 0x1 ;  /* 0x0000000306087211 */ /* 0x000fe200078c08ff */
[----:B------:R-:W1:Y:S02]  /*6b450*/  LDCU UR38, c[0x0][0x3b8] ;  /* 0x00007700ff2677ac */ /* 0x000e640008000800 */
[----:B------:R0:W-:Y:S01]  /*6b460*/  @P3 STG.E.U16 desc[UR8][R10.64], R15 ;  /* 0x0000000f0a003986 */ /* 0x0001e2000c101508 */
[----:B------:R-:W-:Y:S01]  /*6b470*/  ISETP.LT.AND P3, PT, R9, UR26, !P0 ;  /* 0x0000001a09007c0c */ /* 0x000fe2000c761270 */
[----:B------:R-:W-:Y:S01]  /*6b480*/  VIADD R5, R4, UR37 ;  /* 0x0000002504057c36 */ /* 0x000fe20008000000 */
[----:B------:R-:W-:Y:S01]  /*6b490*/  LEA.HI.X.SX32 R9, R6, R20, 0x1, P6 ;  /* 0x0000001406097211 */ /* 0x000fe200030f0eff */
[----:B------:R-:W1:Y:S02]  /*6b4a0*/  LDCU UR37, c[0x0][0x3b8] ;  /* 0x00007700ff2577ac */ /* 0x000e640008000800 */
[----:B------:R-:W-:Y:S01]  /*6b4b0*/  VIADD R6, R5, UR24 ;  /* 0x0000001805067c36 */ /* 0x000fe20008000000 */
[----:B------:R-:W-:Y:S01]  /*6b4c0*/  ISETP.LT.AND P2, PT, R12, UR16, !P0 ;  /* 0x000000100c007c0c */ /* 0x000fe2000c741270 */
[----:B------:R-:W1:Y:S01]  /*6b4d0*/  LDCU UR26, c[0x0][0x3b8] ;  /* 0x00007700ff1a77ac */ /* 0x000e620008000800 */
[----:B0-----:R-:W-:-:S02]  /*6b4e0*/  PRMT R11, R15, 0x7632, R11 ;  /* 0x000076320f0b7816 */ /* 0x001fc4000000000b */
[CC--:B------:R-:W-:Y:S01]  /*6b4f0*/  LEA R10, P6, R7.reuse, R3.reuse, 0x1 ;  /* 0x00000003070a7211 */ /* 0x0c0fe200078c08ff */
[C---:B------:R-:W-:Y:S01]  /*6b500*/  VIADD R12, R26.reuse, 0x7c ;  /* 0x0000007c1a0c7836 */ /* 0x040fe20000000000 */
[----:B------:R-:W0:Y:S01]  /*6b510*/  LDCU UR16, c[0x0][0x3b8] ;  /* 0x00007700ff1077ac */ /* 0x000e220008000800 */
[----:B------:R1:W-:Y:S01]  /*6b520*/  @P4 STG.E.U16 desc[UR8][R8.64], R11 ;  /* 0x0000000b08004986 */ /* 0x0003e2000c101508 */
[----:B------:R-:W0:Y:S01]  /*6b530*/  LDCU UR24, c[0x0][0x3b8] ;  /* 0x00007700ff1877ac */ /* 0x000e220008000800 */
[-C--:B-1----:R-:W-:Y:S01]  /*6b540*/  LEA.HI.X.SX32 R11, R7, R20.reuse, 0x1, P6 ;  /* 0x00000014070b7211 */ /* 0x082fe200030f0eff */
[----:B------:R-:W-:Y:S01]  /*6b550*/  VIADD R9, R26, 0x7d ;  /* 0x0000007d1a097836 */ /* 0x000fe20000000000 */
[-C--:B------:R-:W-:Y:S01]  /*6b560*/  LEA R8, P6, R0, R3.reuse, 0x1 ;  /* 0x0000000300087211 */ /* 0x080fe200078c08ff */
[----:B------:R-:W-:Y:S01]  /*6b570*/  VIADD R7, R6, UR36 ;  /* 0x0000002406077c36 */ /* 0x000fe20008000000 */
[----:B------:R-:W-:Y:S01]  /*6b580*/  ISETP.LT.AND P4, PT, R12, UR25, !P0 ;  /* 0x000000190c007c0c */ /* 0x000fe2000c781270 */
[----:B--2---:R1:W-:Y:S01]  /*6b590*/  @P5 STG.E.U16 desc[UR8][R10.64], R28 ;  /* 0x0000001c0a005986 */ /* 0x0043e2000c101508 */
[----:B------:R-:W-:Y:S01]  /*6b5a0*/  ISETP.LT.AND P5, PT, R9, UR19, !P0 ;  /* 0x0000001309007c0c */ /* 0x000fe2000c7a1270 */
[----:B------:R-:W-:Y:S01]  /*6b5b0*/  VIADD R12, R26, 0x7e ;  /* 0x0000007e1a0c7836 */ /* 0x000fe20000000000 */
[----:B------:R-:W-:Y:S01]  /*6b5c0*/  LEA.HI.X.SX32 R9, R0, R20, 0x1, P6 ;  /* 0x0000001400097211 */ /* 0x000fe200030f0eff */
[----:B------:R-:W-:Y:S01]  /*6b5d0*/  VIADD R0, R7, UR34 ;  /* 0x0000002207007c36 */ /* 0x000fe20008000000 */
[----:B------:R-:W2:Y:S03]  /*6b5e0*/  LDCU UR25, c[0x0][0x3b8] ;  /* 0x00007700ff1977ac */ /* 0x000ea60008000800 */
[----:B------:R-:W-:Y:S01]  /*6b5f0*/  VIADD R24, R0, UR35 ;  /* 0x0000002300187c36 */ /* 0x000fe20008000000 */
[----:B------:R-:W0:Y:S01]  /*6b600*/  LDCU UR36, c[0x0][0x3b8] ;  /* 0x00007700ff2477ac */ /* 0x000e220008000800 */
[----:B-1----:R-:W-:Y:S01]  /*6b610*/  PRMT R11, R28, 0x7632, R11 ;  /* 0x000076321c0b7816 */ /* 0x002fe2000000000b */
[----:B------:R-:W1:Y:S01]  /*6b620*/  LDCU UR19, c[0x0][0x3b8] ;  /* 0x00007700ff1377ac */ /* 0x000e620008000800 */
[----:B------:R-:W-:-:S03]  /*6b630*/  LEA R10, P6, R4, R3, 0x1 ;  /* 0x00000003040a7211 */ /* 0x000fc600078c08ff */
[----:B------:R0:W-:Y:S01]  /*6b640*/  @P1 STG.E.U16 desc[UR8][R8.64], R11 ;  /* 0x0000000b08001986 */ /* 0x0001e2000c101508 */
[----:B------:R-:W-:Y:S01]  /*6b650*/  VIADD R14, R24, UR51 ;  /* 0x00000033180e7c36 */ /* 0x000fe20008000000 */
[----:B------:R-:W1:Y:S03]  /*6b660*/  LDCU UR34, c[0x0][0x3b8] ;  /* 0x00007700ff2277ac */ /* 0x000e660008000800 */
[----:B------:R-:W-:Y:S01]  /*6b670*/  VIADD R15, R14, UR50 ;  /* 0x000000320e0f7c36 */ /* 0x000fe20008000000 */
[----:B------:R-:W1:Y:S01]  /*6b680*/  LDCU UR35, c[0x0][0x3b8] ;  /* 0x00007700ff2377ac */ /* 0x000e620008000800 */
[-C--:B0-----:R-:W-:Y:S01]  /*6b690*/  LEA.HI.X.SX32 R11, R4, R20.reuse, 0x1, P6 ;  /* 0x00000014040b7211 */ /* 0x081fe200030f0eff */
[----:B------:R-:W-:Y:S01]  /*6b6a0*/  VIADD R8, R26, 0x7f ;  /* 0x0000007f1a087836 */ /* 0x000fe20000000000 */
[C---:B------:R-:W-:Y:S01]  /*6b6b0*/  LEA R4, P6, R5.reuse, R3, 0x1 ;  /* 0x0000000305047211 */ /* 0x040fe200078c08ff */
[----:B------:R-:W0:Y:S01]  /*6b6c0*/  LDCU UR51, c[0x0][0x3b8] ;  /* 0x00007700ff3377ac */ /* 0x000e220008000800 */
[----:B------:R-:W-:Y:S01]  /*6b6d0*/  PRMT R9, R2, 0x7632, R9 ;  /* 0x0000763202097816 */ /* 0x000fe20000000009 */
[----:B------:R1:W-:Y:S01]  /*6b6e0*/  @P2 STG.E.U16 desc[UR8][R10.64], R2 ;  /* 0x000000020a002986 */ /* 0x0003e2000c101508 */
[----:B------:R-:W-:Y:S01]  /*6b6f0*/  LEA.HI.X.SX32 R5, R5, R20, 0x1, P6 ;  /* 0x0000001405057211 */ /* 0x000fe200030f0eff */
[----:B------:R-:W0:Y:S01]  /*6b700*/  LDCU UR50, c[0x0][0x3b8] ;  /* 0x00007700ff3277ac */ /* 0x000e220008000800 */
[----:B------:R-:W-:-:S02]  /*6b710*/  ISETP.LT.AND P2, PT, R8, UR15, !P0 ;  /* 0x0000000f08007c0c */ /* 0x000fc4000c741270 */
[----:B------:R-:W-:Y:S01]  /*6b720*/  LEA R8, P6, R6, R3, 0x1 ;  /* 0x0000000306087211 */ /* 0x000fe200078c08ff */
[----:B------:R2:W-:Y:S01]  /*6b730*/  @P3 STG.E.U16 desc[UR8][R4.64], R9 ;  /* 0x0000000904003986 */ /* 0x0005e2000c101508 */
[----:B------:R-:W-:Y:S01]  /*6b740*/  VIADD R22, R15, UR6 ;  /* 0x000000060f167c36 */ /* 0x000fe20008000000 */
[----:B------:R-:W-:Y:S01]  /*6b750*/  ISETP.LT.AND P1, PT, R12, UR12, !P0 ;  /* 0x0000000c0c007c0c */ /* 0x000fe2000c721270 */
[----:B------:R-:W0:Y:S02]  /*6b760*/  LDCU UR12, c[0x0][0x3b8] ;  /* 0x00007700ff0c77ac */ /* 0x000e240008000800 */
[----:B------:R-:W-:Y:S02]  /*6b770*/  VIADD R19, R22, UR52 ;  /* 0x0000003416137c36 */ /* 0x000fe40008000000 */
[----:B-1----:R-:W-:Y:S01]  /*6b780*/  VIADD R10, R26, 0x80 ;  /* 0x000000801a0a7836 */ /* 0x002fe20000000000 */
[----:B------:R-:W1:Y:S01]  /*6b790*/  LDCU UR15, c[0x0][0x3b8] ;  /* 0x00007700ff0f77ac */ /* 0x000e620008000800 */
[----:B--2---:R-:W-:Y:S01]  /*6b7a0*/  LEA.HI.X.SX32 R9, R6, R20, 0x1, P6 ;  /* 0x0000001406097211 */ /* 0x004fe200030f0eff */
[----:B------:R-:W-:Y:S01]  /*6b7b0*/  VIADD R5, R26, 0x81 ;  /* 0x000000811a057836 */ /* 0x000fe20000000000 */
[----:B------:R-:W2:Y:S01]  /*6b7c0*/  LDCU UR6, c[0x0][0x3b8] ;  /* 0x00007700ff0677ac */ /* 0x000ea20008000800 */
[----:B------:R-:W-:-:S02]  /*6b7d0*/  VIADD R11, R19, UR54 ;  /* 0x00000036130b7c36 */ /* 0x000fc40008000000 */
[----:B----4-:R4:W-:Y:S01]  /*6b7e0*/  @P4 STG.E.U16 desc[UR8][R8.64], R29 ;  /* 0x0000001d08004986 */ /* 0x0109e2000c101508 */
[----:B------:R-:W-:Y:S01]  /*6b7f0*/  LEA R4, P4, R7, R3, 0x1 ;  /* 0x0000000307047211 */ /* 0x000fe200078808ff */
[----:B------:R-:W0:Y:S01]  /*6b800*/  LDCU UR52, c[0x0][0x3b8] ;  /* 0x00007700ff3477ac */ /* 0x000e220008000800 */
[----:B------:R-:W-:Y:S02]  /*6b810*/  ISETP.LT.AND P6, PT, R5, UR56, !P0 ;  /* 0x0000003805007c0c */ /* 0x000fe4000c7c1270 */
[----:B------:R-:W-:Y:S01]  /*6b820*/  ISETP.LT.AND P3, PT, R10, UR49, !P0 ;  /* 0x000000310a007c0c */ /* 0x000fe2000c761270 */
[----:B------:R-:W-:Y:S01]  /*6b830*/  VIADD R10, R11, UR57 ;  /* 0x000000390b0a7c36 */ /* 0x000fe20008000000 */
[----:B------:R-:W-:Y:S01]  /*6b840*/  LEA.HI.X.SX32 R5, R7, R20, 0x1, P4 ;  /* 0x0000001407057211 */ /* 0x000fe200020f0eff */
[----:B------:R-:W-:Y:S01]  /*6b850*/  VIADD R6, R26, 0x82 ;  /* 0x000000821a067836 */ /* 0x000fe20000000000 */
[----:B------:R-:W-:Y:S01]  /*6b860*/  PRMT R7, R29, 0x7632, R7 ;  /* 0x000076321d077816 */ /* 0x000fe20000000007 */
[----:B------:R-:W0:Y:S01]  /*6b870*/  LDCU UR49, c[0x0][0x3b8] ;  /* 0x00007700ff3177ac */ /* 0x000e220008000800 */
[----:B----4-:R-:W-:-:S03]  /*6b880*/  VIADD R8, R10, UR71 ;  /* 0x000000470a087c36 */ /* 0x010fc60008000000 */
[----:B------:R4:W-:Y:S01]  /*6b890*/  @P5 STG.E.U16 desc[UR8][R4.64], R7 ;  /* 0x0000000704005986 */ /* 0x0009e2000c101508 */
[-C--:B------:R-:W-:Y:S01]  /*6b8a0*/  LEA R12, P5, R0, R3.reuse, 0x1 ;  /* 0x00000003000c7211 */ /* 0x080fe200078a08ff */
[----:B------:R-:W-:Y:S01]  /*6b8b0*/  VIADD R9, R8, UR65 ;  /* 0x0000004108097c36 */ /* 0x000fe20008000000 */
[----:B------:R-:W-:Y:S01]  /*6b8c0*/  ISETP.LT.AND P4, PT, R6, UR55, !P0 ;  /* 0x0000003706007c0c */ /* 0x000fe2000c781270 */
[----:B------:R-:W0:Y:S01]  /*6b8d0*/  LDCU UR56, c[0x0][0x3b8] ;  /* 0x00007700ff3877ac */ /* 0x000e220008000800 */
[----:B------:R-:W-:Y:S01]  /*6b8e0*/  LEA.HI.X.SX32 R13, R0, R20, 0x1, P5 ;  /* 0x00000014000d7211 */ /* 0x000fe200028f0eff */
[----:B------:R-:W0:Y:S01]  /*6b8f0*/  LDCU UR55, c[0x0][0x3b8] ;  /* 0x00007700ff3777ac */ /* 0x000e220008000800 */
[----:B----4-:R-:W-:Y:S01]  /*6b900*/  VIADD R4, R26, 0x83 ;  /* 0x000000831a047836 */ /* 0x010fe20000000000 */
[----:B------:R-:W4:Y:S04]  /*6b910*/  LDCU UR54, c[0x0][0x3b8] ;  /* 0x00007700ff3677ac */ /* 0x000f280008000800 */
[----:B------:R-:W-:Y:S01]  /*6b920*/  ISETP.LT.AND P5, PT, R4, UR53, !P0 ;  /* 0x0000003504007c0c */ /* 0x000fe2000c7a1270 */
[----:B------:R-:W-:Y:S01]  /*6b930*/  VIADD R4, R9, UR60 ;  /* 0x0000003c09047c36 */ /* 0x000fe20008000000 */
[----:B------:R-:W0:Y:S03]  /*6b940*/  LDCU UR53, c[0x0][0x3b8] ;  /* 0x00007700ff3577ac */ /* 0x000e260008000800 */
        /* <DEDUP_REMOVED lines=23> */
[----:B------:R1:W-:Y:S01]  /*6bac0*/  STL [R1+0x28], R2 ;  /* 0x0000280201007387 */ /* 0x0003e20000100800 */
[----:B------:R-:W0:Y:S01]  /*6bad0*/  LDCU UR75, c[0x0][0x3b8] ;  /* 0x00007700ff4b77ac */ /* 0x000e220008000800 */
[----:B------:R-:W0:Y:S01]  /*6bae0*/  LDCU UR63, c[0x0][0x3b8] ;  /* 0x00007700ff3f77ac */ /* 0x000e220008000800 */
[----:B------:R-:W0:Y:S01]  /*6baf0*/  LDCU UR67, c[0x0][0x3b8] ;  /* 0x00007700ff4377ac */ /* 0x000e220008000800 */
[----:B-1----:R-:W-:Y:S01]  /*6bb00*/  VIADD R2, R27, UR73 ;  /* 0x000000491b027c36 */ /* 0x002fe20008000000 */
[----:B------:R-:W1:Y:S04]  /*6bb10*/  LDCU UR74, c[0x0][0x3b8] ;  /* 0x00007700ff4a77ac */ /* 0x000e680008000800 */
[----:B------:R0:W-:Y:S01]  /*6bb20*/  STL [R1+0x30], R2 ;  /* 0x0000300201007387 */ /* 0x0001e20000100800 */
[----:B------:R-:W1:Y:S01]  /*6bb30*/  LDCU UR61, c[0x0][0x3b8] ;  /* 0x00007700ff3d77ac */ /* 0x000e620008000800 */
[----:B------:R-:W1:Y:S01]  /*6bb40*/  LDCU UR73, c[0x0][0x3b8] ;  /* 0x00007700ff4977ac */ /* 0x000e620008000800 */
[----:B0-----:R-:W-:Y:S01]  /*6bb50*/  VIADD R2, R2, UR59 ;  /* 0x0000003b02027c36 */ /* 0x001fe20008000000 */
[----:B------:R-:W0:Y:S04]  /*6bb60*/  LDCU UR59, c[0x0][0x3b8] ;  /* 0x00007700ff3b77ac */ /* 0x000e280008000800 */
[----:B------:R1:W-:Y:S02]  /*6bb70*/  STL [R1+0x2c], R2 ;  /* 0x00002c0201007387 */ /* 0x0003e40000100800 */
[----:B-1----:R-:W-:Y:S01]  /*6bb80*/  VIADD R2, R2, UR66 ;  /* 0x0000004202027c36 */ /* 0x002fe20008000000 */
[----:B------:R-:W1:Y:S04]  /*6bb90*/  LDCU UR66, c[0x0][0x3b8] ;  /* 0x00007700ff4277ac */ /* 0x000e680008000800 */
[----:B------:R3:W-:Y:S02]  /*6bba0*/  STL [R1+0x3c], R2 ;  /* 0x00003c0201007387 */ /* 0x0007e40000100800 */
[----:B---3--:R-:W-:Y:S01]  /*6bbb0*/  VIADD R2, R2, UR72 ;  /* 0x0000004802027c36 */ /* 0x008fe20008000000 */
[----:B------:R-:W3:Y:S04]  /*6bbc0*/  LDCU UR72, c[0x0][0x3b8] ;  /* 0x00007700ff4877ac */ /* 0x000ee80008000800 */
[----:B------:R0:W-:Y:S02]  /*6bbd0*/  STL [R1+0x38], R2 ;  /* 0x0000380201007387 */ /* 0x0001e40000100800 */
[----:B0-----:R-:W-:Y:S01]  /*6bbe0*/  VIADD R2, R2, UR14 ;  /* 0x0000000e02027c36 */ /* 0x001fe20008000000 */
[----:B------:R-:W0:Y:S04]  /*6bbf0*/  LDCU UR14, c[0x0][0x3b8] ;  /* 0x00007700ff0e77ac */ /* 0x000e280008000800 */
[----:B------:R1:W-:Y:S02]  /*6bc00*/  STL [R1+0x44], R2 ;  /* 0x0000440201007387 */ /* 0x0003e40000100800 */
[----:B-1----:R-:W-:Y:S01]  /*6bc10*/  VIADD R2, R2, UR4 ;  /* 0x0000000402027c36 */ /* 0x002fe20008000000 */
[----:B------:R-:W1:Y:S04]  /*6bc20*/  LDCU UR4, c[0x0][0x3b8] ;  /* 0x00007700ff0477ac */ /* 0x000e680008000800 */
        /* <DEDUP_REMOVED lines=136> */
[----:B--2---:R-:W-:Y:S01]  /*6c4b0*/  VIADD R2, R2, UR6 ;  /* 0x0000000602027c36 */ /* 0x004fe20008000000 */
[----:B------:R-:W2:Y:S04]  /*6c4c0*/  LDCU UR6, c[0x0][0x3b8] ;  /* 0x00007700ff0677ac */ /* 0x000ea80008000800 */
        /* <DEDUP_REMOVED lines=10> */
[----:B----4-:R-:W-:Y:S01]  /*6c570*/  VIADD R2, R2, UR54 ;  /* 0x0000003602027c36 */ /* 0x010fe20008000000 */
[----:B------:R-:W4:Y:S04]  /*6c580*/  LDCU UR54, c[0x0][0x3b8] ;  /* 0x00007700ff3677ac */ /* 0x000f280008000800 */
        /* <DEDUP_REMOVED lines=66> */
[----:B------:R0:W-:Y:S04]  /*6c9b0*/  STL [R1+0x190], R2 ;  /* 0x0001900201007387 */ /* 0x0001e80000100800 */
[----:B------:R-:W2:Y:S01]  /*6c9c0*/  LDL.LU R29, [R1+0x23c] ;  /* 0x00023c00011d7983 */ /* 0x000ea20000300800 */
        /* <DEDUP_REMOVED lines=29> */
[----:B------:R0:W-:Y:S04]  /*6cba0*/  STL [R1+0x1c8], R2 ;  /* 0x0001c80201007387 */ /* 0x0001e80000100800 */
[----:B------:R-:W3:Y:S01]  /*6cbb0*/  LDL.LU R28, [R1+0x240] ;  /* 0x00024000011c7983 */ /* 0x000ee20000300800 */
        /* <DEDUP_REMOVED lines=17> */
[----:B------:R-:W-:Y:S04]  /*6ccd0*/  STL [R1+0x1d4], R2 ;  /* 0x0001d40201007387 */ /* 0x000fe80000100800 */
[----:B--2---:R2:W-:Y:S02]  /*6cce0*/  @P1 STG.E.U16 desc[UR8][R12.64], R29 ;  /* 0x0000001d0c001986 */ /* 0x0045e4000c101508 */
[----:B--2---:R-:W-:-:S04]  /*6ccf0*/  LEA R12, P1, R24, R3, 0x1 ;  /* 0x00000003180c7211 */ /* 0x004fc800078208ff */
[----:B------:R-:W-:Y:S02]  /*6cd00*/  LEA.HI.X.SX32 R13, R24, R20, 0x1, P1 ;  /* 0x00000014180d7211 */ /* 0x000fe400008f0eff */
[----:B------:R-:W-:Y:S02]  /*6cd10*/  PRMT R24, R29, 0x7632, R24 ;  /* 0x000076321d187816 */ /* 0x000fe40000000018 */
[----:B------:R-:W2:Y:S01]  /*6cd20*/  LDL.LU R29, [R1+0x178c] ;  /* 0x00178c00011d7983 */ /* 0x000ea20000300800 */
[----:B------:R-:W-:Y:S01]  /*6cd30*/  VIADD R2, R2, UR17 ;  /* 0x0000001102027c36 */ /* 0x000fe20008000000 */
[----:B------:R-:W0:Y:S04]  /*6cd40*/  LDCU UR17, c[0x0][0x3b8] ;  /* 0x00007700ff1177ac */ /* 0x000e280008000800 */
[----:B------:R1:W-:Y:S02]  /*6cd50*/  STL [R1+0x1e0], R2 ;  /* 0x0001e00201007387 */ /* 0x0003e40000100800 */
[----:B-1----:R-:W-:-:S02]  /*6cd60*/  VIADD R2, R2, UR29 ;  /* 0x0000001d02027c36 */ /* 0x002fc40008000000 */
[----:B------:R-:W-:Y:S01]  /*6cd70*/  @P2 STG.E.U16 desc[UR8][R12.64], R24 ;  /* 0x000000180c002986 */ /* 0x000fe2000c101508 */
[----:B------:R-:W1:Y:S03]  /*6cd80*/  LDCU UR29, c[0x0][0x3b8] ;  /* 0x00007700ff1d77ac */ /* 0x000e660008000800 */
[----:B------:R0:W-:Y:S02]  /*6cd90*/  STL [R1+0x1d0], R2 ;  /* 0x0001d00201007387 */ /* 0x0001e40000100800 */
[----:B0-----:R-:W-:Y:S02]  /*6cda0*/  VIADD R2, R2, UR42 ;  /* 0x0000002a02027c36 */ /* 0x001fe40008000000 */
[----:B------:R-:W-:Y:S01]  /*6cdb0*/  VIADD R13, R26, 0x84 ;  /* 0x000000841a0d7836 */ /* 0x000fe20000000000 */
[----:B------:R-:W-:Y:S01]  /*6cdc0*/  LEA R12, P2, R14, R3, 0x1 ;  /* 0x000000030e0c7211 */ /* 0x000fe200078408ff */
[----:B------:R-:W-:Y:S01]  /*6cdd0*/  VIADD R24, R26, 0x85 ;  /* 0x000000851a187836 */ /* 0x000fe20000000000 */
[----:B------:R0:W-:Y:S01]  /*6cde0*/  STL [R1+0x1c4], R2 ;  /* 0x0001c40201007387 */ /* 0x0001e20000100800 */
[----:B------:R-:W1:Y:S01]  /*6cdf0*/  LDCU UR42, c[0x0][0x3b8] ;  /* 0x00007700ff2a77ac */ /* 0x000e620008000800 */
[----:B------:R-:W-:-:S02]  /*6ce00*/  ISETP.LT.AND P1, PT, R13, UR30, !P0 ;  /* 0x0000001e0d007c0c */ /* 0x000fc4000c721270 */
[-C--:B------:R-:W-:Y:S01]  /*6ce10*/  LEA.HI.X.SX32 R13, R14, R20.reuse, 0x1, P2 ;  /* 0x000000140e0d7211 */ /* 0x080fe200010f0eff */
[----:B------:R-:W1:Y:S01]  /*6ce20*/  LDCU UR30, c[0x0][0x39c] ;  /* 0x00007380ff1e77ac */ /* 0x000e620008000800 */
[----:B0-----:R-:W-:Y:S01]  /*6ce30*/  VIADD R2, R2, UR21 ;  /* 0x0000001502027c36 */ /* 0x001fe20008000000 */
[----:B------:R-:W-:Y:S01]  /*6ce40*/  ISETP.LT.AND P2, PT, R24, UR43, !P0 ;  /* 0x0000002b18007c0c */ /* 0x000fe2000c741270 */
[----:B------:R-:W0:Y:S03]  /*6ce50*/  LDCU UR21, c[0x0][0x3b8] ;  /* 0x00007700ff1577ac */ /* 0x000e260008000800 */
[----:B------:R0:W-:Y:S04]  /*6ce60*/  STL [R1+0x1b8], R2 ;  /* 0x0001b80201007387 */ /* 0x0001e80000100800 */
[----:B---3--:R3:W-:Y:S01]  /*6ce70*/  @P3 STG.E.U16 desc[UR8][R12.64], R28 ;  /* 0x0000001c0c003986 */ /* 0x0087e2000c101508 */
[----:B0-----:R-:W-:Y:S01]  /*6ce80*/  VIADD R2, R2, UR28 ;  /* 0x0000001c02027c36 */ /* 0x001fe20008000000 */
[CC--:B------:R-:W-:Y:S01]  /*6ce90*/  LEA R14, P3, R15.reuse, R3.reuse, 0x1 ;  /* 0x000000030f0e7211 */ /* 0x0c0fe200078608ff */
[----:B------:R-:W0:Y:S03]  /*6cea0*/  LDCU UR28, c[0x0][0x39c] ;  /* 0x00007380ff1c77ac */ /* 0x000e260008000800 */
[----:B------:R1:W-:Y:S01]  /*6ceb0*/  STL [R1+0x1ac], R2 ;  /* 0x0001ac0201007387 */ /* 0x0003e20000100800 */
[----:B------:R-:W-:Y:S01]  /*6cec0*/  LEA.HI.X.SX32 R15, R15, R20, 0x1, P3 ;  /* 0x000000140f0f7211 */ /* 0x000fe200018f0eff */
[----:B------:R-:W-:Y:S01]  /*6ced0*/  VIADD R24, R26, 0x86 ;  /* 0x000000861a187836 */ /* 0x000fe20000000000 */
[----:B------:R-:W0:Y:S01]  /*6cee0*/  LDCU UR43, c[0x0][0x3b8] ;  /* 0x00007700ff2b77ac */ /* 0x000e220008000800 */
[----:B---3--:R-:W-:Y:S01]  /*6cef0*/  PRMT R13, R28, 0x7632, R13 ;  /* 0x000076321c0d7816 */ /* 0x008fe2000000000d */
[----:B-1----:R-:W-:Y:S01]  /*6cf00*/  VIADD R2, R2, UR39 ;  /* 0x0000002702027c36 */ /* 0x002fe20008000000 */
[----:B------:R-:W-:-:S03]  /*6cf10*/  LEA R12, P3, R22, R3, 0x1 ;  /* 0x00000003160c7211 */ /* 0x000fc600078608ff */
[----:B------:R-:W-:Y:S01]  /*6cf20*/  @P6 STG.E.U16 desc[UR8][R14.64], R13 ;  /* 0x0000000d0e006986 */ /* 0x000fe2000c101508 */
[----:B------:R-:W1:Y:S03]  /*6cf30*/  LDCU UR39, c[0x0][0x3b8] ;  /* 0x00007700ff2777ac */ /* 0x000e660008000800 */
[----:B------:R3:W-:Y:S02]  /*6cf40*/  STL [R1+0x1a0], R2 ;  /* 0x0001a00201007387 */ /* 0x0007e40000100800 */
[----:B---3--:R-:W-:Y:S01]  /*6cf50*/  VIADD R2, R2, UR41 ;  /* 0x0000002902027c36 */ /* 0x008fe20008000000 */
[-C--:B------:R-:W-:Y:S01]  /*6cf60*/  LEA.HI.X.SX32 R13, R22, R20.reuse, 0x1, P3 ;  /* 0x00000014160d7211 */ /* 0x080fe200018f0eff */
[----:B------:R-:W3:Y:S01]  /*6cf70*/  LDCU UR41, c[0x0][0x3b8] ;  /* 0x00007700ff2977ac */ /* 0x000ee20008000800 */
[C---:B------:R-:W-:Y:S02]  /*6cf80*/  LEA R14, P6, R19.reuse, R3, 0x1 ;  /* 0x00000003130e7211 */ /* 0x040fe400078c08ff */
[----:B------:R0:W-:Y:S02]  /*6cf90*/  STL [R1+0x18c], R2 ;  /* 0x00018c0201007387 */ /* 0x0001e40000100800 */
[----:B------:R-:W-:Y:S01]  /*6cfa0*/  LEA.HI.X.SX32 R15, R19, R20, 0x1, P6 ;  /* 0x00000014130f7211 */ /* 0x000fe200030f0eff */
[----:B0-----:R-:W-:Y:S01]  /*6cfb0*/  VIADD R2, R2, UR13 ;  /* 0x0000000d02027c36 */ /* 0x001fe20008000000 */
[----:B------:R-:W-:Y:S01]  /*6cfc0*/  ISETP.LT.AND P3, PT, R24, UR30, !P0 ;  /* 0x0000001e18007c0c */ /* 0x000fe2000c761270 */
[----:B------:R-:W0:Y:S03]  /*6cfd0*/  LDCU UR30, c[0x0][0x3b8] ;  /* 0x00007700ff1e77ac */ /* 0x000e260008000800 */
[----:B------:R1:W-:Y:S01]  /*6cfe0*/  STL [R1+0x170], R2 ;  /* 0x0001700201007387 */ /* 0x0003e20000100800 */
[----:B------:R-:W0:Y:S01]  /*6cff0*/  LDCU UR13, c[0x0][0x3b8] ;  /* 0x00007700ff0d77ac */ /* 0x000e220008000800 */
[----:B-1----:R-:W-:Y:S01]  /*6d000*/  VIADD R2, R2, UR18 ;  /* 0x0000001202027c36 */ /* 0x002fe20008000000 */
[----:B------:R-:W1:Y:S04]  /*6d010*/  LDCU UR18, c[0x0][0x3b8] ;  /* 0x00007700ff1277ac */ /* 0x000e680008000800 */
[----:B------:R0:W-:Y:S02]  /*6d020*/  STL [R1+0x164], R2 ;  /* 0x0001640201007387 */ /* 0x0001e40000100800 */
[----:B0-----:R-:W-:Y:S01]  /*6d030*/  VIADD R2, R2, UR40 ;  /* 0x0000002802027c36 */ /* 0x001fe20008000000 */
[----:B------:R-:W0:Y:S04]  /*6d040*/  LDCU UR40, c[0x0][0x39c] ;  /* 0x00007380ff2877ac */ /* 0x000e280008000800 */
[----:B------:R1:W-:Y:S02]  /*6d050*/  STL [R1+0x160], R2 ;  /* 0x0001600201007387 */ /* 0x0003e40000100800 */
[----:B-1----:R-:W-:Y:S01]  /*6d060*/  VIADD R2, R2, UR20 ;  /* 0x0000001402027c36 */ /* 0x002fe20008000000 */
[----:B------:R-:W1:Y:S01]  /*6d070*/  LDCU UR20, c[0x0][0x3b8] ;  /* 0x00007700ff1477ac */ /* 0x000e620008000800 */
[----:B--2---:R2:W-:Y:S02]  /*6d080*/  @P4 STG.E.U16 desc[UR8][R12.64], R29 ;  /* 0x0000001d0c004986 */ /* 0x0045e4000c101508 */
[----:B--2---:R-:W-:Y:S01]  /*6d090*/  PRMT R13, R29, 0x7632, R13 ;  /* 0x000076321d0d7816 */ /* 0x004fe2000000000d */
[----:B------:R-:W-:-:S04]  /*6d0a0*/  VIADD R12, R26, 0x87 ;  /* 0x000000871a0c7836 */ /* 0x000fc80000000000 */
[----:B------:R2:W-:Y:S01]  /*6d0b0*/  @P5 STG.E.U16 desc[UR8][R14.64], R13 ;  /* 0x0000000d0e005986 */ /* 0x0005e2000c101508 */
[----:B------:R-:W-:Y:S01]  /*6d0c0*/  ISETP.LT.AND P4, PT, R12, UR28, !P0 ;  /* 0x0000001c0c007c0c */ /* 0x000fe2000c781270 */
[----:B------:R-:W0:Y:S01]  /*6d0d0*/  LDCU UR28, c[0x0][0x3b8] ;  /* 0x00007700ff1c77ac */ /* 0x000e220008000800 */
[CC--:B------:R-:W-:Y:S02]  /*6d0e0*/  LEA R12, P6, R10.reuse, R3.reuse, 0x1 ;  /* 0x000000030a0c7211 */ /* 0x0c0fe400078c08ff */
[C---:B--2---:R-:W-:Y:S02]  /*6d0f0*/  LEA R14, P5, R11.reuse, R3, 0x1 ;  /* 0x000000030b0e7211 */ /* 0x044fe400078a08ff */
[-C--:B------:R-:W-:Y:S02]  /*6d100*/  LEA.HI.X.SX32 R13, R10, R20.reuse, 0x1, P6 ;  /* 0x000000140a0d7211 */ /* 0x080fe400030f0eff */
[----:B------:R-:W-:-:S05]  /*6d110*/  LEA.HI.X.SX32 R15, R11, R20, 0x1, P5 ;  /* 0x000000140b0f7211 */ /* 0x000fca00028f0eff */
[----:B------:R2:W-:Y:S04]  /*6d120*/  STL.64 [R1+0x20], R14 ;  /* 0x0000200e01007387 */ /* 0x0005e80000100a00 */
[----:B------:R0:W-:Y:S01]  /*6d130*/  STL.64 [R1+0x18], R12 ;  /* 0x0000180c01007387 */ /* 0x0001e20000100a00 */
[CC--:B--2---:R-:W-:Y:S02]  /*6d140*/  LEA R14, P5, R8.reuse, R3.reuse, 0x1 ;  /* 0x00000003080e7211 */ /* 0x0c4fe400078a08ff */
[C---:B0-----:R-:W-:Y:S02]  /*6d150*/  LEA R12, P6, R9.reuse, R3, 0x1 ;  /* 0x00000003090c7211 */ /* 0x041fe400078c08ff */
[-C--:B------:R-:W-:Y:S01]  /*6d160*/  LEA.HI.X.SX32 R15, R8, R20.reuse, 0x1, P5 ;  /* 0x00000014080f7211 */ /* 0x080fe200028f0eff */
[----:B------:R0:W-:Y:S01]  /*6d170*/  STL [R1+0x154], R2 ;  /* 0x0001540201007387 */ /* 0x0001e20000100800 */
[----:B------:R-:W-:-:S02]  /*6d180*/  LEA.HI.X.SX32 R13, R9, R20, 0x1, P6 ;  /* 0x00000014090d7211 */ /* 0x000fc400030f0eff */
[-C--:B------:R-:W-:Y:S02]  /*6d190*/  LEA R10, P5, R4, R3.reuse, 0x1 ;  /* 0x00000003040a7211 */ /* 0x080fe400078a08ff */
[-C--:B------:R-:W-:Y:S01]  /*6d1a0*/  LEA R28, P6, R6, R3.reuse, 0x1 ;  /* 0x00000003061c7211 */ /* 0x080fe200078c08ff */
[----:B------:R-:W-:Y:S01]  /*6d1b0*/  STL.64 [R1+0x10], R14 ;  /* 0x0000100e01007387 */ /* 0x000fe20000100a00 */
[-C--:B------:R-:W-:Y:S01]  /*6d1c0*/  LEA.HI.X.SX32 R11, R4, R20.reuse, 0x1, P5 ;  /* 0x00000014040b7211 */ /* 0x080fe200028f0eff */
[----:B0-----:R-:W-:Y:S01]  /*6d1d0*/  VIADD R2, R2, UR10 ;  /* 0x0000000a02027c36 */ /* 0x001fe20008000000 */
[-C--:B------:R-:W-:Y:S01]  /*6d1e0*/  LEA.HI.X.SX32 R29, R6, R20.reuse, 0x1, P6 ;  /* 0x00000014061d7211 */ /* 0x080fe200030f0eff */
[----:B------:R-:W-:Y:S01]  /*6d1f0*/  STL.64 [R1+0x8], R12 ;  /* 0x0000080c01007387 */ /* 0x000fe20000100a00 */
[-C--:B------:R-:W-:Y:S01]  /*6d200*/  LEA R4, P5, R5, R3.reuse, 0x1 ;  /* 0x0000000305047211 */ /* 0x080fe200078a08ff */
[----:B------:R-:W0:Y:S01]  /*6d210*/  LDCU UR10, c[0x0][0x39c] ;  /* 0x00007380ff0a77ac */ /* 0x000e220008000800 */
[----:B------:R-:W-:Y:S01]  /*6d220*/  LEA R6, P6, R7, R3, 0x1 ;  /* 0x0000000307067211 */ /* 0x000fe200078c08ff */
[----:B------:R2:W-:Y:S01]  /*6d230*/  STL [R1+0x140], R2 ;  /* 0x0001400201007387 */ /* 0x0005e20000100800 */
[----:B------:R-:W-:-:S02]  /*6d240*/  LEA.HI.X.SX32 R5, R5, R20, 0x1, P5 ;  /* 0x0000001405057211 */ /* 0x000fc400028f0eff */
[-C--:B------:R-:W-:Y:S01]  /*6d250*/  LEA.HI.X.SX32 R7, R7, R20.reuse, 0x1, P6 ;  /* 0x0000001407077211 */ /* 0x080fe200030f0eff */
[----:B------:R-:W-:Y:S04]  /*6d260*/  STL [R1+0x1788], R28 ;  /* 0x0017881c01007387 */ /* 0x000fe80000100800 */
[----:B------:R-:W-:Y:S01]  /*6d270*/  STL.64 [R1], R10 ;  /* 0x0000000a01007387 */ /* 0x000fe20000100a00 */
[----:B--2---:R-:W-:Y:S01]  /*6d280*/  VIADD R2, R2, UR27 ;  /* 0x0000001b02027c36 */ /* 0x004fe20008000000 */
[-C--:B------:R-:W-:Y:S02]  /*6d290*/  LEA R8, P6, R0, R3.reuse, 0x1 ;  /* 0x0000000300087211 */ /* 0x080fe400078c08ff */
[----:B------:R2:W-:Y:S01]  /*6d2a0*/  STL [R1+0x1758], R29 ;  /* 0x0017581d01007387 */ /* 0x0005e20000100800 */
[----:B------:R-:W0:Y:S03]  /*6d2b0*/  LDCU UR27, c[0x0][0x39c] ;  /* 0x00007380ff1b77ac */ /* 0x000e260008000800 */
[----:B--2---:R-:W2:Y:S04]  /*6d2c0*/  LDL.LU R29, [R1+0x28] ;  /* 0x00002800011d7983 */ /* 0x004ea80000300800 */
[----:B------:R-:W-:Y:S04]  /*6d2d0*/  STL [R1+0x134], R2 ;  /* 0x0001340201007387 */ /* 0x000fe80000100800 */
[----:B------:R-:W-:Y:S04]  /*6d2e0*/  STL.64 [R1+0x1760], R4 ;  /* 0x0017600401007387 */ /* 0x000fe80000100a00 */
[----:B------:R-:W-:Y:S04]  /*6d2f0*/  STL [R1+0x1754], R7 ;  /* 0x0017540701007387 */ /* 0x000fe80000100800 */
[----:B------:R0:W-:Y:S04]  /*6d300*/  STL [R1+0x1778], R6 ;  /* 0x0017780601007387 */ /* 0x0001e80000100800 */
[----:B0-----:R-:W2:Y:S01]  /*6d310*/  LDL.LU.64 R6, [R1+0x18] ;  /* 0x0000180001067983 */ /* 0x001ea20000300a00 */
[----:B------:R-:W-:Y:S01]  /*6d320*/  VIADD R2, R2, UR38 ;  /* 0x0000002602027c36 */ /* 0x000fe20008000000 */
[----:B------:R-:W-:Y:S01]  /*6d330*/  LEA.HI.X.SX32 R9, R0, R20, 0x1, P6 ;  /* 0x0000001400097211 */ /* 0x000fe200030f0eff */
[----:B------:R-:W0:Y:S01]  /*6d340*/  LDCU UR38, c[0x0][0x39c] ;  /* 0x00007380ff2677ac */ /* 0x000e220008000800 */
[-C--:B------:R-:W-:Y:S01]  /*6d350*/  LEA R10, P5, R16, R3.reuse, 0x1 ;  /* 0x00000003100a7211 */ /* 0x080fe200078a08ff */
[----:B--2---:R2:W-:Y:S04]  /*6d360*/  STL.64 [R1+0x1780], R6 ;  /* 0x0017800601007387 */ /* 0x0045e80000100a00 */
[----:B--2---:R-:W2:Y:S04]  /*6d370*/  LDL.LU.64 R6, [R1+0x20] ;  /* 0x0000200001067983 */ /* 0x004ea80000300a00 */
[----:B------:R-:W-:Y:S04]  /*6d380*/  STL [R1+0x120], R2 ;  /* 0x0001200201007387 */ /* 0x000fe80000100800 */
[----:B------:R0:W-:Y:S04]  /*6d390*/  STL.64 [R1+0x1768], R8 ;  /* 0x0017680801007387 */ /* 0x0001e80000100a00 */
[----:B0-----:R-:W2:Y:S01]  /*6d3a0*/  LDL.LU.64 R8, [R1+0x8] ;  /* 0x0000080001087983 */ /* 0x001ea20000300a00 */
[----:B------:R-:W-:-:S02]  /*6d3b0*/  LEA R12, P6, R17, R3, 0x1 ;  /* 0x00000003110c7211 */ /* 0x000fc400078c08ff */
[-C--:B------:R-:W-:Y:S02]  /*6d3c0*/  LEA.HI.X.SX32 R11, R16, R20.reuse, 0x1, P5 ;  /* 0x00000014100b7211 */ /* 0x080fe400028f0eff */
[CC--:B------:R-:W-:Y:S02]  /*6d3d0*/  LEA R14, P5, R18.reuse, R3.reuse, 0x1 ;  /* 0x00000003120e7211 */ /* 0x0c0fe400078a08ff */
[-C--:B------:R-:W-:Y:S02]  /*6d3e0*/  LEA.HI.X.SX32 R13, R17, R20.reuse, 0x1, P6 ;  /* 0x00000014110d7211 */ /* 0x080fe400030f0eff */
[----:B------:R-:W-:Y:S02]  /*6d3f0*/  LEA.HI.X.SX32 R15, R18, R20, 0x1, P5 ;  /* 0x00000014120f7211 */ /* 0x000fe400028f0eff */
[----:B------:R-:W-:-:S04]  /*6d400*/  LEA R18, P5, R23, R3, 0x1 ;  /* 0x0000000317127211 */ /* 0x000fc800078a08ff */
[----:B------:R-:W-:Y:S01]  /*6d410*/  LEA.HI.X.SX32 R19, R23, R20, 0x1, P5 ;  /* 0x0000001417137211 */ /* 0x000fe200028f0eff */
[----:B--2---:R0:W-:Y:S04]  /*6d420*/  STL.64 [R1+0x1770], R8 ;  /* 0x0017700801007387 */ /* 0x0041e80000100a00 */
[----:B0-----:R-:W2:Y:S04]  /*6d430*/  LDL.LU.64 R8, [R1+0x10] ;  /* 0x0000100001087983 */ /* 0x001ea80000300a00 */
[----:B------:R0:W-:Y:S04]  /*6d440*/  STL [R1+0x174c], R11 ;  /* 0x00174c0b01007387 */ /* 0x0001e80000100800 */
[----:B0-----:R-:W2:Y:S04]  /*6d450*/  LDL.LU R11, [R1+0x24c] ;  /* 0x00024c00010b7983 */ /* 0x001ea80000300800 */
[----:B------:R0:W-:Y:S04]  /*6d460*/  STL [R1+0x1750], R13 ;  /* 0x0017500d01007387 */ /* 0x0001e80000100800 */
[----:B0-----:R-:W2:Y:S04]  /*6d470*/  LDL R13, [R1+0xd70] ;  /* 0x000d7000010d7983 */ /* 0x001ea80000100800 */
[----:B------:R0:W-:Y:S04]  /*6d480*/  STL [R1+0x1748], R19 ;  /* 0x0017481301007387 */ /* 0x0001e80000100800 */
[----:B0-----:R-:W3:Y:S01]  /*6d490*/  LDL.LU R19, [R1+0x248] ;  /* 0x0002480001137983 */ /* 0x001ee20000300800 */
[----:B------:R-:W-:-:S02]  /*6d4a0*/  LEA R16, P6, R21, R3, 0x1 ;  /* 0x0000000315107211 */ /* 0x000fc400078c08ff */
[-C--:B------:R-:W-:Y:S01]  /*6d4b0*/  LEA R24, P5, R29, R3.reuse, 0x1 ;  /* 0x000000031d187211 */ /* 0x080fe200078a08ff */
[----:B------:R-:W4:Y:S01]  /*6d4c0*/  LDL.LU.64 R4, [R1] ;  /* 0x0000000001047983 */ /* 0x000f220000300a00 */
[----:B------:R-:W-:Y:S02]  /*6d4d0*/  LEA.HI.X.SX32 R17, R21, R20, 0x1, P6 ;  /* 0x0000001415117211 */ /* 0x000fe400030f0eff */
[----:B------:R-:W-:-:S04]  /*6d4e0*/  LEA R22, P6, R25, R3, 0x1 ;  /* 0x0000000319167211 */ /* 0x000fc800078c08ff */
[-C--:B------:R-:W-:Y:S02]  /*6d4f0*/  LEA.HI.X.SX32 R23, R25, R20.reuse, 0x1, P6 ;  /* 0x0000001419177211 */ /* 0x080fe400030f0eff */
[----:B------:R-:W-:Y:S02]  /*6d500*/  LEA.HI.X.SX32 R25, R29, R20, 0x1, P5 ;  /* 0x000000141d197211 */ /* 0x000fe400028f0eff */
[----:B------:R-:W4:Y:S01]  /*6d510*/  LDL.LU R29, [R1+0x250] ;  /* 0x00025000011d7983 */ /* 0x000f220000300800 */
[----:B--2---:R-:W-:-:S05]  /*6d520*/  VIADD R28, R13, 0x88 ;  /* 0x000000880d1c7836 */ /* 0x004fca0000000000 */
[----:B------:R-:W-:Y:S01]  /*6d530*/  ISETP.LT.AND P5, PT, R28, UR10, !P0 ;  /* 0x0000000a1c007c0c */ /* 0x000fe2000c7a1270 */
[----:B------:R-:W-:Y:S01]  /*6d540*/  VIADD R2, R2, UR16 ;  /* 0x0000001002027c36 */ /* 0x000fe20008000000 */
[----:B------:R-:W2:Y:S04]  /*6d550*/  LDL.LU R28, [R1+0x1788] ;  /* 0x00178800011c7983 */ /* 0x000ea80000300800 */
[----:B---3--:R0:W-:Y:S01]  /*6d560*/  @P1 STG.E.U16 desc[UR8][R6.64], R19 ;  /* 0x0000001306001986 */ /* 0x0081e2000c101508 */
[----:B------:R-:W-:Y:S01]  /*6d570*/  PRMT R21, R19, 0x7632, R21 ;  /* 0x0000763213157816 */ /* 0x000fe20000000015 */
[----:B------:R-:W-:Y:S01]  /*6d580*/  VIADD R0, R13, 0x89 ;  /* 0x000000890d007836 */ /* 0x000fe20000000000 */
[----:B------:R-:W-:Y:S01]  /*6d590*/  LEA R26, P6, R27, R3, 0x1 ;  /* 0x000000031b1a7211 */ /* 0x000fe200078c08ff */
[----:B------:R-:W3:Y:S01]  /*6d5a0*/  LDCU UR10, c[0x0][0x39c] ;  /* 0x00007380ff0a77ac */ /* 0x000ee20008000800 */
[----:B------:R-:W1:Y:S01]  /*6d5b0*/  LDCU UR16, c[0x0][0x3b8] ;  /* 0x00007700ff1077ac */ /* 0x000e620008000800 */
[----:B0-----:R-:W2:Y:S04]  /*6d5c0*/  LDL.LU.64 R6, [R1+0x1780] ;  /* 0x0017800001067983 */ /* 0x001ea80000300a00 */
[----:B------:R-:W-:Y:S04]  /*6d5d0*/  STL [R1+0xdc], R2 ;  /* 0x0000dc0201007387 */ /* 0x000fe80000100800 */
[----:B--2---:R0:W-:Y:S04]  /*6d5e0*/  @P2 STG.E.U16 desc[UR8][R6.64], R21 ;  /* 0x0000001506002986 */ /* 0x0041e8000c101508 */
[----:B------:R2:W-:Y:S04]  /*6d5f0*/  @P3 STG.E.U16 desc[UR8][R8.64], R11 ;  /* 0x0000000b08003986 */ /* 0x0005e8000c101508 */
[----:B0-----:R-:W3:Y:S04]  /*6d600*/  LDL.LU R6, [R1+0x1778] ;  /* 0x0017780001067983 */ /* 0x001ee80000300800 */
[----:B------:R-:W3:Y:S04]  /*6d610*/  LDL.LU R7, [R1+0x254] ;  /* 0x0002540001077983 */ /* 0x000ee80000300800 */
[----:B--2---:R-:W2:Y:S01]  /*6d620*/  LDL.LU.64 R8, [R1+0x1770] ;  /* 0x0017700001087983 */ /* 0x004ea20000300a00 */
[----:B------:R-:W-:Y:S01]  /*6d630*/  PRMT R21, R11, 0x7632, R21 ;  /* 0x000076320b157816 */ /* 0x000fe20000000015 */
[----:B------:R-:W-:Y:S01]  /*6d640*/  VIADD R19, R2, UR37 ;  /* 0x0000002502137c36 */ /* 0x000fe20008000000 */
[----:B------:R-:W-:Y:S01]  /*6d650*/  LEA.HI.X.SX32 R27, R27, R20, 0x1, P6 ;  /* 0x000000141b1b7211 */ /* 0x000fe200030f0eff */
[----:B------:R-:W0:Y:S01]  /*6d660*/  LDCU UR37, c[0x0][0x39c] ;  /* 0x00007380ff2577ac */ /* 0x000e220008000800 */
[----:B------:R-:W-:Y:S01]  /*6d670*/  ISETP.LT.AND P6, PT, R0, UR27, !P0 ;  /* 0x0000001b00007c0c */ /* 0x000fe2000c7c1270 */
[----:B------:R-:W-:Y:S01]  /*6d680*/  VIADD R0, R13, 0x8a ;  /* 0x0000008a0d007836 */ /* 0x000fe20000000000 */
[----:B------:R-:W0:Y:S01]  /*6d690*/  LDCU UR27, c[0x0][0x39c] ;  /* 0x00007380ff1b77ac */ /* 0x000e220008000800 */
[----:B--2---:R2:W-:Y:S04]  /*6d6a0*/  @P4 STG.E.U16 desc[UR8][R8.64], R21 ;  /* 0x0000001508004986 */ /* 0x0045e8000c101508 */
[----:B----4-:R4:W-:Y:S04]  /*6d6b0*/  @P5 STG.E.U16 desc[UR8][R4.64], R29 ;  /* 0x0000001d04005986 */ /* 0x0109e8000c101508 */
[----:B--2---:R-:W2:Y:S01]  /*6d6c0*/  LDL.LU.64 R8, [R1+0x1768] ;  /* 0x0017680001087983 */ /* 0x004ea20000300a00 */
[----:B------:R-:W-:-:S03]  /*6d6d0*/  PRMT R21, R29, 0x7632, R21 ;  /* 0x000076321d157816 */ /* 0x000fc60000000015 */
[----:B------:R-:W2:Y:S04]  /*6d6e0*/  LDL.LU R11, [R1+0x258] ;  /* 0x00025800010b7983 */ /* 0x000ea80000300800 */
[----:B------:R0:W-:Y:S04]  /*6d6f0*/  STL [R1+0xa0], R19 ;  /* 0x0000a01301007387 */ /* 0x0001e80000100800 */
[----:B----4-:R-:W4:Y:S04]  /*6d700*/  LDL.LU.64 R4, [R1+0x1760] ;  /* 0x0017600001047983 */ /* 0x010f280000300a00 */
[----:B------:R-:W2:Y:S04]  /*6d710*/  LDL.LU R2, [R1+0x8b8] ;  /* 0x0008b80001027983 */ /* 0x000ea80000300800 */
[----:B------:R-:W2:Y:S01]  /*6d720*/  LDL.LU R29, [R1+0x1758] ;  /* 0x00175800011d7983 */ /* 0x000ea20000300800 */
[----:B------:R-:W-:Y:S01]  /*6d730*/  ISETP.LT.AND P1, PT, R0, UR40, !P0 ;  /* 0x0000002800007c0c */ /* 0x000fe2000c721270 */
[----:B0-----:R-:W-:Y:S01]  /*6d740*/  VIADD R19, R19, UR26 ;  /* 0x0000001a13137c36 */ /* 0x001fe20008000000 */
[----:B------:R-:W0:Y:S01]  /*6d750*/  LDCU UR40, c[0x0][0x39c] ;  /* 0x00007380ff2877ac */ /* 0x000e220008000800 */
[C---:B------:R-:W-:Y:S01]  /*6d760*/  VIADD R0, R13.reuse, 0x8b ;  /* 0x0000008b0d007836 */ /* 0x040fe20000000000 */
[----:B------:R-:W0:Y:S04]  /*6d770*/  LDCU UR26, c[0x0][0x39c] ;  /* 0x00007380ff1a77ac */ /* 0x000e280008000800 */
[----:B------:R-:W-:Y:S01]  /*6d780*/  ISETP.LT.AND P2, PT, R0, UR38, !P0 ;  /* 0x0000002600007c0c */ /* 0x000fe2000c741270 */
[C---:B------:R-:W-:Y:S01]  /*6d790*/  VIADD R0, R13.reuse, 0x8c ;  /* 0x0000008c0d007836 */ /* 0x040fe20000000000 */
[----:B------:R-:W0:Y:S04]  /*6d7a0*/  LDCU UR38, c[0x0][0x39c] ;  /* 0x00007380ff2677ac */ /* 0x000e280008000800 */
[----:B---3--:R-:W-:Y:S01]  /*6d7b0*/  ISETP.LT.AND P3, PT, R0, UR10, !P0 ;  /* 0x0000000a00007c0c */ /* 0x008fe2000c761270 */
[----:B------:R-:W-:Y:S01]  /*6d7c0*/  VIADD R0, R13, 0x8d ;  /* 0x0000008d0d007836 */ /* 0x000fe20000000000 */
[----:B------:R-:W3:Y:S01]  /*6d7d0*/  LDCU UR10, c[0x0][0x3b8] ;  /* 0x00007700ff0a77ac */ /* 0x000ee20008000800 */
[----:B--2---:R2:W-:Y:S04]  /*6d7e0*/  @P6 STG.E.U16 desc[UR8][R28.64], R21 ;  /* 0x000000151c006986 */ /* 0x0045e8000c101508 */
[----:B----4-:R4:W-:Y:S04]  /*6d7f0*/  @P1 STG.E.U16 desc[UR8][R4.64], R7 ;  /* 0x0000000704001986 */ /* 0x0109e8000c101508 */
[----:B--2---:R-:W2:Y:S04]  /*6d800*/  LDL.LU R29, [R1+0x18c] ;  /* 0x00018c00011d7983 */ /* 0x004ea80000300800 */
[----:B------:R-:W2:Y:S01]  /*6d810*/  LDL.LU R21, [R1+0x164] ;  /* 0x0001640001157983 */ /* 0x000ea20000300800 */
[----:B----4-:R-:W-:-:S03]  /*6d820*/  PRMT R4, R7, 0x7632, R4 ;  /* 0x0000763207047816 */ /* 0x010fc60000000004 */
[----:B------:R-:W4:Y:S04]  /*6d830*/  LDL.LU R28, [R1+0x54] ;  /* 0x00005400011c7983 */ /* 0x000f280000300800 */
[----:B------:R0:W-:Y:S04]  /*6d840*/  STL [R1+0x84], R19 ;  /* 0x0000841301007387 */ /* 0x0001e80000100800 */
[----:B------:R-:W2:Y:S04]  /*6d850*/  LDL.LU R5, [R1+0x68] ;  /* 0x0000680001057983 */ /* 0x000ea80000300800 */
[----:B------:R-:W2:Y:S01]  /*6d860*/  LDL.LU R7, [R1+0x1754] ;  /* 0x0017540001077983 */ /* 0x000ea20000300800 */
[----:B------:R-:W-:Y:S01]  /*6d870*/  ISETP.LT.AND P4, PT, R0, UR27, !P0 ;  /* 0x0000001b00007c0c */ /* 0x000fe2000c781270 */
[C---:B------:R-:W-:Y:S01]  /*6d880*/  VIADD R0, R13.reuse, 0x8e ;  /* 0x0000008e0d007836 */ /* 0x040fe20000000000 */
[----:B------:R-:W1:Y:S04]  /*6d890*/  LDCU UR27, c[0x0][0x39c] ;  /* 0x00007380ff1b77ac */ /* 0x000e680008000800 */
[----:B0-----:R-:W-:Y:S01]  /*6d8a0*/  ISETP.LT.AND P5, PT, R0, UR40, !P0 ;  /* 0x0000002800007c0c */ /* 0x001fe2000c7a1270 */
[C---:B------:R-:W-:Y:S01]  /*6d8b0*/  VIADD R0, R13.reuse, 0x8f ;  /* 0x0000008f0d007836 */ /* 0x040fe20000000000 */
[----:B------:R-:W0:Y:S04]  /*6d8c0*/  LDCU UR40, c[0x0][0x3b8] ;  /* 0x00007700ff2877ac */ /* 0x000e280008000800 */
[----:B------:R-:W-:Y:S01]  /*6d8d0*/  ISETP.LT.AND P6, PT, R0, UR38, !P0 ;  /* 0x0000002600007c0c */ /* 0x000fe2000c7c1270 */
[----:B------:R-:W-:Y:S01]  /*6d8e0*/  VIADD R0, R13, 0x90 ;  /* 0x000000900d007836 */ /* 0x000fe20000000000 */
[----:B------:R-:W0:Y:S01]  /*6d8f0*/  LDCU UR38, c[0x0][0x39c] ;  /* 0x00007380ff2677ac */ /* 0x000e220008000800 */
[----:B------:R-:W-:-:S03]  /*6d900*/  VIADD R19, R19, UR24 ;  /* 0x0000001813137c36 */ /* 0x000fc60008000000 */
[----:B------:R-:W-:Y:S01]  /*6d910*/  ISETP.LT.AND P1, PT, R0, UR37, !P0 ;  /* 0x0000002500007c0c */ /* 0x000fe2000c721270 */
[C---:B------:R-:W-:Y:S01]  /*6d920*/  VIADD R0, R13.reuse, 0x91 ;  /* 0x000000910d007836 */ /* 0x040fe20000000000 */
[----:B------:R-:W0:Y:S01]  /*6d930*/  LDCU UR37, c[0x0][0x39c] ;  /* 0x00007380ff2577ac */ /* 0x000e220008000800 */
[----:B------:R-:W0:Y:S01]  /*6d940*/  LDCU UR24, c[0x0][0x39c] ;  /* 0x00007380ff1877ac */ /* 0x000e220008000800 */
[----:B--2---:R2:W-:Y:S02]  /*6d950*/  @P2 STG.E.U16 desc[UR8][R6.64], R4 ;  /* 0x0000000406002986 */ /* 0x0045e4000c101508 */
[----:B-1----:R-:W-:Y:S01]  /*6d960*/  ISETP.LT.AND P2, PT, R0, UR27, !P0 ;  /* 0x0000001b00007c0c */ /* 0x002fe2000c741270 */
[----:B------:R-:W-:Y:S01]  /*6d970*/  VIADD R0, R13, 0x92 ;  /* 0x000000920d007836 */ /* 0x000fe20000000000 */
[----:B------:R-:W1:Y:S01]  /*6d980*/  LDCU UR27, c[0x0][0x3b8] ;  /* 0x00007700ff1b77ac */ /* 0x000e620008000800 */
[----:B------:R0:W-:Y:S04]  /*6d990*/  @P3 STG.E.U16 desc[UR8][R8.64], R11 ;  /* 0x0000000b08003986 */ /* 0x0001e8000c101508 */
[----:B--2---:R-:W2:Y:S01]  /*6d9a0*/  LDL.LU R6, [R1+0x1dc] ;  /* 0x0001dc0001067983 */ /* 0x004ea20000300800 */
[----:B----4-:R-:W-:-:S03]  /*6d9b0*/  IMAD.MOV.U32 R7, RZ, RZ, R28 ;  /* 0x000000ffff077224 */ /* 0x010fc600078e001c */
[----:B------:R-:W4:Y:S01]  /*6d9c0*/  LDL.LU R28, [R1+0x8b0] ;  /* 0x0008b000011c7983 */ /* 0x000f220000300800 */
[----:B0-----:R-:W-:Y:S01]  /*6d9d0*/  IMAD.MOV.U32 R8, RZ, RZ, R13 ;  /* 0x000000ffff087224 */ /* 0x001fe200078e000d */
[----:B------:R-:W-:Y:S02]  /*6d9e0*/  PRMT R4, R11, 0x7632, R4 ;  /* 0x000076320b047816 */ /* 0x000fe40000000004 */
[----:B------:R-:W-:Y:S04]  /*6d9f0*/  STL [R1+0x60], R19 ;  /* 0x0000601301007387 */ /* 0x000fe80000100800 */
[----:B------:R-:W2:Y:S04]  /*6da00*/  LDL.LU R13, [R1+0x1750] ;  /* 0x00175000010d7983 */ /* 0x000ea80000300800 */
[----:B------:R-:W2:Y:S04]  /*6da10*/  LDL.LU R9, [R1+0x8b4] ;  /* 0x0008b40001097983 */ /* 0x000ea80000300800 */
[----:B------:R-:W2:Y:S01]  /*6da20*/  LDL.LU R11, [R1+0x174c] ;  /* 0x00174c00010b7983 */ /* 0x000ea20000300800 */
[----:B------:R-:W-:Y:S01]  /*6da30*/  ISETP.LT.AND P3, PT, R0, UR26, !P0 ;  /* 0x0000001a00007c0c */ /* 0x000fe2000c761270 */
[----:B------:R-:W-:Y:S01]  /*6da40*/  VIADD R0, R8, 0x93 ;  /* 0x0000009308007836 */ /* 0x000fe20000000000 */
[----:B------:R-:W0:Y:S01]  /*6da50*/  LDCU UR26, c[0x0][0x39c] ;  /* 0x00007380ff1a77ac */ /* 0x000e220008000800 */
[----:B--2---:R2:W-:Y:S04]  /*6da60*/  @P4 STG.E.U16 desc[UR8][R10.64], R4 ;  /* 0x000000040a004986 */ /* 0x0045e8000c101508 */
[----:B--2---:R-:W2:Y:S01]  /*6da70*/  LDL.LU R11, [R1+0x25c] ;  /* 0x00025c00010b7983 */ /* 0x004ea20000300800 */
[----:B------:R-:W-:Y:S01]  /*6da80*/  ISETP.LT.AND P4, PT, R0, UR38, !P0 ;  /* 0x0000002600007c0c */ /* 0x000fe2000c781270 */
[----:B------:R-:W-:Y:S01]  /*6da90*/  VIADD R0, R8, 0x94 ;  /* 0x0000009408007836 */ /* 0x000fe20000000000 */
[----:B------:R-:W0:Y:S01]  /*6daa0*/  LDCU UR38, c[0x0][0x39c] ;  /* 0x00007380ff2677ac */ /* 0x000e220008000800 */
[----:B--2---:R2:W-:Y:S02]  /*6dab0*/  @P5 STG.E.U16 desc[UR8][R12.64], R11 ;  /* 0x0000000b0c005986 */ /* 0x0045e4000c101508 */
[----:B--2---:R-:W-:-:S02]  /*6dac0*/  IMAD.MOV.U32 R12, RZ, RZ, R8 ;  /* 0x000000ffff0c7224 */ /* 0x004fc400078e0008 */
[----:B------:R-:W-:Y:S01]  /*6dad0*/  VIADD R8, R19, UR25 ;  /* 0x0000001913087c36 */ /* 0x000fe20008000000 */
[----:B------:R-:W-:Y:S01]  /*6dae0*/  PRMT R4, R11, 0x7632, R4 ;  /* 0x000076320b047816 */ /* 0x000fe20000000004 */
[----:B------:R-:W2:Y:S01]  /*6daf0*/  LDL.LU R19, [R1+0x1748] ;  /* 0x0017480001137983 */ /* 0x000ea20000300800 */
[----:B------:R-:W-:Y:S01]  /*6db00*/  ISETP.LT.AND P5, PT, R0, UR37, !P0 ;  /* 0x0000002500007c0c */ /* 0x000fe2000c7a1270 */
[----:B------:R-:W0:Y:S02]  /*6db10*/  LDCU UR25, c[0x0][0x3b8] ;  /* 0x00007700ff1977ac */ /* 0x000e240008000800 */
[----:B------:R1:W-:Y:S04]  /*6db20*/  @P6 STG.E.U16 desc[UR8][R14.64], R4 ;  /* 0x000000040e006986 */ /* 0x0003e8000c101508 */
[----:B------:R-:W3:Y:S01]  /*6db30*/  LDL.LU R11, [R1+0x30] ;  /* 0x00003000010b7983 */ /* 0x000ee20000300800 */
[----:B------:R-:W-:Y:S01]  /*6db40*/  VIADD R0, R12, 0x95 ;  /* 0x000000950c007836 */ /* 0x000fe20000000000 */
[----:B------:R-:W0:Y:S02]  /*6db50*/  LDCU UR37, c[0x0][0x3b8] ;  /* 0x00007700ff2577ac */ /* 0x000e240008000800 */
[----:B----4-:R-:W-:Y:S01]  /*6db60*/  @P1 STG.E.U16 desc[UR8][R16.64], R28 ;  /* 0x0000001c10001986 */ /* 0x010fe2000c101508 */
[----:B-1----:R-:W-:-:S03]  /*6db70*/  PRMT R4, R28, 0x7632, R4 ;  /* 0x000076321c047816 */ /* 0x002fc60000000004 */
[----:B------:R-:W-:Y:S04]  /*6db80*/  STL [R1+0x34], R8 ;  /* 0x0000340801007387 */ /* 0x000fe80000100800 */
[----:B--2---:R1:W-:Y:S04]  /*6db90*/  @P2 STG.E.U16 desc[UR8][R18.64], R4 ;  /* 0x0000000412002986 */ /* 0x0043e8000c101508 */
[----:B-1----:R-:W2:Y:S04]  /*6dba0*/  LDL.LU R19, [R1+0x2c] ;  /* 0x00002c0001137983 */ /* 0x002ea80000300800 */
[----:B------:R-:W4:Y:S04]  /*6dbb0*/  LDL.LU R4, [R1+0x3c] ;  /* 0x00003c0001047983 */ /* 0x000f280000300800 */
[----:B------:R-:W2:Y:S01]  /*6dbc0*/  LDL.LU R13, [R1+0x38] ;  /* 0x00003800010d7983 */ /* 0x000ea20000300800 */
[----:B------:R-:W-:Y:S01]  /*6dbd0*/  ISETP.LT.AND P6, PT, R0, UR24, !P0 ;  /* 0x0000001800007c0c */ /* 0x000fe2000c7c1270 */
[----:B------:R-:W-:Y:S01]  /*6dbe0*/  VIADD R0, R12, 0x96 ;  /* 0x000000960c007836 */ /* 0x000fe20000000000 */
[----:B------:R-:W1:Y:S04]  /*6dbf0*/  LDCU UR24, c[0x0][0x3b8] ;  /* 0x00007700ff1877ac */ /* 0x000e680008000800 */
[----:B0-----:R-:W-:Y:S01]  /*6dc00*/  ISETP.LT.AND P1, PT, R0, UR26, !P0 ;  /* 0x0000001a00007c0c */ /* 0x001fe2000c721270 */
[----:B------:R-:W-:-:S02]  /*6dc10*/  VIADD R0, R12, 0x97 ;  /* 0x000000970c007836 */ /* 0x000fc40000000000 */
[----:B------:R-:W-:Y:S01]  /*6dc20*/  VIADD R28, R8, UR36 ;  /* 0x00000024081c7c36 */ /* 0x000fe20008000000 */
[----:B------:R0:W-:Y:S01]  /*6dc30*/  @P3 STG.E.U16 desc[UR8][R22.64], R9 ;  /* 0x0000000916003986 */ /* 0x0001e2000c101508 */
[----:B------:R-:W1:Y:S01]  /*6dc40*/  LDCU UR26, c[0x0][0x3b8] ;  /* 0x00007700ff1a77ac */ /* 0x000e620008000800 */
[----:B------:R-:W-:Y:S02]  /*6dc50*/  ISETP.LT.AND P2, PT, R0, UR38, !P0 ;  /* 0x0000002600007c0c */ /* 0x000fe4000c741270 */
[----:B------:R-:W-:Y:S01]  /*6dc60*/  PRMT R0, R9, 0x7632, R0 ;  /* 0x0000763209007816 */ /* 0x000fe20000000000 */
[----:B------:R-:W-:Y:S01]  /*6dc70*/  VIADD R14, R28, UR19 ;  /* 0x000000131c0e7c36 */ /* 0x000fe20008000000 */
[----:B------:R-:W1:Y:S01]  /*6dc80*/  LDCU UR36, c[0x0][0x3b8] ;  /* 0x00007700ff2477ac */ /* 0x000e620008000800 */
[----:B------:R-:W-:Y:S02]  /*6dc90*/  IMAD.MOV.U32 R8, RZ, RZ, R5 ;  /* 0x000000ffff087224 */ /* 0x000fe400078e0005 */
[----:B------:R3:W-:Y:S01]  /*6dca0*/  @P4 STG.E.U16 desc[UR8][R24.64], R0 ;  /* 0x0000000018004986 */ /* 0x0007e2000c101508 */
[----:B------:R-:W1:Y:S01]  /*6dcb0*/  LDCU UR19, c[0x0][0x3b8] ;  /* 0x00007700ff1377ac */ /* 0x000e620008000800 */
[----:B0-----:R-:W-:Y:S01]  /*6dcc0*/  IMAD.MOV.U32 R9, RZ, RZ, R6 ;  /* 0x000000ffff097224 */ /* 0x001fe200078e0006 */
[----:B------:R-:W0:Y:S01]  /*6dcd0*/  LDCU UR38, c[0x0][0x3b8] ;  /* 0x00007700ff2677ac */ /* 0x000e220008000800 */
[----:B---3--:R-:W-:Y:S01]  /*6dce0*/  VIADD R25, R14, UR34 ;  /* 0x000000220e197c36 */ /* 0x008fe20008000000 */
[----:B--2---:R2:W-:Y:S01]  /*6dcf0*/  STL.64 [R1+0x1740], R12 ;  /* 0x0017400c01007387 */ /* 0x0045e20000100a00 */
[-C--:B------:R-:W-:Y:S01]  /*6dd00*/  LEA R16, P4, R19, R3.reuse, 0x1 ;  /* 0x0000000313107211 */ /* 0x080fe200078808ff */
[----:B------:R-:W3:Y:S02]  /*6dd10*/  LDCU UR34, c[0x0][0x3b8] ;  /* 0x00007700ff2277ac */ /* 0x000ee40008000800 */
[----:B------:R-:W3:Y:S04]  /*6dd20*/  LDL.LU R15, [R1+0x44] ;  /* 0x00004400010f7983 */ /* 0x000ee80000300800 */
[----:B------:R-:W3:Y:S01]  /*6dd30*/  LDL.LU R5, [R1+0x40] ;  /* 0x0000400001057983 */ /* 0x000ee20000300800 */
[----:B--2---:R-:W-:-:S03]  /*6dd40*/  LEA R12, P3, R11, R3, 0x1 ;  /* 0x000000030b0c7211 */ /* 0x004fc600078608ff */
[----:B------:R-:W2:Y:S01]  /*6dd50*/  LDL.LU R10, [R1+0x4c] ;  /* 0x00004c00010a7983 */ /* 0x000ea20000300800 */
[----:B------:R-:W-:-:S03]  /*6dd60*/  LEA.HI.X.SX32 R13, R11, R20, 0x1, P3 ;  /* 0x000000140b0d7211 */ /* 0x000fc600018f0eff */
[----:B------:R-:W2:Y:S04]  /*6dd70*/  LDL.LU R6, [R1+0x48] ;  /* 0x0000480001067983 */ /* 0x000ea80000300800 */
[----:B------:R-:W-:Y:S04]  /*6dd80*/  STL [R1+0x1630], R2 ;  /* 0x0016300201007387 */ /* 0x000fe80000100800 */
[----:B------:R-:W-:Y:S04]  /*6dd90*/  STL [R1+0x1738], R25 ;  /* 0x0017381901007387 */ /* 0x000fe80000100800 */
[----:B------:R-:W-:Y:S04]  /*6dda0*/  STL [R1+0x173c], R25 ;  /* 0x00173c1901007387 */ /* 0x000fe80000100800 */
[----:B------:R0:W-:Y:S04]  /*6ddb0*/  STL.64 [R1+0xd90], R12 ;  /* 0x000d900c01007387 */ /* 0x0001e80000100a00 */
[----:B0-----:R-:W2:Y:S04]  /*6ddc0*/  LDL.LU.64 R12, [R1+0x1740] ;  /* 0x00174000010c7983 */ /* 0x001ea80000300a00 */
[----:B------:R0:W-:Y:S01]  /*6ddd0*/  @P5 STG.E.U16 desc[UR8][R26.64], R2 ;  /* 0x000000021a005986 */ /* 0x0001e2000c101508 */
[----:B------:R-:W-:Y:S01]  /*6dde0*/  LEA.HI.X.SX32 R17, R19, R20, 0x1, P4 ;  /* 0x0000001413117211 */ /* 0x000fe200020f0eff */
[----:B------:R-:W-:-:S02]  /*6ddf0*/  IMAD.MOV.U32 R11, RZ, RZ, R7 ;  /* 0x000000ffff0b7224 */ /* 0x000fc400078e0007 */
[----:B0-----:R-:W-:Y:S01]  /*6de00*/  VIADD R26, R25, UR12 ;  /* 0x0000000c191a7c36 */ /* 0x001fe20008000000 */
[-C--:B----4-:R-:W-:Y:S01]  /*6de10*/  LEA R18, P3, R4, R3.reuse, 0x1 ;  /* 0x0000000304127211 */ /* 0x090fe200078608ff */
[----:B------:R-:W-:Y:S01]  /*6de20*/  IMAD.MOV.U32 R2, RZ, RZ, R14 ;  /* 0x000000ffff027224 */ /* 0x000fe200078e000e */
[----:B------:R-:W0:Y:S01]  /*6de30*/  LDCU UR12, c[0x0][0x3b8] ;  /* 0x00007700ff0c77ac */ /* 0x000e220008000800 */
[----:B------:R-:W-:Y:S01]  /*6de40*/  VIADD R22, R26, UR35 ;  /* 0x000000231a167c36 */ /* 0x000fe20008000000 */
[----:B------:R-:W-:Y:S01]  /*6de50*/  LEA.HI.X.SX32 R19, R4, R20, 0x1, P3 ;  /* 0x0000001404137211 */ /* 0x000fe200018f0eff */
[----:B------:R-:W4:Y:S03]  /*6de60*/  LDCU UR35, c[0x0][0x3b8] ;  /* 0x00007700ff2377ac */ /* 0x000f260008000800 */
[----:B------:R3:W-:Y:S04]  /*6de70*/  STL [R1], R22 ;  /* 0x0000001601007387 */ /* 0x0007e80000100800 */
[----:B------:R-:W4:Y:S04]  /*6de80*/  LDL.LU R7, [R1+0x50] ;  /* 0x0000500001077983 */ /* 0x000f280000300800 */
[----:B------:R2:W-:Y:S01]  /*6de90*/  STL.64 [R1+0xd88], R16 ;  /* 0x000d881001007387 */ /* 0x0005e20000100a00 */
[----:B------:R-:W-:Y:S01]  /*6dea0*/  VIADD R0, R22, UR15 ;  /* 0x0000000f16007c36 */ /* 0x000fe20008000000 */
[----:B------:R-:W0:Y:S03]  /*6deb0*/  LDCU UR15, c[0x0][0x3b8] ;  /* 0x00007700ff0f77ac */ /* 0x000e260008000800 */
[----:B------:R-:W-:Y:S01]  /*6dec0*/  VIADD R4, R0, UR51 ;  /* 0x0000003300047c36 */ /* 0x000fe20008000000 */
[----:B------:R-:W0:Y:S01]  /*6ded0*/  LDCU UR51, c[0x0][0x3b8] ;  /* 0x00007700ff3377ac */ /* 0x000e220008000800 */
[----:B---3--:R-:W-:-:S04]  /*6dee0*/  LEA R22, P3, R15, R3, 0x1 ;  /* 0x000000030f167211 */ /* 0x008fc800078608ff */
[----:B------:R-:W-:Y:S02]  /*6def0*/  LEA.HI.X.SX32 R23, R15, R20, 0x1, P3 ;  /* 0x000000140f177211 */ /* 0x000fe400018f0eff */
[----:B--2---:R-:W-:-:S04]  /*6df00*/  LEA R16, P4, R13, R3, 0x1 ;  /* 0x000000030d107211 */ /* 0x004fc800078808ff */
[----:B------:R-:W-:-:S05]  /*6df10*/  LEA.HI.X.SX32 R17, R13, R20, 0x1, P4 ;  /* 0x000000140d117211 */ /* 0x000fca00020f0eff */
[----:B------:R2:W-:Y:S01]  /*6df20*/  STL.64 [R1+0xd78], R16 ;  /* 0x000d781001007387 */ /* 0x0005e20000100a00 */
[----:B------:R-:W-:-:S03]  /*6df30*/  IMAD.MOV.U32 R13, RZ, RZ, R8 ;  /* 0x000000ffff0d7224 */ /* 0x000fc600078e0008 */
[----:B--2---:R-:W2:Y:S04]  /*6df40*/  LDL.LU R16, [R1+0x5c] ;  /* 0x00005c0001107983 */ /* 0x004ea80000300800 */
[----:B------:R3:W-:Y:S01]  /*6df50*/  STL.64 [R1+0xd80], R18 ;  /* 0x000d801201007387 */ /* 0x0007e20000100a00 */
[----:B------:R-:W-:-:S03]  /*6df60*/  IMAD.MOV.U32 R8, RZ, RZ, R9 ;  /* 0x000000ffff087224 */ /* 0x000fc600078e0009 */
[----:B------:R-:W2:Y:S04]  /*6df70*/  LDL.LU R17, [R1+0x58] ;  /* 0x0000580001117983 */ /* 0x000ea80000300800 */
[----:B------:R-:W2:Y:S01]  /*6df80*/  LDL.LU R9, [R1+0x64] ;  /* 0x0000640001097983 */ /* 0x000ea20000300800 */
[----:B---3--:R-:W-:-:S03]  /*6df90*/  LEA R18, P4, R5, R3, 0x1 ;  /* 0x0000000305127211 */ /* 0x008fc600078808ff */
[----:B------:R-:W-:Y:S01]  /*6dfa0*/  STL [R1+0x172c], R0 ;  /* 0x00172c0001007387 */ /* 0x000fe20000100800 */
[----:B------:R-:W-:-:S03]  /*6dfb0*/  LEA.HI.X.SX32 R19, R5, R20, 0x1, P4 ;  /* 0x0000001405137211 */ /* 0x000fc600020f0eff */
[----:B------:R3:W-:Y:S04]  /*6dfc0*/  STL.64 [R1+0xd68], R22 ;  /* 0x000d681601007387 */ /* 0x0007e80000100a00 */
[----:B------:R0:W-:Y:S01]  /*6dfd0*/  STL.64 [R1+0xd60], R18 ;  /* 0x000d601201007387 */ /* 0x0001e20000100a00 */
[----:B------:R-:W-:Y:S01]  /*6dfe0*/  VIADD R5, R4, UR49 ;  /* 0x0000003104057c36 */ /* 0x000fe20008000000 */
[----:B------:R-:W1:Y:S01]  /*6dff0*/  LDCU UR49, c[0x0][0x3b8] ;  /* 0x00007700ff3177ac */ /* 0x000e620008000800 */
[-C--:B---3--:R-:W-:Y:S02]  /*6e000*/  LEA R22, P3, R10, R3.reuse, 0x1 ;  /* 0x000000030a167211 */ /* 0x088fe400078608ff */
[----:B0-----:R-:W-:Y:S02]  /*6e010*/  LEA R18, P4, R6, R3, 0x1 ;  /* 0x0000000306127211 */ /* 0x001fe400078808ff */
[----:B------:R-:W-:-:S02]  /*6e020*/  LEA.HI.X.SX32 R23, R10, R20, 0x1, P3 ;  /* 0x000000140a177211 */ /* 0x000fc400018f0eff */
[----:B------:R-:W-:Y:S02]  /*6e030*/  LEA.HI.X.SX32 R19, R6, R20, 0x1, P4 ;  /* 0x0000001406137211 */ /* 0x000fe400020f0eff */
[----:B------:R-:W-:-:S03]  /*6e040*/  LEA R24, P3, R11, R3, 0x1 ;  /* 0x000000030b187211 */ /* 0x000fc600078608ff */
[----:B------:R0:W-:Y:S01]  /*6e050*/  STL.64 [R1+0xd50], R18 ;  /* 0x000d501201007387 */ /* 0x0001e20000100a00 */
[----:B------:R-:W-:Y:S01]  /*6e060*/  VIADD R6, R5, UR50 ;  /* 0x0000003205067c36 */ /* 0x000fe20008000000 */
[----:B------:R-:W3:Y:S02]  /*6e070*/  LDCU UR50, c[0x0][0x3b8] ;  /* 0x00007700ff3277ac */ /* 0x000ee40008000800 */
[----:B------:R-:W-:Y:S04]  /*6e080*/  STL.64 [R1+0xd58], R22 ;  /* 0x000d581601007387 */ /* 0x000fe80000100a00 */
[----:B0-----:R-:W3:Y:S04]  /*6e090*/  LDL.LU R19, [R1+0x70] ;  /* 0x0000700001137983 */ /* 0x001ee80000300800 */
[----:B------:R-:W3:Y:S04]  /*6e0a0*/  LDL.LU R10, [R1+0x6c] ;  /* 0x00006c00010a7983 */ /* 0x000ee80000300800 */
[----:B------:R0:W-:Y:S04]  /*6e0b0*/  STL.64 [R1+0x1708], R4 ;  /* 0x0017080401007387 */ /* 0x0001e80000100a00 */
[----:B------:R-:W-:Y:S01]  /*6e0c0*/  STL [R1+0xd48], R24 ;  /* 0x000d481801007387 */ /* 0x000fe20000100800 */
[----:B0-----:R-:W-:-:S03]  /*6e0d0*/  IMAD.MOV.U32 R5, RZ, RZ, R25 ;  /* 0x000000ffff057224 */ /* 0x001fc600078e0019 */
[----:B------:R-:W3:Y:S01]  /*6e0e0*/  LDL.LU R25, [R1+0x173c] ;  /* 0x00173c0001197983 */ /* 0x000ee20000300800 */
[----:B----4-:R-:W-:Y:S02]  /*6e0f0*/  LEA R22, P4, R7, R3, 0x1 ;  /* 0x0000000307167211 */ /* 0x010fe400078808ff */
[-C--:B------:R-:W-:Y:S01]  /*6e100*/  LEA.HI.X.SX32 R5, R11, R20.reuse, 0x1, P3 ;  /* 0x000000140b057211 */ /* 0x080fe200018f0eff */
[----:B------:R-:W4:Y:S01]  /*6e110*/  LDL.LU R15, [R1+0x78] ;  /* 0x00007800010f7983 */ /* 0x000f220000300800 */
[----:B------:R-:W-:-:S03]  /*6e120*/  LEA.HI.X.SX32 R23, R7, R20, 0x1, P4 ;  /* 0x0000001407177211 */ /* 0x000fc600020f0eff */
[----:B------:R-:W4:Y:S04]  /*6e130*/  LDL.LU R11, [R1+0x74] ;  /* 0x00007400010b7983 */ /* 0x000f280000300800 */
[----:B------:R-:W-:Y:S04]  /*6e140*/  STL [R1+0xd4c], R5 ;  /* 0x000d4c0501007387 */ /* 0x000fe80000100800 */
[----:B------:R2:W-:Y:S01]  /*6e150*/  STL.64 [R1+0xd40], R22 ;  /* 0x000d401601007387 */ /* 0x0005e20000100a00 */
[----:B------:R-:W-:Y:S02]  /*6e160*/  IMAD.MOV.U32 R4, RZ, RZ, R24 ;  /* 0x000000ffff047224 */ /* 0x000fe400078e0018 */
[----:B------:R-:W-:Y:S01]  /*6e170*/  VIADD R7, R6, UR56 ;  /* 0x0000003806077c36 */ /* 0x000fe20008000000 */
[----:B------:R-:W0:Y:S01]  /*6e180*/  LDCU UR56, c[0x0][0x3b8] ;  /* 0x00007700ff3877ac */ /* 0x000e220008000800 */
[----:B--2---:R-:W-:-:S04]  /*6e190*/  LEA R22, P3, R16, R3, 0x1 ;  /* 0x0000000310167211 */ /* 0x004fc800078608ff */
[-C--:B------:R-:W-:Y:S02]  /*6e1a0*/  LEA.HI.X.SX32 R23, R16, R20.reuse, 0x1, P3 ;  /* 0x0000001410177211 */ /* 0x080fe400018f0eff */
[----:B------:R-:W2:Y:S01]  /*6e1b0*/  LDL.LU R16, [R1+0x80] ;  /* 0x0000800001107983 */ /* 0x000ea20000300800 */
[-C--:B------:R-:W-:Y:S02]  /*6e1c0*/  LEA R4, P4, R17, R3.reuse, 0x1 ;  /* 0x0000000311047211 */ /* 0x080fe400078808ff */
[----:B------:R-:W-:Y:S02]  /*6e1d0*/  LEA R24, P3, R13, R3, 0x1 ;  /* 0x000000030d187211 */ /* 0x000fe400078608ff */
[----:B------:R-:W-:Y:S01]  /*6e1e0*/  LEA.HI.X.SX32 R5, R17, R20, 0x1, P4 ;  /* 0x0000001411057211 */ /* 0x000fe200020f0eff */
[----:B------:R0:W-:Y:S04]  /*6e1f0*/  STL.64 [R1+0xd38], R22 ;  /* 0x000d381601007387 */ /* 0x0001e80000100a00 */
[----:B0-----:R-:W2:Y:S01]  /*6e200*/  LDL.LU R22, [R1+0x7c] ;  /* 0x00007c0001167983 */ /* 0x001ea20000300800 */
[----:B------:R-:W-:-:S02]  /*6e210*/  IMAD.MOV.U32 R23, RZ, RZ, R8 ;  /* 0x000000ffff177224 */ /* 0x000fc400078e0008 */
[----:B------:R-:W-:Y:S01]  /*6e220*/  VIADD R8, R7, UR6 ;  /* 0x0000000607087c36 */ /* 0x000fe20008000000 */
[----:B------:R-:W-:Y:S01]  /*6e230*/  STL.64 [R1+0xd30], R4 ;  /* 0x000d300401007387 */ /* 0x000fe20000100a00 */
[----:B------:R-:W0:Y:S03]  /*6e240*/  LDCU UR6, c[0x0][0x3b8] ;  /* 0x00007700ff0677ac */ /* 0x000e260008000800 */
[----:B------:R3:W-:Y:S04]  /*6e250*/  STL.64 [R1+0x1710], R6 ;  /* 0x0017100601007387 */ /* 0x0007e80000100a00 */
[----:B------:R-:W-:Y:S01]  /*6e260*/  STL [R1+0xd28], R24 ;  /* 0x000d281801007387 */ /* 0x000fe20000100800 */
[----:B---3--:R-:W-:-:S03]  /*6e270*/  IMAD.MOV.U32 R7, RZ, RZ, R25 ;  /* 0x000000ffff077224 */ /* 0x008fc600078e0019 */
[----:B------:R-:W3:Y:S04]  /*6e280*/  LDL.LU R25, [R1+0x1738] ;  /* 0x0017380001197983 */ /* 0x000ee80000300800 */
[----:B------:R-:W3:Y:S01]  /*6e290*/  LDL.LU R17, [R1+0x8c] ;  /* 0x00008c0001117983 */ /* 0x000ee20000300800 */
[-C--:B------:R-:W-:Y:S02]  /*6e2a0*/  LEA R4, P4, R9, R3.reuse, 0x1 ;  /* 0x0000000309047211 */ /* 0x080fe400078808ff */
[-C--:B------:R-:W-:Y:S02]  /*6e2b0*/  LEA.HI.X.SX32 R7, R13, R20.reuse, 0x1, P3 ;  /* 0x000000140d077211 */ /* 0x080fe400018f0eff */
[----:B------:R-:W3:Y:S01]  /*6e2c0*/  LDL.LU R13, [R1+0x88] ;  /* 0x00008800010d7983 */ /* 0x000ee20000300800 */
[-C--:B------:R-:W-:Y:S01]  /*6e2d0*/  LEA.HI.X.SX32 R5, R9, R20.reuse, 0x1, P4 ;  /* 0x0000001409057211 */ /* 0x080fe200020f0eff */
[----:B------:R-:W-:Y:S01]  /*6e2e0*/  IMAD.MOV.U32 R6, RZ, RZ, R24 ;  /* 0x000000ffff067224 */ /* 0x000fe200078e0018 */
[C---:B------:R-:W-:Y:S01]  /*6e2f0*/  LEA R6, P3, R19.reuse, R3, 0x1 ;  /* 0x0000000313067211 */ /* 0x040fe200078608ff */
[----:B------:R0:W-:Y:S04]  /*6e300*/  STL [R1+0xd2c], R7 ;  /* 0x000d2c0701007387 */ /* 0x0001e80000100800 */
[----:B------:R1:W-:Y:S04]  /*6e310*/  STL.64 [R1+0xd20], R4 ;  /* 0x000d200401007387 */ /* 0x0003e80000100a00 */
[----:B------:R-:W3:Y:S01]  /*6e320*/  LDL.LU R18, [R1+0x94] ;  /* 0x0000940001127983 */ /* 0x000ee20000300800 */
[----:B0-----:R-:W-:-:S03]  /*6e330*/  LEA.HI.X.SX32 R7, R19, R20, 0x1, P3 ;  /* 0x0000001413077211 */ /* 0x001fc600018f0eff */
[----:B------:R-:W3:Y:S01]  /*6e340*/  LDL.LU R19, [R1+0x90] ;  /* 0x0000900001137983 */ /* 0x000ee20000300800 */
[----:B-1----:R-:W-:-:S03]  /*6e350*/  LEA R4, P4, R10, R3, 0x1 ;  /* 0x000000030a047211 */ /* 0x002fc600078808ff */
[----:B------:R4:W-:Y:S01]  /*6e360*/  STL.64 [R1+0xd18], R6 ;  /* 0x000d180601007387 */ /* 0x0009e20000100a00 */
[----:B------:R-:W-:Y:S01]  /*6e370*/  VIADD R9, R8, UR55 ;  /* 0x0000003708097c36 */ /* 0x000fe20008000000 */
[----:B------:R-:W0:Y:S01]  /*6e380*/  LDCU UR55, c[0x0][0x3b8] ;  /* 0x00007700ff3777ac */ /* 0x000e220008000800 */
[----:B------:R-:W-:Y:S02]  /*6e390*/  LEA.HI.X.SX32 R5, R10, R20, 0x1, P4 ;  /* 0x000000140a057211 */ /* 0x000fe400020f0eff */
[----:B----4-:R-:W-:-:S03]  /*6e3a0*/  LEA R6, P3, R15, R3, 0x1 ;  /* 0x000000030f067211 */ /* 0x010fc600078608ff */
[----:B------:R1:W-:Y:S01]  /*6e3b0*/  STL.64 [R1+0xd10], R4 ;  /* 0x000d100401007387 */ /* 0x0003e20000100a00 */
[----:B------:R-:W-:-:S03]  /*6e3c0*/  LEA.HI.X.SX32 R7, R15, R20, 0x1, P3 ;  /* 0x000000140f077211 */ /* 0x000fc600018f0eff */
[----:B------:R-:W-:Y:S04]  /*6e3d0*/  STL.64 [R1+0x1718], R8 ;  /* 0x0017180801007387 */ /* 0x000fe80000100a00 */
[----:B------:R-:W4:Y:S01]  /*6e3e0*/  LDL.LU R0, [R1+0x9c] ;  /* 0x00009c0001007983 */ /* 0x000f220000300800 */
[----:B-1----:R-:W-:-:S03]  /*6e3f0*/  LEA R4, P4, R11, R3, 0x1 ;  /* 0x000000030b047211 */ /* 0x002fc600078808ff */
[----:B------:R-:W4:Y:S04]  /*6e400*/  LDL.LU R15, [R1+0x98] ;  /* 0x00009800010f7983 */ /* 0x000f280000300800 */
[----:B------:R2:W-:Y:S01]  /*6e410*/  STL.64 [R1+0xd08], R6 ;  /* 0x000d080601007387 */ /* 0x0005e20000100a00 */
[----:B------:R-:W-:-:S05]  /*6e420*/  LEA.HI.X.SX32 R5, R11, R20, 0x1, P4 ;  /* 0x000000140b057211 */ /* 0x000fca00020f0eff */
[----:B------:R1:W-:Y:S01]  /*6e430*/  STL.64 [R1+0xd00], R4 ;  /* 0x000d000401007387 */ /* 0x0003e20000100a00 */
[----:B------:R-:W-:Y:S01]  /*6e440*/  VIADD R10, R9, UR52 ;  /* 0x00000034090a7c36 */ /* 0x000fe20008000000 */
[----:B------:R-:W0:Y:S03]  /*6e450*/  LDCU UR52, c[0x0][0x3b8] ;  /* 0x00007700ff3477ac */ /* 0x000e260008000800 */
[----:B------:R-:W-:Y:S01]  /*6e460*/  VIADD R11, R10, UR53 ;  /* 0x000000350a0b7c36 */ /* 0x000fe20008000000 */
[----:B------:R-:W0:Y:S01]  /*6e470*/  LDCU UR53, c[0x0][0x3b8] ;  /* 0x00007700ff3577ac */ /* 0x000e220008000800 */
[----:B--2---:R-:W-:-:S04]  /*6e480*/  LEA R6, P3, R16, R3, 0x1 ;  /* 0x0000000310067211 */ /* 0x004fc800078608ff */
[----:B------:R-:W-:Y:S02]  /*6e490*/  LEA.HI.X.SX32 R7, R16, R20, 0x1, P3 ;  /* 0x0000001410077211 */ /* 0x000fe400018f0eff */
[----:B------:R-:W2:Y:S04]  /*6e4a0*/  LDL.LU R16, [R1+0xa4] ;  /* 0x0000a40001107983 */ /* 0x000ea80000300800 */
[----:B------:R3:W-:Y:S04]  /*6e4b0*/  STL.64 [R1+0xcf8], R6 ;  /* 0x000cf80601007387 */ /* 0x0007e80000100a00 */
[----:B------:R-:W2:Y:S01]  /*6e4c0*/  LDL.LU R27, [R1+0xa8] ;  /* 0x0000a800011b7983 */ /* 0x000ea20000300800 */
[----:B-1----:R-:W-:-:S04]  /*6e4d0*/  LEA R4, P4, R22, R3, 0x1 ;  /* 0x0000000316047211 */ /* 0x002fc800078808ff */
[----:B------:R-:W-:-:S05]  /*6e4e0*/  LEA.HI.X.SX32 R5, R22, R20, 0x1, P4 ;  /* 0x0000001416057211 */ /* 0x000fca00020f0eff */
[----:B------:R1:W-:Y:S04]  /*6e4f0*/  STL.64 [R1+0xcf0], R4 ;  /* 0x000cf00401007387 */ /* 0x0003e80000100a00 */
[----:B------:R-:W-:Y:S04]  /*6e500*/  STL.64 [R1+0x1700], R10 ;  /* 0x0017000a01007387 */ /* 0x000fe80000100a00 */
[----:B------:R-:W2:Y:S01]  /*6e510*/  LDL.LU R22, [R1+0xb0] ;  /* 0x0000b00001167983 */ /* 0x000ea20000300800 */
[----:B---3--:R-:W-:-:S04]  /*6e520*/  LEA R6, P3, R17, R3, 0x1 ;  /* 0x0000000311067211 */ /* 0x008fc800078608ff */
[----:B------:R-:W-:-:S05]  /*6e530*/  LEA.HI.X.SX32 R7, R17, R20, 0x1, P3 ;  /* 0x0000001411077211 */ /* 0x000fca00018f0eff */
[----:B------:R3:W-:Y:S04]  /*6e540*/  STL.64 [R1+0xce8], R6 ;  /* 0x000ce80601007387 */ /* 0x0007e80000100a00 */
[----:B------:R-:W2:Y:S01]  /*6e550*/  LDL.LU R17, [R1+0xac] ;  /* 0x0000ac0001117983 */ /* 0x000ea20000300800 */
[----:B-1----:R-:W-:-:S04]  /*6e560*/  LEA R4, P4, R13, R3, 0x1 ;  /* 0x000000030d047211 */ /* 0x002fc800078808ff */
[----:B------:R-:W-:Y:S02]  /*6e570*/  LEA.HI.X.SX32 R5, R13, R20, 0x1, P4 ;  /* 0x000000140d057211 */ /* 0x000fe400020f0eff */
[----:B---3--:R-:W-:-:S03]  /*6e580*/  LEA R6, P3, R18, R3, 0x1 ;  /* 0x0000000312067211 */ /* 0x008fc600078608ff */
[----:B------:R1:W-:Y:S01]  /*6e590*/  STL.64 [R1+0xce0], R4 ;  /* 0x000ce00401007387 */ /* 0x0003e20000100a00 */
[----:B------:R-:W-:Y:S02]  /*6e5a0*/  LEA.HI.X.SX32 R7, R18, R20, 0x1, P3 ;  /* 0x0000001412077211 */ /* 0x000fe400018f0eff */
[----:B-1----:R-:W-:-:S04]  /*6e5b0*/  LEA R4, P4, R19, R3, 0x1 ;  /* 0x0000000313047211 */ /* 0x002fc800078808ff */
[----:B------:R-:W-:Y:S01]  /*6e5c0*/  LEA.HI.X.SX32 R5, R19, R20, 0x1, P4 ;  /* 0x0000001413057211 */ /* 0x000fe200020f0eff */
[----:B------:R-:W-:-:S04]  /*6e5d0*/  IMAD.MOV.U32 R24, RZ, RZ, R12 ;  /* 0x000000ffff187224 */ /* 0x000fc800078e000c */
[----:B------:R1:W-:Y:S01]  /*6e5e0*/  STL.64 [R1+0xcd0], R4 ;  /* 0x000cd00401007387 */ /* 0x0003e20000100a00 */
[----:B------:R-:W-:Y:S01]  /*6e5f0*/  VIADD R12, R11, UR54 ;  /* 0x000000360b0c7c36 */ /* 0x000fe20008000000 */
[----:B------:R-:W3:Y:S02]  /*6e600*/  LDCU UR54, c[0x0][0x3b8] ;  /* 0x00007700ff3677ac */ /* 0x000ee40008000800 */
[----:B------:R0:W-:Y:S01]  /*6e610*/  STL.64 [R1+0xcd8], R6 ;  /* 0x000cd80601007387 */ /* 0x0001e20000100a00 */
[----:B----4-:R-:W-:Y:S01]  /*6e620*/  LEA R8, P3, R0, R3, 0x1 ;  /* 0x0000000300087211 */ /* 0x010fe200078608ff */
[----:B------:R-:W-:Y:S01]  /*6e630*/  VIADD R13, R12, UR57 ;  /* 0x000000390c0d7c36 */ /* 0x000fe20008000000 */
[----:B------:R-:W4:Y:S01]  /*6e640*/  LDCU UR57, c[0x0][0x3b8] ;  /* 0x00007700ff3977ac */ /* 0x000f220008000800 */
[----:B-1----:R-:W3:Y:S04]  /*6e650*/  LDL.LU R5, [R1+0xb8] ;  /* 0x0000b80001057983 */ /* 0x002ee80000300800 */
[----:B------:R-:W4:Y:S01]  /*6e660*/  LDL.LU R18, [R1+0xb4] ;  /* 0x0000b40001127983 */ /* 0x000f220000300800 */
[----:B------:R-:W-:-:S03]  /*6e670*/  LEA.HI.X.SX32 R9, R0, R20, 0x1, P3 ;  /* 0x0000001400097211 */ /* 0x000fc600018f0eff */
[----:B------:R-:W4:Y:S01]  /*6e680*/  LDL.LU R19, [R1+0xbc] ;  /* 0x0000bc0001137983 */ /* 0x000f220000300800 */
[----:B0-----:R-:W-:-:S03]  /*6e690*/  LEA R6, P4, R15, R3, 0x1 ;  /* 0x000000030f067211 */ /* 0x001fc600078808ff */
[----:B------:R-:W-:Y:S04]  /*6e6a0*/  STL.64 [R1+0x1720], R12 ;  /* 0x0017200c01007387 */ /* 0x000fe80000100a00 */
[----:B------:R-:W4:Y:S04]  /*6e6b0*/  LDL.LU R0, [R1+0xc0] ;  /* 0x0000c00001007983 */ /* 0x000f280000300800 */
[----:B------:R2:W-:Y:S01]  /*6e6c0*/  STL.64 [R1+0xcb8], R8 ;  /* 0x000cb80801007387 */ /* 0x0005e20000100a00 */
[----:B------:R-:W-:-:S05]  /*6e6d0*/  LEA.HI.X.SX32 R7, R15, R20, 0x1, P4 ;  /* 0x000000140f077211 */ /* 0x000fca00020f0eff */
[----:B------:R0:W-:Y:S01]  /*6e6e0*/  STL.64 [R1+0xcb0], R6 ;  /* 0x000cb00601007387 */ /* 0x0001e20000100a00 */
[----:B------:R-:W-:Y:S01]  /*6e6f0*/  VIADD R14, R13, UR71 ;  /* 0x000000470d0e7c36 */ /* 0x000fe20008000000 */
[----:B------:R-:W1:Y:S03]  /*6e700*/  LDCU UR71, c[0x0][0x3b8] ;  /* 0x00007700ff4777ac */ /* 0x000e660008000800 */
[----:B------:R-:W-:Y:S01]  /*6e710*/  VIADD R15, R14, UR65 ;  /* 0x000000410e0f7c36 */ /* 0x000fe20008000000 */
[----:B------:R-:W0:Y:S01]  /*6e720*/  LDCU UR65, c[0x0][0x3b8] ;  /* 0x00007700ff4177ac */ /* 0x000e220008000800 */
[----:B--2---:R-:W-:-:S04]  /*6e730*/  LEA R8, P3, R27, R3, 0x1 ;  /* 0x000000031b087211 */ /* 0x004fc800078608ff */
[----:B------:R-:W-:-:S05]  /*6e740*/  LEA.HI.X.SX32 R9, R27, R20, 0x1, P3 ;  /* 0x000000141b097211 */ /* 0x000fca00018f0eff */
[----:B------:R-:W-:Y:S04]  /*6e750*/  STL.64 [R1+0xca8], R8 ;  /* 0x000ca80801007387 */ /* 0x000fe80000100a00 */
[----:B------:R-:W2:Y:S01]  /*6e760*/  LDL.LU R4, [R1+0xc8] ;  /* 0x0000c80001047983 */ /* 0x000ea20000300800 */
[----:B0-----:R-:W-:Y:S01]  /*6e770*/  LEA R6, P4, R16, R3, 0x1 ;  /* 0x0000000310067211 */ /* 0x001fe200078808ff */
[----:B------:R-:W-:-:S03]  /*6e780*/  IMAD.MOV.U32 R27, RZ, RZ, R24 ;  /* 0x000000ffff1b7224 */ /* 0x000fc600078e0018 */
[----:B------:R-:W-:Y:S01]  /*6e790*/  LEA.HI.X.SX32 R7, R16, R20, 0x1, P4 ;  /* 0x0000001410077211 */ /* 0x000fe200020f0eff */
[----:B------:R-:W-:Y:S02]  /*6e7a0*/  IMAD.MOV.U32 R24, RZ, RZ, R21 ;  /* 0x000000ffff187224 */ /* 0x000fe400078e0015 */
[----:B------:R-:W2:Y:S04]  /*6e7b0*/  LDL.LU R21, [R1+0xc4] ;  /* 0x0000c40001157983 */ /* 0x000ea80000300800 */
[----:B------:R0:W-:Y:S04]  /*6e7c0*/  STL.64 [R1+0xca0], R6 ;  /* 0x000ca00601007387 */ /* 0x0001e80000100a00 */
[----:B------:R-:W-:Y:S01]  /*6e7d0*/  STL.64 [R1+0x16f8], R14 ;  /* 0x0016f80e01007387 */ /* 0x000fe20000100a00 */
[----:B0-----:R-:W-:-:S04]  /*6e7e0*/  LEA R6, P4, R17, R3, 0x1 ;  /* 0x0000000311067211 */ /* 0x001fc800078808ff */
[----:B------:R-:W-:-:S05]  /*6e7f0*/  LEA.HI.X.SX32 R7, R17, R20, 0x1, P4 ;  /* 0x0000001411077211 */ /* 0x000fca00020f0eff */
[----:B------:R0:W-:Y:S04]  /*6e800*/  STL.64 [R1+0xc80], R6 ;  /* 0x000c800601007387 */ /* 0x0001e80000100a00 */
[----:B0-----:R-:W2:Y:S01]  /*6e810*/  LDL.LU R7, [R1+0xd0] ;  /* 0x0000d00001077983 */ /* 0x001ea20000300800 */
[----:B------:R-:W-:-:S04]  /*6e820*/  LEA R8, P3, R22, R3, 0x1 ;  /* 0x0000000316087211 */ /* 0x000fc800078608ff */
[----:B------:R-:W-:-:S05]  /*6e830*/  LEA.HI.X.SX32 R9, R22, R20, 0x1, P3 ;  /* 0x0000001416097211 */ /* 0x000fca00018f0eff */
[----:B------:R4:W-:Y:S04]  /*6e840*/  STL.64 [R1+0xc88], R8 ;  /* 0x000c880801007387 */ /* 0x0009e80000100a00 */
[----:B------:R-:W2:Y:S01]  /*6e850*/  LDL.LU R22, [R1+0xcc] ;  /* 0x0000cc0001167983 */ /* 0x000ea20000300800 */
[----:B------:R-:W-:Y:S01]  /*6e860*/  VIADD R16, R15, UR60 ;  /* 0x0000003c0f107c36 */ /* 0x000fe20008000000 */
[----:B------:R-:W0:Y:S02]  /*6e870*/  LDCU UR60, c[0x0][0x3b8] ;  /* 0x00007700ff3c77ac */ /* 0x000e240008000800 */
[----:B------:R-:W2:Y:S01]  /*6e880*/  LDL.LU R6, [R1+0xd8] ;  /* 0x0000d80001067983 */ /* 0x000ea20000300800 */
[-C--:B---3--:R-:W-:Y:S02]  /*6e890*/  LEA R10, P3, R5, R3.reuse, 0x1 ;  /* 0x00000003050a7211 */ /* 0x088fe400078608ff */
[----:B----4-:R-:W-:-:S02]  /*6e8a0*/  LEA R8, P4, R18, R3, 0x1 ;  /* 0x0000000312087211 */ /* 0x010fc400078808ff */
[-C--:B------:R-:W-:Y:S02]  /*6e8b0*/  LEA.HI.X.SX32 R11, R5, R20.reuse, 0x1, P3 ;  /* 0x00000014050b7211 */ /* 0x080fe400018f0eff */
[----:B------:R-:W-:-:S03]  /*6e8c0*/  LEA.HI.X.SX32 R9, R18, R20, 0x1, P4 ;  /* 0x0000001412097211 */ /* 0x000fc600020f0eff */
[----:B------:R3:W-:Y:S04]  /*6e8d0*/  STL.64 [R1+0xc78], R10 ;  /* 0x000c780a01007387 */ /* 0x0007e80000100a00 */
[----:B------:R-:W4:Y:S01]  /*6e8e0*/  LDL.LU R5, [R1+0xd4] ;  /* 0x0000d40001057983 */ /* 0x000f220000300800 */
[----:B------:R-:W-:Y:S01]  /*6e8f0*/  VIADD R17, R16, UR70 ;  /* 0x0000004610117c36 */ /* 0x000fe20008000000 */
[----:B------:R-:W0:Y:S02]  /*6e900*/  LDCU UR70, c[0x0][0x3b8] ;  /* 0x00007700ff4677ac */ /* 0x000e240008000800 */
[----:B------:R1:W-:Y:S01]  /*6e910*/  STL.64 [R1+0xc70], R8 ;  /* 0x000c700801007387 */ /* 0x0003e20000100a00 */
[----:B---3--:R-:W-:-:S04]  /*6e920*/  LEA R10, P3, R0, R3, 0x1 ;  /* 0x00000003000a7211 */ /* 0x008fc800078608ff */
[-C--:B------:R-:W-:Y:S02]  /*6e930*/  LEA.HI.X.SX32 R11, R0, R20.reuse, 0x1, P3 ;  /* 0x00000014000b7211 */ /* 0x080fe400018f0eff */
[C---:B-1----:R-:W-:Y:S01]  /*6e940*/  LEA R8, P4, R19.reuse, R3, 0x1 ;  /* 0x0000000313087211 */ /* 0x042fe200078808ff */
[----:B------:R-:W-:Y:S03]  /*6e950*/  STL.64 [R1+0x16f0], R16 ;  /* 0x0016f01001007387 */ /* 0x000fe60000100a00 */
[----:B------:R-:W-:Y:S01]  /*6e960*/  LEA.HI.X.SX32 R9, R19, R20, 0x1, P4 ;  /* 0x0000001413097211 */ /* 0x000fe200020f0eff */
[----:B------:R-:W-:Y:S01]  /*6e970*/  STL.64 [R1+0xc58], R10 ;  /* 0x000c580a01007387 */ /* 0x000fe20000100a00 */
[----:B------:R-:W-:-:S03]  /*6e980*/  IMAD.MOV.U32 R0, RZ, RZ, R27 ;  /* 0x000000ffff007224 */ /* 0x000fc600078e001b */
[----:B------:R1:W-:Y:S04]  /*6e990*/  STL.64 [R1+0xc50], R8 ;  /* 0x000c500801007387 */ /* 0x0003e80000100a00 */
[----:B-1----:R-:W3:Y:S04]  /*6e9a0*/  LDL.LU R8, [R1+0xe4] ;  /* 0x0000e40001087983 */ /* 0x002ee80000300800 */
[----:B------:R-:W3:Y:S04]  /*6e9b0*/  LDL.LU R27, [R1+0xe0] ;  /* 0x0000e000011b7983 */ /* 0x000ee80000300800 */
[----:B------:R-:W3:Y:S01]  /*6e9c0*/  LDL.LU R9, [R1+0xec] ;  /* 0x0000ec0001097983 */ /* 0x000ee20000300800 */
[----:B------:R-:W-:Y:S01]  /*6e9d0*/  VIADD R18, R17, UR62 ;  /* 0x0000003e11127c36 */ /* 0x000fe20008000000 */
[----:B------:R-:W1:Y:S03]  /*6e9e0*/  LDCU UR62, c[0x0][0x3b8] ;  /* 0x00007700ff3e77ac */ /* 0x000e660008000800 */
[----:B------:R-:W-:Y:S01]  /*6e9f0*/  VIADD R19, R18, UR69 ;  /* 0x0000004512137c36 */ /* 0x000fe20008000000 */
[----:B------:R-:W0:Y:S01]  /*6ea00*/  LDCU UR69, c[0x0][0x3b8] ;  /* 0x00007700ff4577ac */ /* 0x000e220008000800 */
[----:B--2---:R-:W-:-:S04]  /*6ea10*/  LEA R12, P3, R4, R3, 0x1 ;  /* 0x00000003040c7211 */ /* 0x004fc800078608ff */
[----:B------:R-:W-:-:S05]  /*6ea20*/  LEA.HI.X.SX32 R13, R4, R20, 0x1, P3 ;  /* 0x00000014040d7211 */ /* 0x000fca00018f0eff */
[----:B------:R2:W-:Y:S04]  /*6ea30*/  STL.64 [R1+0xc38], R12 ;  /* 0x000c380c01007387 */ /* 0x0005e80000100a00 */
[----:B------:R-:W3:Y:S01]  /*6ea40*/  LDL.LU R4, [R1+0xe8] ;  /* 0x0000e80001047983 */ /* 0x000ee20000300800 */
[----:B------:R-:W-:-:S04]  /*6ea50*/  LEA R10, P4, R21, R3, 0x1 ;  /* 0x00000003150a7211 */ /* 0x000fc800078808ff */
[----:B------:R-:W-:-:S05]  /*6ea60*/  LEA.HI.X.SX32 R11, R21, R20, 0x1, P4 ;  /* 0x00000014150b7211 */ /* 0x000fca00020f0eff */
[----:B------:R0:W-:Y:S04]  /*6ea70*/  STL.64 [R1+0xc30], R10 ;  /* 0x000c300a01007387 */ /* 0x0001e80000100a00 */
[----:B------:R-:W-:Y:S04]  /*6ea80*/  STL.64 [R1+0x16e8], R18 ;  /* 0x0016e81201007387 */ /* 0x000fe80000100a00 */
[----:B------:R-:W3:Y:S01]  /*6ea90*/  LDL.LU R17, [R1+0xf4] ;  /* 0x0000f40001117983 */ /* 0x000ee20000300800 */
[----:B--2---:R-:W-:-:S04]  /*6eaa0*/  LEA R12, P3, R7, R3, 0x1 ;  /* 0x00000003070c7211 */ /* 0x004fc800078608ff */
[----:B------:R-:W-:-:S05]  /*6eab0*/  LEA.HI.X.SX32 R13, R7, R20, 0x1, P3 ;  /* 0x00000014070d7211 */ /* 0x000fca00018f0eff */
[----:B------:R2:W-:Y:S04]  /*6eac0*/  STL.64 [R1+0xc18], R12 ;  /* 0x000c180c01007387 */ /* 0x0005e80000100a00 */
[----:B------:R-:W3:Y:S01]  /*6ead0*/  LDL.LU R7, [R1+0xf0] ;  /* 0x0000f00001077983 */ /* 0x000ee20000300800 */
[----:B0-----:R-:W-:-:S04]  /*6eae0*/  LEA R10, P4, R22, R3, 0x1 ;  /* 0x00000003160a7211 */ /* 0x001fc800078808ff */
[----:B------:R-:W-:Y:S02]  /*6eaf0*/  LEA.HI.X.SX32 R11, R22, R20, 0x1, P4 ;  /* 0x00000014160b7211 */ /* 0x000fe400020f0eff */
[----:B--2---:R-:W-:-:S03]  /*6eb00*/  LEA R12, P3, R6, R3, 0x1 ;  /* 0x00000003060c7211 */ /* 0x004fc600078608ff */
[----:B------:R4:W-:Y:S01]  /*6eb10*/  STL.64 [R1+0xc10], R10 ;  /* 0x000c100a01007387 */ /* 0x0009e20000100a00 */
[----:B------:R-:W-:Y:S02]  /*6eb20*/  LEA.HI.X.SX32 R13, R6, R20, 0x1, P3 ;  /* 0x00000014060d7211 */ /* 0x000fe400018f0eff */
[----:B----4-:R-:W-:-:S04]  /*6eb30*/  LEA R10, P4, R5, R3, 0x1 ;  /* 0x00000003050a7211 */ /* 0x010fc800078808ff */
[----:B------:R-:W-:Y:S01]  /*6eb40*/  LEA.HI.X.SX32 R11, R5, R20, 0x1, P4 ;  /* 0x00000014050b7211 */ /* 0x000fe200020f0eff */
[----:B------:R3:W-:Y:S04]  /*6eb50*/  STL.64 [R1+0xc08], R12 ;  /* 0x000c080c01007387 */ /* 0x0007e80000100a00 */
[----:B------:R0:W-:Y:S04]  /*6eb60*/  STL.64 [R1+0xc00], R10 ;  /* 0x000c000a01007387 */ /* 0x0001e80000100a00 */
[----:B------:R-:W2:Y:S04]  /*6eb70*/  LDL.LU R14, [R1+0xfc] ;  /* 0x0000fc00010e7983 */ /* 0x000ea80000300800 */
[----:B------:R-:W4:Y:S01]  /*6eb80*/  LDL.LU R6, [R1+0xf8] ;  /* 0x0000f80001067983 */ /* 0x000f220000300800 */
[----:B------:R-:W-:Y:S01]  /*6eb90*/  VIADD R21, R19, UR64 ;  /* 0x0000004013157c36 */ /* 0x000fe20008000000 */
[----:B------:R-:W0:Y:S02]  /*6eba0*/  LDCU UR64, c[0x0][0x3b8] ;  /* 0x00007700ff4077ac */ /* 0x000e240008000800 */
[----:B------:R-:W4:Y:S01]  /*6ebb0*/  LDL.LU R15, [R1+0x104] ;  /* 0x00010400010f7983 */ /* 0x000f220000300800 */
[----:B------:R-:W-:Y:S01]  /*6ebc0*/  VIADD R22, R21, UR58 ;  /* 0x0000003a15167c36 */ /* 0x000fe20008000000 */
[----:B------:R-:W0:Y:S01]  /*6ebd0*/  LDCU UR58, c[0x0][0x3b8] ;  /* 0x00007700ff3a77ac */ /* 0x000e220008000800 */
[----:B------:R-:W-:Y:S01]  /*6ebe0*/  IMAD.MOV.U32 R5, RZ, RZ, R23 ;  /* 0x000000ffff057224 */ /* 0x000fe200078e0017 */
[----:B---3--:R-:W-:-:S02]  /*6ebf0*/  LEA R12, P3, R8, R3, 0x1 ;  /* 0x00000003080c7211 */ /* 0x008fc400078608ff */
[C---:B0-----:R-:W-:Y:S02]  /*6ec00*/  LEA R10, P4, R27.reuse, R3, 0x1 ;  /* 0x000000031b0a7211 */ /* 0x041fe400078808ff */
[-C--:B------:R-:W-:Y:S02]  /*6ec10*/  LEA.HI.X.SX32 R13, R8, R20.reuse, 0x1, P3 ;  /* 0x00000014080d7211 */ /* 0x080fe400018f0eff */
[----:B------:R-:W-:-:S03]  /*6ec20*/  LEA.HI.X.SX32 R11, R27, R20, 0x1, P4 ;  /* 0x000000141b0b7211 */ /* 0x000fc600020f0eff */
[----:B------:R0:W-:Y:S01]  /*6ec30*/  STL.64 [R1+0xbe8], R12 ;  /* 0x000be80c01007387 */ /* 0x0001e20000100a00 */
[----:B------:R-:W-:Y:S01]  /*6ec40*/  VIADD R23, R22, UR76 ;  /* 0x0000004c16177c36 */ /* 0x000fe20008000000 */
[----:B------:R-:W3:Y:S02]  /*6ec50*/  LDCU UR76, c[0x0][0x3b8] ;  /* 0x00007700ff4c77ac */ /* 0x000ee40008000800 */
[----:B------:R-:W3:Y:S04]  /*6ec60*/  LDL.LU R8, [R1+0x100] ;  /* 0x0001000001087983 */ /* 0x000ee80000300800 */
[----:B------:R1:W-:Y:S01]  /*6ec70*/  STL.64 [R1+0xbe0], R10 ;  /* 0x000be00a01007387 */ /* 0x0003e20000100a00 */
[----:B0-----:R-:W-:-:S04]  /*6ec80*/  LEA R12, P3, R9, R3, 0x1 ;  /* 0x00000003090c7211 */ /* 0x001fc800078608ff */
[----:B------:R-:W-:Y:S01]  /*6ec90*/  LEA.HI.X.SX32 R13, R9, R20, 0x1, P3 ;  /* 0x00000014090d7211 */ /* 0x000fe200018f0eff */
[----:B------:R-:W-:Y:S04]  /*6eca0*/  STL.64 [R1+0x16e0], R22 ;  /* 0x0016e01601007387 */ /* 0x000fe80000100a00 */
[----:B------:R0:W-:Y:S04]  /*6ecb0*/  STL.64 [R1+0xbc8], R12 ;  /* 0x000bc80c01007387 */ /* 0x0001e80000100a00 */
[----:B------:R-:W3:Y:S01]  /*6ecc0*/  LDL.LU R19, [R1+0x10c] ;  /* 0x00010c0001137983 */ /* 0x000ee20000300800 */
[----:B-1----:R-:W-:-:S04]  /*6ecd0*/  LEA R10, P4, R4, R3, 0x1 ;  /* 0x00000003040a7211 */ /* 0x002fc800078808ff */
[----:B------:R-:W-:-:S05]  /*6ece0*/  LEA.HI.X.SX32 R11, R4, R20, 0x1, P4 ;  /* 0x00000014040b7211 */ /* 0x000fca00020f0eff */
[----:B------:R1:W-:Y:S04]  /*6ecf0*/  STL.64 [R1+0xbc0], R10 ;  /* 0x000bc00a01007387 */ /* 0x0003e80000100a00 */
[----:B------:R-:W3:Y:S01]  /*6ed00*/  LDL.LU R9, [R1+0x108] ;  /* 0x0001080001097983 */ /* 0x000ee20000300800 */
[----:B0-----:R-:W-:-:S04]  /*6ed10*/  LEA R12, P3, R17, R3, 0x1 ;  /* 0x00000003110c7211 */ /* 0x001fc800078608ff */
[----:B------:R-:W-:-:S05]  /*6ed20*/  LEA.HI.X.SX32 R13, R17, R20, 0x1, P3 ;  /* 0x00000014110d7211 */ /* 0x000fca00018f0eff */
[----:B------:R2:W-:Y:S01]  /*6ed30*/  STL.64 [R1+0xbb8], R12 ;  /* 0x000bb80c01007387 */ /* 0x0005e20000100a00 */
[----:B-1----:R-:W-:-:S04]  /*6ed40*/  LEA R10, P4, R7, R3, 0x1 ;  /* 0x00000003070a7211 */ /* 0x002fc800078808ff */
[----:B------:R-:W-:-:S05]  /*6ed50*/  LEA.HI.X.SX32 R11, R7, R20, 0x1, P4 ;  /* 0x00000014070b7211 */ /* 0x000fca00020f0eff */
[----:B------:R4:W-:Y:S04]  /*6ed60*/  STL.64 [R1+0xbb0], R10 ;  /* 0x000bb00a01007387 */ /* 0x0009e80000100a00 */
[----:B------:R-:W3:Y:S01]  /*6ed70*/  LDL.LU R16, [R1+0x114] ;  /* 0x0001140001107983 */ /* 0x000ee20000300800 */
[----:B------:R-:W-:Y:S02]  /*6ed80*/  IMAD.MOV.U32 R27, RZ, RZ, R24 ;  /* 0x000000ffff1b7224 */ /* 0x000fe400078e0018 */
[----:B------:R-:W-:Y:S01]  /*6ed90*/  VIADD R24, R23, UR68 ;  /* 0x0000004417187c36 */ /* 0x000fe20008000000 */
[----:B------:R-:W3:Y:S01]  /*6eda0*/  LDL.LU R17, [R1+0x110] ;  /* 0x0001100001117983 */ /* 0x000ee20000300800 */
[----:B------:R-:W-:Y:S01]  /*6edb0*/  IMAD.MOV.U32 R4, RZ, RZ, R25 ;  /* 0x000000ffff047224 */ /* 0x000fe200078e0019 */
[----:B------:R-:W0:Y:S01]  /*6edc0*/  LDCU UR68, c[0x0][0x3b8] ;  /* 0x00007700ff4477ac */ /* 0x000e220008000800 */
[----:B------:R-:W-:Y:S01]  /*6edd0*/  VIADD R25, R24, UR75 ;  /* 0x0000004b18197c36 */ /* 0x000fe20008000000 */
[----:B--2---:R-:W-:-:S02]  /*6ede0*/  LEA R12, P3, R14, R3, 0x1 ;  /* 0x000000030e0c7211 */ /* 0x004fc400078608ff */
[-C--:B----4-:R-:W-:Y:S01]  /*6edf0*/  LEA R10, P4, R6, R3.reuse, 0x1 ;  /* 0x00000003060a7211 */ /* 0x090fe200078808ff */
[----:B------:R-:W-:Y:S01]  /*6ee00*/  IMAD.MOV.U32 R7, RZ, RZ, R26 ;  /* 0x000000ffff077224 */ /* 0x000fe200078e001a */
[-C--:B------:R-:W-:Y:S01]  /*6ee10*/  LEA.HI.X.SX32 R13, R14, R20.reuse, 0x1, P3 ;  /* 0x000000140e0d7211 */ /* 0x080fe200018f0eff */
[----:B------:R-:W-:Y:S01]  /*6ee20*/  STL.64 [R1+0x16d0], R24 ;  /* 0x0016d01801007387 */ /* 0x000fe20000100a00 */
[----:B------:R-:W-:Y:S01]  /*6ee30*/  LEA.HI.X.SX32 R11, R6, R20, 0x1, P4 ;  /* 0x00000014060b7211 */ /* 0x000fe200020f0eff */
[----:B------:R-:W1:Y:S02]  /*6ee40*/  LDCU UR75, c[0x0][0x3b8] ;  /* 0x00007700ff4b77ac */ /* 0x000e640008000800 */
[----:B------:R-:W2:Y:S04]  /*6ee50*/  LDL.LU R22, [R1+0x11c] ;  /* 0x00011c0001167983 */ /* 0x000ea80000300800 */
[----:B------:R4:W-:Y:S04]  /*6ee60*/  STL.64 [R1+0xb98], R12 ;  /* 0x000b980c01007387 */ /* 0x0009e80000100a00 */
[----:B------:R-:W2:Y:S04]  /*6ee70*/  LDL.LU R18, [R1+0x118] ;  /* 0x0001180001127983 */ /* 0x000ea80000300800 */
[----:B------:R3:W-:Y:S01]  /*6ee80*/  STL.64 [R1+0xb90], R10 ;  /* 0x000b900a01007387 */ /* 0x0007e20000100a00 */
[----:B----4-:R-:W-:-:S04]  /*6ee90*/  LEA R12, P3, R15, R3, 0x1 ;  /* 0x000000030f0c7211 */ /* 0x010fc800078608ff */
[----:B------:R-:W-:Y:S02]  /*6eea0*/  LEA.HI.X.SX32 R13, R15, R20, 0x1, P3 ;  /* 0x000000140f0d7211 */ /* 0x000fe400018f0eff */
[----:B---3--:R-:W-:-:S04]  /*6eeb0*/  LEA R10, P4, R8, R3, 0x1 ;  /* 0x00000003080a7211 */ /* 0x008fc800078808ff */
[----:B------:R-:W-:Y:S01]  /*6eec0*/  LEA.HI.X.SX32 R11, R8, R20, 0x1, P4 ;  /* 0x00000014080b7211 */ /* 0x000fe200020f0eff */
[----:B------:R3:W-:Y:S01]  /*6eed0*/  STL.64 [R1+0xb78], R12 ;  /* 0x000b780c01007387 */ /* 0x0007e20000100a00 */
[----:B------:R-:W-:Y:S01]  /*6eee0*/  VIADD R26, R25, UR63 ;  /* 0x0000003f191a7c36 */ /* 0x000fe20008000000 */
[----:B------:R-:W4:Y:S02]  /*6eef0*/  LDCU UR63, c[0x0][0x3b8] ;  /* 0x00007700ff3f77ac */ /* 0x000f240008000800 */
[----:B------:R0:W-:Y:S01]  /*6ef00*/  STL.64 [R1+0xb70], R10 ;  /* 0x000b700a01007387 */ /* 0x0001e20000100a00 */
[----:B------:R-:W-:-:S03]  /*6ef10*/  IMAD.MOV.U32 R6, RZ, RZ, R27 ;  /* 0x000000ffff067224 */ /* 0x000fc600078e001b */
[----:B------:R-:W4:Y:S01]  /*6ef20*/  LDL.LU R14, [R1+0x128] ;  /* 0x00012800010e7983 */ /* 0x000f220000300800 */
[----:B------:R-:W-:Y:S01]  /*6ef30*/  VIADD R27, R26, UR67 ;  /* 0x000000431a1b7c36 */ /* 0x000fe20008000000 */
[----:B------:R-:W0:Y:S02]  /*6ef40*/  LDCU UR67, c[0x0][0x3b8] ;  /* 0x00007700ff4377ac */ /* 0x000e240008000800 */
[----:B------:R-:W4:Y:S01]  /*6ef50*/  LDL.LU R15, [R1+0x124] ;  /* 0x00012400010f7983 */ /* 0x000f220000300800 */
[----:B---3--:R-:W-:-:S04]  /*6ef60*/  LEA R12, P3, R19, R3, 0x1 ;  /* 0x00000003130c7211 */ /* 0x008fc800078608ff */
[----:B------:R-:W-:Y:S01]  /*6ef70*/  LEA.HI.X.SX32 R13, R19, R20, 0x1, P3 ;  /* 0x00000014130d7211 */ /* 0x000fe200018f0eff */
[----:B------:R-:W-:Y:S04]  /*6ef80*/  STL.64 [R1+0x16c0], R26 ;  /* 0x0016c01a01007387 */ /* 0x000fe80000100a00 */
[----:B------:R3:W-:Y:S01]  /*6ef90*/  STL.64 [R1+0xb58], R12 ;  /* 0x000b580c01007387 */ /* 0x0007e20000100a00 */
[----:B0-----:R-:W-:-:S04]  /*6efa0*/  LEA R10, P4, R9, R3, 0x1 ;  /* 0x00000003090a7211 */ /* 0x001fc800078808ff */
[----:B------:R-:W-:-:S05]  /*6efb0*/  LEA.HI.X.SX32 R11, R9, R20, 0x1, P4 ;  /* 0x00000014090b7211 */ /* 0x000fca00020f0eff */
[----:B------:R0:W-:Y:S04]  /*6efc0*/  STL.64 [R1+0xb50], R10 ;  /* 0x000b500a01007387 */ /* 0x0001e80000100a00 */
[----:B---3--:R-:W3:Y:S04]  /*6efd0*/  LDL.LU R12, [R1+0x130] ;  /* 0x00013000010c7983 */ /* 0x008ee80000300800 */
[----:B------:R-:W3:Y:S04]  /*6efe0*/  LDL.LU R13, [R1+0x12c] ;  /* 0x00012c00010d7983 */ /* 0x000ee80000300800 */
[----:B------:R-:W3:Y:S01]  /*6eff0*/  LDL.LU R19, [R1+0x13c] ;  /* 0x00013c0001137983 */ /* 0x000ee20000300800 */
[----:B------:R-:W-:-:S04]  /*6f000*/  LEA R24, P3, R16, R3, 0x1 ;  /* 0x0000000310187211 */ /* 0x000fc800078608ff */
[----:B------:R-:W-:-:S05]  /*6f010*/  LEA.HI.X.SX32 R25, R16, R20, 0x1, P3 ;  /* 0x0000001410197211 */ /* 0x000fca00018f0eff */
[----:B------:R2:W-:Y:S04]  /*6f020*/  STL.64 [R1+0xb48], R24 ;  /* 0x000b481801007387 */ /* 0x0005e80000100a00 */
[----:B------:R-:W3:Y:S01]  /*6f030*/  LDL.LU R16, [R1+0x138] ;  /* 0x0001380001107983 */ /* 0x000ee20000300800 */
[C---:B0-----:R-:W-:Y:S01]  /*6f040*/  LEA R10, P4, R17.reuse, R3, 0x1 ;  /* 0x00000003110a7211 */ /* 0x041fe200078808ff */
[----:B------:R-:W-:Y:S02]  /*6f050*/  IMAD.MOV.U32 R8, RZ, RZ, R2 ;  /* 0x000000ffff087224 */ /* 0x000fe400078e0002 */
[----:B------:R-:W-:Y:S01]  /*6f060*/  IMAD.MOV.U32 R2, RZ, RZ, R28 ;  /* 0x000000ffff027224 */ /* 0x000fe200078e001c */
[----:B------:R-:W-:Y:S01]  /*6f070*/  LEA.HI.X.SX32 R11, R17, R20, 0x1, P4 ;  /* 0x00000014110b7211 */ /* 0x000fe200020f0eff */
[----:B------:R-:W-:Y:S01]  /*6f080*/  VIADD R28, R27, UR74 ;  /* 0x0000004a1b1c7c36 */ /* 0x000fe20008000000 */
[----:B------:R-:W0:Y:S01]  /*6f090*/  LDCU UR74, c[0x0][0x3b8] ;  /* 0x00007700ff4a77ac */ /* 0x000e220008000800 */
[----:B------:R-:W-:-:S02]  /*6f0a0*/  IMAD.MOV.U32 R9, RZ, RZ, R5 ;  /* 0x000000ffff097224 */ /* 0x000fc400078e0005 */
[----:B------:R-:W-:Y:S02]  /*6f0b0*/  IMAD.MOV.U32 R5, RZ, RZ, R0 ;  /* 0x000000ffff057224 */ /* 0x000fe400078e0000 */
[----:B------:R-:W-:Y:S01]  /*6f0c0*/  IMAD.MOV.U32 R0, RZ, RZ, R29 ;  /* 0x000000ffff007224 */ /* 0x000fe200078e001d */
[----:B------:R0:W-:Y:S01]  /*6f0d0*/  STL.64 [R1+0xb40], R10 ;  /* 0x000b400a01007387 */ /* 0x0001e20000100a00 */
[----:B------:R-:W-:Y:S01]  /*6f0e0*/  VIADD R29, R28, UR61 ;  /* 0x0000003d1c1d7c36 */ /* 0x000fe20008000000 */
[----:B------:R-:W1:Y:S03]  /*6f0f0*/  LDCU UR61, c[0x0][0x3b8] ;  /* 0x00007700ff3d77ac */ /* 0x000e660008000800 */
[----:B------:R-:W-:Y:S01]  /*6f100*/  VIADD R17, R29, UR73 ;  /* 0x000000491d117c36 */ /* 0x000fe20008000000 */
[C---:B--2---:R-:W-:Y:S01]  /*6f110*/  LEA R24, P3, R22.reuse, R3, 0x1 ;  /* 0x0000000316187211 */ /* 0x044fe200078608ff */
[----:B------:R2:W-:Y:S01]  /*6f120*/  STL.64 [R1+0x16c8], R28 ;  /* 0x0016c81c01007387 */ /* 0x0005e20000100a00 */
[----:B------:R-:W1:Y:S02]  /*6f130*/  LDCU UR73, c[0x0][0x3b8] ;  /* 0x00007700ff4977ac */ /* 0x000e640008000800 */
[----:B------:R-:W-:-:S02]  /*6f140*/  LEA.HI.X.SX32 R25, R22, R20, 0x1, P3 ;  /* 0x0000001416197211 */ /* 0x000fc400018f0eff */
[CC--:B0-----:R-:W-:Y:S01]  /*6f150*/  LEA R10, P4, R18.reuse, R3.reuse, 0x1 ;  /* 0x00000003120a7211 */ /* 0x0c1fe200078808ff */
[----:B------:R-:W-:Y:S03]  /*6f160*/  STL [R1+0x14], R17 ;  /* 0x0000141101007387 */ /* 0x000fe60000100800 */
[----:B------:R-:W-:Y:S01]  /*6f170*/  LEA.HI.X.SX32 R11, R18, R20, 0x1, P4 ;  /* 0x00000014120b7211 */ /* 0x000fe200020f0eff */
[----:B------:R0:W-:Y:S04]  /*6f180*/  STL.64 [R1+0xb28], R24 ;  /* 0x000b281801007387 */ /* 0x0001e80000100a00 */
[----:B------:R1:W-:Y:S04]  /*6f190*/  STL.64 [R1+0xb20], R10 ;  /* 0x000b200a01007387 */ /* 0x0003e80000100a00 */
[----:B--2---:R-:W2:Y:S04]  /*6f1a0*/  LDL.LU R29, [R1+0x148] ;  /* 0x00014800011d7983 */ /* 0x004ea80000300800 */
[----:B0-----:R-:W2:Y:S01]  /*6f1b0*/  LDL.LU R24, [R1+0x144] ;  /* 0x0001440001187983 */ /* 0x001ea20000300800 */
[----:B------:R-:W-:Y:S01]  /*6f1c0*/  VIADD R22, R17, UR59 ;  /* 0x0000003b11167c36 */ /* 0x000fe20008000000 */
[----:B------:R-:W0:Y:S01]  /*6f1d0*/  LDCU UR59, c[0x0][0x3b8] ;  /* 0x00007700ff3b77ac */ /* 0x000e220008000800 */
[----:B----4-:R-:W-:-:S02]  /*6f1e0*/  LEA R26, P3, R14, R3, 0x1 ;  /* 0x000000030e1a7211 */ /* 0x010fc400078608ff */
[C---:B-1----:R-:W-:Y:S02]  /*6f1f0*/  LEA R10, P4, R15.reuse, R3, 0x1 ;  /* 0x000000030f0a7211 */ /* 0x042fe400078808ff */
[-C--:B------:R-:W-:Y:S02]  /*6f200*/  LEA.HI.X.SX32 R27, R14, R20.reuse, 0x1, P3 ;  /* 0x000000140e1b7211 */ /* 0x080fe400018f0eff */
[----:B------:R-:W-:-:S03]  /*6f210*/  LEA.HI.X.SX32 R11, R15, R20, 0x1, P4 ;  /* 0x000000140f0b7211 */ /* 0x000fc600020f0eff */
[----:B------:R-:W-:Y:S04]  /*6f220*/  STL.64 [R1+0xb18], R26 ;  /* 0x000b181a01007387 */ /* 0x000fe80000100a00 */
[----:B------:R-:W-:Y:S01]  /*6f230*/  STL.64 [R1+0xb10], R10 ;  /* 0x000b100a01007387 */ /* 0x000fe20000100a00 */
[----:B------:R-:W-:Y:S01]  /*6f240*/  VIADD R14, R22, UR66 ;  /* 0x00000042160e7c36 */ /* 0x000fe20008000000 */
[----:B------:R-:W1:Y:S02]  /*6f250*/  LDCU UR66, c[0x0][0x3b8] ;  /* 0x00007700ff4277ac */ /* 0x000e640008000800 */
[----:B------:R-:W4:Y:S04]  /*6f260*/  LDL.LU R17, [R1+0x150] ;  /* 0x0001500001117983 */ /* 0x000f280000300800 */
[----:B------:R-:W4:Y:S04]  /*6f270*/  LDL.LU R15, [R1+0x14c] ;  /* 0x00014c00010f7983 */ /* 0x000f280000300800 */
[----:B------:R0:W-:Y:S02]  /*6f280*/  STL [R1+0x20], R14 ;  /* 0x0000200e01007387 */ /* 0x0001e40000100800 */
[----:B0-----:R-:W-:Y:S01]  /*6f290*/  VIADD R14, R14, UR72 ;  /* 0x000000480e0e7c36 */ /* 0x001fe20008000000 */
[----:B------:R-:W0:Y:S01]  /*6f2a0*/  LDCU UR72, c[0x0][0x3b8] ;  /* 0x00007700ff4877ac */ /* 0x000e220008000800 */
[----:B---3--:R-:W-:-:S02]  /*6f2b0*/  LEA R26, P3, R12, R3, 0x1 ;  /* 0x000000030c1a7211 */ /* 0x008fc400078608ff */
[C---:B------:R-:W-:Y:S02]  /*6f2c0*/  LEA R10, P4, R13.reuse, R3, 0x1 ;  /* 0x000000030d0a7211 */ /* 0x040fe400078808ff */
[-C--:B------:R-:W-:Y:S02]  /*6f2d0*/  LEA.HI.X.SX32 R27, R12, R20.reuse, 0x1, P3 ;  /* 0x000000140c1b7211 */ /* 0x080fe400018f0eff */
[----:B------:R-:W-:-:S03]  /*6f2e0*/  LEA.HI.X.SX32 R11, R13, R20, 0x1, P4 ;  /* 0x000000140d0b7211 */ /* 0x000fc600020f0eff */
[----:B------:R3:W-:Y:S04]  /*6f2f0*/  STL.64 [R1+0xae8], R26 ;  /* 0x000ae81a01007387 */ /* 0x0007e80000100a00 */
[----:B------:R-:W4:Y:S04]  /*6f300*/  LDL.LU R12, [R1+0x15c] ;  /* 0x00015c00010c7983 */ /* 0x000f280000300800 */
[----:B------:R0:W-:Y:S04]  /*6f310*/  STL.64 [R1+0xae0], R10 ;  /* 0x000ae00a01007387 */ /* 0x0001e80000100a00 */
[----:B------:R-:W4:Y:S04]  /*6f320*/  LDL.LU R13, [R1+0x158] ;  /* 0x00015800010d7983 */ /* 0x000f280000300800 */
[----:B------:R-:W4:Y:S01]  /*6f330*/  LDL.LU R25, [R1+0x16c] ;  /* 0x00016c0001197983 */ /* 0x000f220000300800 */
[----:B---3--:R-:W-:-:S03]  /*6f340*/  LEA R26, P3, R19, R3, 0x1 ;  /* 0x00000003131a7211 */ /* 0x008fc600078608ff */
[----:B------:R-:W3:Y:S01]  /*6f350*/  LDL.LU R18, [R1+0x168] ;  /* 0x0001680001127983 */ /* 0x000ee20000300800 */
[----:B------:R-:W-:-:S03]  /*6f360*/  LEA.HI.X.SX32 R27, R19, R20, 0x1, P3 ;  /* 0x00000014131b7211 */ /* 0x000fc600018f0eff */
[----:B------:R0:W-:Y:S04]  /*6f370*/  STL [R1+0x1c], R14 ;  /* 0x00001c0e01007387 */ /* 0x0001e80000100800 */
[----:B------:R2:W-:Y:S01]  /*6f380*/  STL.64 [R1+0x998], R26 ;  /* 0x0009981a01007387 */ /* 0x0005e20000100a00 */
[----:B0-----:R-:W-:-:S04]  /*6f390*/  LEA R10, P4, R16, R3, 0x1 ;  /* 0x00000003100a7211 */ /* 0x001fc800078808ff */
[----:B------:R-:W-:-:S05]  /*6f3a0*/  LEA.HI.X.SX32 R11, R16, R20, 0x1, P4 ;  /* 0x00000014100b7211 */ /* 0x000fca00020f0eff */
[----:B------:R0:W-:Y:S04]  /*6f3b0*/  STL.64 [R1+0x990], R10 ;  /* 0x0009900a01007387 */ /* 0x0001e80000100a00 */
[----:B------:R-:W3:Y:S04]  /*6f3c0*/  LDL.LU R19, [R1+0x178] ;  /* 0x0001780001137983 */ /* 0x000ee80000300800 */
[----:B------:R-:W3:Y:S01]  /*6f3d0*/  LDL.LU R16, [R1+0x174] ;  /* 0x0001740001107983 */ /* 0x000ee20000300800 */
[----:B------:R-:W-:Y:S01]  /*6f3e0*/  VIADD R14, R14, UR14 ;  /* 0x0000000e0e0e7c36 */ /* 0x000fe20008000000 */
[----:B------:R-:W0:Y:S04]  /*6f3f0*/  LDCU UR14, c[0x0][0x3b8] ;  /* 0x00007700ff0e77ac */ /* 0x000e280008000800 */
[----:B------:R0:W-:Y:S01]  /*6f400*/  STL [R1+0x28], R14 ;  /* 0x0000280e01007387 */ /* 0x0001e20000100800 */
[----:B--2---:R-:W-:-:S02]  /*6f410*/  LEA R26, P3, R29, R3, 0x1 ;  /* 0x000000031d1a7211 */ /* 0x004fc400078608ff */
[C---:B0-----:R-:W-:Y:S02]  /*6f420*/  LEA R10, P4, R24.reuse, R3, 0x1 ;  /* 0x00000003180a7211 */ /* 0x041fe400078808ff */
[-C--:B------:R-:W-:Y:S02]  /*6f430*/  LEA.HI.X.SX32 R27, R29, R20.reuse, 0x1, P3 ;  /* 0x000000141d1b7211 */ /* 0x080fe400018f0eff */
[----:B------:R-:W-:-:S03]  /*6f440*/  LEA.HI.X.SX32 R11, R24, R20, 0x1, P4 ;  /* 0x00000014180b7211 */ /* 0x000fc600020f0eff */
[----:B------:R-:W-:Y:S01]  /*6f450*/  STL.64 [R1+0x988], R26 ;  /* 0x0009881a01007387 */ /* 0x000fe20000100a00 */
[----:B------:R-:W-:Y:S01]  /*6f460*/  VIADD R14, R14, UR4 ;  /* 0x000000040e0e7c36 */ /* 0x000fe20008000000 */
[----:B------:R-:W0:Y:S02]  /*6f470*/  LDCU UR4, c[0x0][0x3b8] ;  /* 0x00007700ff0477ac */ /* 0x000e240008000800 */
[----:B------:R-:W-:Y:S04]  /*6f480*/  STL.64 [R1+0x980], R10 ;  /* 0x0009800a01007387 */ /* 0x000fe80000100a00 */
[----:B------:R2:W-:Y:S02]  /*6f490*/  STL [R1+0x24], R14 ;  /* 0x0000240e01007387 */ /* 0x0005e40000100800 */
[----:B--2---:R-:W-:Y:S01]  /*6f4a0*/  VIADD R14, R14, UR5 ;  /* 0x000000050e0e7c36 */ /* 0x004fe20008000000 */
[----:B------:R-:W2:Y:S01]  /*6f4b0*/  LDCU UR5, c[0x0][0x3b8] ;  /* 0x00007700ff0577ac */ /* 0x000ea20008000800 */
[----:B----4-:R-:W-:-:S02]  /*6f4c0*/  LEA R26, P3, R17, R3, 0x1 ;  /* 0x00000003111a7211 */ /* 0x010fc400078608ff */
[----:B------:R-:W-:Y:S02]  /*6f4d0*/  LEA R10, P4, R15, R3, 0x1 ;  /* 0x000000030f0a7211 */ /* 0x000fe400078808ff */
[-C--:B------:R-:W-:Y:S02]  /*6f4e0*/  LEA.HI.X.SX32 R27, R17, R20.reuse, 0x1, P3 ;  /* 0x00000014111b7211 */ /* 0x080fe400018f0eff */
[----:B------:R-:W-:-:S03]  /*6f4f0*/  LEA.HI.X.SX32 R11, R15, R20, 0x1, P4 ;  /* 0x000000140f0b7211 */ /* 0x000fc600020f0eff */
[----:B------:R-:W-:Y:S04]  /*6f500*/  STL.64 [R1+0x978], R26 ;  /* 0x0009781a01007387 */ /* 0x000fe80000100a00 */
[----:B------:R-:W-:Y:S04]  /*6f510*/  STL.64 [R1+0x970], R10 ;  /* 0x0009700a01007387 */ /* 0x000fe80000100a00 */
[----:B------:R4:W-:Y:S04]  /*6f520*/  STL [R1+0x30], R14 ;  /* 0x0000300e01007387 */ /* 0x0009e80000100800 */
[----:B------:R-:W2:Y:S04]  /*6f530*/  LDL.LU R17, [R1+0x180] ;  /* 0x0001800001117983 */ /* 0x000ea80000300800 */
[----:B------:R-:W2:Y:S01]  /*6f540*/  LDL.LU R15, [R1+0x17c] ;  /* 0x00017c00010f7983 */ /* 0x000ea20000300800 */
[----:B----4-:R-:W-:Y:S01]  /*6f550*/  VIADD R14, R14, UR33 ;  /* 0x000000210e0e7c36 */ /* 0x010fe20008000000 */
[----:B------:R-:W4:Y:S01]  /*6f560*/  LDCU UR33, c[0x0][0x3b8] ;  /* 0x00007700ff2177ac */ /* 0x000f220008000800 */
[----:B------:R-:W-:-:S04]  /*6f570*/  LEA R26, P3, R12, R3, 0x1 ;  /* 0x000000030c1a7211 */ /* 0x000fc800078608ff */
[-C--:B------:R-:W-:Y:S02]  /*6f580*/  LEA.HI.X.SX32 R27, R12, R20.reuse, 0x1, P3 ;  /* 0x000000140c1b7211 */ /* 0x080fe400018f0eff */
[-C--:B------:R-:W-:Y:S02]  /*6f590*/  LEA R10, P4, R13, R3.reuse, 0x1 ;  /* 0x000000030d0a7211 */ /* 0x080fe400078808ff */
[-C--:B------:R-:W-:Y:S02]  /*6f5a0*/  LEA R12, P3, R25, R3.reuse, 0x1 ;  /* 0x00000003190c7211 */ /* 0x080fe400078608ff */
[-C--:B------:R-:W-:Y:S02]  /*6f5b0*/  LEA.HI.X.SX32 R11, R13, R20.reuse, 0x1, P4 ;  /* 0x000000140d0b7211 */ /* 0x080fe400020f0eff */
[----:B------:R-:W-:Y:S01]  /*6f5c0*/  LEA.HI.X.SX32 R13, R25, R20, 0x1, P3 ;  /* 0x00000014190d7211 */ /* 0x000fe200018f0eff */
[----:B------:R-:W-:Y:S04]  /*6f5d0*/  STL.64 [R1+0x968], R26 ;  /* 0x0009681a01007387 */ /* 0x000fe80000100a00 */
[----:B------:R3:W-:Y:S04]  /*6f5e0*/  STL.64 [R1+0x960], R10 ;  /* 0x0009600a01007387 */ /* 0x0007e80000100a00 */
[----:B------:R-:W-:Y:S04]  /*6f5f0*/  STL [R1+0x2c], R14 ;  /* 0x00002c0e01007387 */ /* 0x000fe80000100800 */
[----:B------:R0:W-:Y:S01]  /*6f600*/  STL.64 [R1+0x958], R12 ;  /* 0x0009580c01007387 */ /* 0x0001e20000100a00 */
[----:B---3--:R-:W-:-:S04]  /*6f610*/  LEA R10, P4, R18, R3, 0x1 ;  /* 0x00000003120a7211 */ /* 0x008fc800078808ff */
[----:B------:R-:W-:Y:S01]  /*6f620*/  LEA.HI.X.SX32 R11, R18, R20, 0x1, P4 ;  /* 0x00000014120b7211 */ /* 0x000fe200020f0eff */
[----:B0-----:R-:W3:Y:S04]  /*6f630*/  LDL.LU R12, [R1+0x188] ;  /* 0x00018800010c7983 */ /* 0x001ee80000300800 */
[----:B------:R-:W4:Y:S01]  /*6f640*/  LDL.LU R13, [R1+0x184] ;  /* 0x00018400010d7983 */ /* 0x000f220000300800 */
[----:B------:R-:W-:Y:S01]  /*6f650*/  VIADD R25, R14, UR11 ;  /* 0x0000000b0e197c36 */ /* 0x000fe20008000000 */
[----:B------:R-:W0:Y:S02]  /*6f660*/  LDCU UR11, c[0x0][0x3b8] ;  /* 0x00007700ff0b77ac */ /* 0x000e240008000800 */
[----:B------:R0:W-:Y:S04]  /*6f670*/  STL.64 [R1+0x950], R10 ;  /* 0x0009500a01007387 */ /* 0x0001e80000100a00 */
[----:B------:R-:W4:Y:S04]  /*6f680*/  LDL.LU R18, [R1+0x194] ;  /* 0x0001940001127983 */ /* 0x000f280000300800 */
[----:B------:R-:W4:Y:S04]  /*6f690*/  LDL.LU R14, [R1+0x190] ;  /* 0x00019000010e7983 */ /* 0x000f280000300800 */
[----:B------:R-:W-:Y:S04]  /*6f6a0*/  STL [R1+0x1730], R22 ;  /* 0x0017301601007387 */ /* 0x000fe80000100800 */
[----:B------:R-:W-:Y:S01]  /*6f6b0*/  STL [R1+0x1734], R23 ;  /* 0x0017341701007387 */ /* 0x000fe20000100800 */
[----:B------:R-:W-:-:S04]  /*6f6c0*/  LEA R26, P3, R19, R3, 0x1 ;  /* 0x00000003131a7211 */ /* 0x000fc800078608ff */
[-C--:B------:R-:W-:Y:S02]  /*6f6d0*/  LEA.HI.X.SX32 R27, R19, R20.reuse, 0x1, P3 ;  /* 0x00000014131b7211 */ /* 0x080fe400018f0eff */
[CC--:B0-----:R-:W-:Y:S01]  /*6f6e0*/  LEA R10, P4, R16.reuse, R3.reuse, 0x1 ;  /* 0x00000003100a7211 */ /* 0x0c1fe200078808ff */
[----:B------:R-:W4:Y:S03]  /*6f6f0*/  LDL.LU R19, [R1+0x19c] ;  /* 0x00019c0001137983 */ /* 0x000f260000300800 */
[----:B------:R-:W-:Y:S01]  /*6f700*/  LEA.HI.X.SX32 R11, R16, R20, 0x1, P4 ;  /* 0x00000014100b7211 */ /* 0x000fe200020f0eff */
[----:B------:R0:W-:Y:S04]  /*6f710*/  STL.64 [R1+0x948], R26 ;  /* 0x0009481a01007387 */ /* 0x0001e80000100a00 */
[----:B------:R-:W4:Y:S04]  /*6f720*/  LDL.LU R16, [R1+0x198] ;  /* 0x0001980001107983 */ /* 0x000f280000300800 */
[----:B------:R1:W-:Y:S01]  /*6f730*/  STL.64 [R1+0x940], R10 ;  /* 0x0009400a01007387 */ /* 0x0003e20000100a00 */
[----:B------:R-:W-:Y:S01]  /*6f740*/  VIADD R29, R25, UR48 ;  /* 0x00000030191d7c36 */ /* 0x000fe20008000000 */
[----:B------:R-:W1:Y:S03]  /*6f750*/  LDCU UR48, c[0x0][0x3b8] ;  /* 0x00007700ff3077ac */ /* 0x000e660008000800 */
[----:B0-----:R-:W-:Y:S01]  /*6f760*/  VIADD R27, R29, UR23 ;  /* 0x000000171d1b7c36 */ /* 0x001fe20008000000 */
[----:B------:R-:W0:Y:S01]  /*6f770*/  LDCU UR23, c[0x0][0x3b8] ;  /* 0x00007700ff1777ac */ /* 0x000e220008000800 */
[----:B--2---:R-:W-:-:S02]  /*6f780*/  LEA R22, P3, R17, R3, 0x1 ;  /* 0x0000000311167211 */ /* 0x004fc400078608ff */
[----:B-1----:R-:W-:Y:S02]  /*6f790*/  LEA R10, P4, R15, R3, 0x1 ;  /* 0x000000030f0a7211 */ /* 0x002fe400078808ff */
[-C--:B------:R-:W-:Y:S02]  /*6f7a0*/  LEA.HI.X.SX32 R23, R17, R20.reuse, 0x1, P3 ;  /* 0x0000001411177211 */ /* 0x080fe400018f0eff */
[----:B------:R-:W-:-:S03]  /*6f7b0*/  LEA.HI.X.SX32 R11, R15, R20, 0x1, P4 ;  /* 0x000000140f0b7211 */ /* 0x000fc600020f0eff */
[----:B------:R3:W-:Y:S04]  /*6f7c0*/  STL.64 [R1+0x8b0], R22 ;  /* 0x0008b01601007387 */ /* 0x0007e80000100a00 */
[----:B------:R4:W-:Y:S04]  /*6f7d0*/  STL.64 [R1+0x8a8], R10 ;  /* 0x0008a80a01007387 */ /* 0x0009e80000100a00 */
[----:B------:R-:W2:Y:S04]  /*6f7e0*/  LDL.LU R24, [R1+0x1a8] ;  /* 0x0001a80001187983 */ /* 0x000ea80000300800 */
[----:B------:R-:W2:Y:S01]  /*6f7f0*/  LDL.LU R15, [R1+0x1a4] ;  /* 0x0001a400010f7983 */ /* 0x000ea20000300800 */
[----:B---3--:R-:W-:-:S02]  /*6f800*/  LEA R22, P3, R12, R3, 0x1 ;  /* 0x000000030c167211 */ /* 0x008fc400078608ff */
[C---:B----4-:R-:W-:Y:S02]  /*6f810*/  LEA R10, P4, R13.reuse, R3, 0x1 ;  /* 0x000000030d0a7211 */ /* 0x050fe400078808ff */
[-C--:B------:R-:W-:Y:S02]  /*6f820*/  LEA.HI.X.SX32 R23, R12, R20.reuse, 0x1, P3 ;  /* 0x000000140c177211 */ /* 0x080fe400018f0eff */
[----:B------:R-:W-:-:S03]  /*6f830*/  LEA.HI.X.SX32 R11, R13, R20, 0x1, P4 ;  /* 0x000000140d0b7211 */ /* 0x000fc600020f0eff */
[----:B------:R1:W-:Y:S04]  /*6f840*/  STL.64 [R1+0x8a0], R22 ;  /* 0x0008a01601007387 */ /* 0x0003e80000100a00 */
[----:B------:R3:W-:Y:S04]  /*6f850*/  STL.64 [R1+0x898], R10 ;  /* 0x0008980a01007387 */ /* 0x0007e80000100a00 */
[----:B------:R-:W4:Y:S01]  /*6f860*/  LDL.LU R17, [R1+0x1b4] ;  /* 0x0001b40001117983 */ /* 0x000f220000300800 */
[----:B-1----:R-:W-:-:S03]  /*6f870*/  LEA R22, P3, R18, R3, 0x1 ;  /* 0x0000000312167211 */ /* 0x002fc600078608ff */
[----:B------:R-:W4:Y:S01]  /*6f880*/  LDL.LU R13, [R1+0x1b0] ;  /* 0x0001b000010d7983 */ /* 0x000f220000300800 */
[-C--:B---3--:R-:W-:Y:S02]  /*6f890*/  LEA R10, P4, R14, R3.reuse, 0x1 ;  /* 0x000000030e0a7211 */ /* 0x088fe400078808ff */
[-C--:B------:R-:W-:Y:S02]  /*6f8a0*/  LEA.HI.X.SX32 R23, R18, R20.reuse, 0x1, P3 ;  /* 0x0000001412177211 */ /* 0x080fe400018f0eff */
[----:B------:R-:W-:Y:S01]  /*6f8b0*/  LEA.HI.X.SX32 R11, R14, R20, 0x1, P4 ;  /* 0x000000140e0b7211 */ /* 0x000fe200020f0eff */
[----:B------:R-:W3:Y:S01]  /*6f8c0*/  LDL.LU R18, [R1+0x1c0] ;  /* 0x0001c00001127983 */ /* 0x000ee20000300800 */
[----:B------:R-:W-:Y:S01]  /*6f8d0*/  VIADD R12, R27, UR47 ;  /* 0x0000002f1b0c7c36 */ /* 0x000fe20008000000 */
[----:B------:R-:W1:Y:S02]  /*6f8e0*/  LDCU UR47, c[0x0][0x3b8] ;  /* 0x00007700ff2f77ac */ /* 0x000e640008000800 */
[----:B------:R0:W-:Y:S04]  /*6f8f0*/  STL.64 [R1+0x890], R22 ;  /* 0x0008901601007387 */ /* 0x0001e80000100a00 */
[----:B------:R-:W3:Y:S01]  /*6f900*/  LDL.LU R14, [R1+0x1bc] ;  /* 0x0001bc00010e7983 */ /* 0x000ee20000300800 */
[----:B------:R-:W-:Y:S01]  /*6f910*/  VIADD R12, R12, UR32 ;  /* 0x000000200c0c7c36 */ /* 0x000fe20008000000 */
[----:B------:R-:W1:Y:S02]  /*6f920*/  LDCU UR32, c[0x0][0x3b8] ;  /* 0x00007700ff2077ac */ /* 0x000e640008000800 */
[----:B------:R1:W-:Y:S01]  /*6f930*/  STL.64 [R1+0x888], R10 ;  /* 0x0008880a01007387 */ /* 0x0003e20000100a00 */
[----:B0-----:R-:W-:-:S04]  /*6f940*/  LEA R22, P3, R19, R3, 0x1 ;  /* 0x0000000313167211 */ /* 0x001fc800078608ff */
[-C--:B------:R-:W-:Y:S02]  /*6f950*/  LEA.HI.X.SX32 R23, R19, R20.reuse, 0x1, P3 ;  /* 0x0000001413177211 */ /* 0x080fe400018f0eff */
[CC--:B-1----:R-:W-:Y:S01]  /*6f960*/  LEA R10, P4, R16.reuse, R3.reuse, 0x1 ;  /* 0x00000003100a7211 */ /* 0x0c2fe200078808ff */
[----:B------:R0:W-:Y:S03]  /*6f970*/  STL [R1+0x4c], R12 ;  /* 0x00004c0c01007387 */ /* 0x0001e60000100800 */
[----:B------:R-:W-:Y:S01]  /*6f980*/  LEA.HI.X.SX32 R11, R16, R20, 0x1, P4 ;  /* 0x00000014100b7211 */ /* 0x000fe200020f0eff */
[----:B------:R-:W-:Y:S04]  /*6f990*/  STL.64 [R1+0x880], R22 ;  /* 0x0008801601007387 */ /* 0x000fe80000100a00 */
[----:B------:R-:W-:Y:S04]  /*6f9a0*/  STL.64 [R1+0x878], R10 ;  /* 0x0008780a01007387 */ /* 0x000fe80000100a00 */
[----:B------:R-:W3:Y:S01]  /*6f9b0*/  LDL.LU R19, [R1+0x1cc] ;  /* 0x0001cc0001137983 */ /* 0x000ee20000300800 */
[----:B0-----:R-:W-:Y:S01]  /*6f9c0*/  VIADD R12, R12, UR77 ;  /* 0x0000004d0c0c7c36 */ /* 0x001fe20008000000 */
[----:B------:R-:W0:Y:S02]  /*6f9d0*/  LDCU UR77, c[0x0][0x3b8] ;  /* 0x00007700ff4d77ac */ /* 0x000e240008000800 */
[----:B------:R-:W3:Y:S04]  /*6f9e0*/  LDL.LU R16, [R1+0x1c8] ;  /* 0x0001c80001107983 */ /* 0x000ee80000300800 */
[----:B------:R1:W-:Y:S02]  /*6f9f0*/  STL [R1+0x48], R12 ;  /* 0x0000480c01007387 */ /* 0x0003e40000100800 */
[----:B-1----:R-:W-:Y:S01]  /*6fa00*/  VIADD R12, R12, UR7 ;  /* 0x000000070c0c7c36 */ /* 0x002fe20008000000 */
[----:B------:R-:W1:Y:S01]  /*6fa10*/  LDCU UR7, c[0x0][0x3b8] ;  /* 0x00007700ff0777ac */ /* 0x000e620008000800 */
[----:B--2---:R-:W-:-:S04]  /*6fa20*/  LEA R22, P3, R24, R3, 0x1 ;  /* 0x0000000318167211 */ /* 0x004fc800078608ff */
[----:B------:R-:W-:Y:S02]  /*6fa30*/  LEA.HI.X.SX32 R23, R24, R20, 0x1, P3 ;  /* 0x0000001418177211 */ /* 0x000fe400018f0eff */
[----:B------:R-:W-:-:S03]  /*6fa40*/  LEA R10, P4, R15, R3, 0x1 ;  /* 0x000000030f0a7211 */ /* 0x000fc600078808ff */
[----:B------:R4:W-:Y:S01]  /*6fa50*/  STL.64 [R1+0x870], R22 ;  /* 0x0008701601007387 */ /* 0x0009e20000100a00 */
[----:B------:R-:W-:Y:S01]  /*6fa60*/  LEA.HI.X.SX32 R11, R15, R20, 0x1, P4 ;  /* 0x000000140f0b7211 */ /* 0x000fe200020f0eff */
[----:B------:R-:W-:Y:S02]  /*6fa70*/  IMAD.MOV.U32 R15, RZ, RZ, R9 ;  /* 0x000000ffff0f7224 */ /* 0x000fe400078e0009 */
[----:B------:R-:W-:Y:S02]  /*6fa80*/  IMAD.MOV.U32 R9, RZ, RZ, R0 ;  /* 0x000000ffff097224 */ /* 0x000fe400078e0000 */
[----:B------:R2:W-:Y:S04]  /*6fa90*/  STL.64 [R1+0x868], R10 ;  /* 0x0008680a01007387 */ /* 0x0005e80000100a00 */
[----:B------:R-:W3:Y:S04]  /*6faa0*/  LDL.LU R0, [R1+0x1d8] ;  /* 0x0001d80001007983 */ /* 0x000ee80000300800 */
[----:B------:R0:W-:Y:S01]  /*6fab0*/  STL [R1+0x54], R12 ;  /* 0x0000540c01007387 */ /* 0x0001e20000100800 */
[----:B----4-:R-:W-:-:S04]  /*6fac0*/  LEA R22, P3, R17, R3, 0x1 ;  /* 0x0000000311167211 */ /* 0x010fc800078608ff */
[----:B------:R-:W-:Y:S02]  /*6fad0*/  LEA.HI.X.SX32 R23, R17, R20, 0x1, P3 ;  /* 0x0000001411177211 */ /* 0x000fe400018f0eff */
[----:B--2---:R-:W-:-:S03]  /*6fae0*/  LEA R10, P4, R13, R3, 0x1 ;  /* 0x000000030d0a7211 */ /* 0x004fc600078808ff */
[----:B------:R3:W-:Y:S01]  /*6faf0*/  STL.64 [R1+0x860], R22 ;  /* 0x0008601601007387 */ /* 0x0007e20000100a00 */
[----:B------:R-:W-:Y:S01]  /*6fb00*/  LEA.HI.X.SX32 R11, R13, R20, 0x1, P4 ;  /* 0x000000140d0b7211 */ /* 0x000fe200020f0eff */
[----:B------:R-:W-:Y:S01]  /*6fb10*/  VIADD R17, R12, UR46 ;  /* 0x0000002e0c117c36 */ /* 0x000fe20008000000 */
[----:B------:R-:W2:Y:S03]  /*6fb20*/  LDCU UR46, c[0x0][0x3b8] ;  /* 0x00007700ff2e77ac */ /* 0x000ea60008000800 */
[----:B------:R4:W-:Y:S04]  /*6fb30*/  STL.64 [R1+0x858], R10 ;  /* 0x0008580a01007387 */ /* 0x0009e80000100a00 */
[----:B0-----:R-:W2:Y:S01]  /*6fb40*/  LDL.LU R12, [R1+0x1e8] ;  /* 0x0001e800010c7983 */ /* 0x001ea20000300800 */
[----:B---3--:R-:W-:-:S03]  /*6fb50*/  LEA R22, P3, R18, R3, 0x1 ;  /* 0x0000000312167211 */ /* 0x008fc600078608ff */
[----:B------:R-:W3:Y:S01]  /*6fb60*/  LDL.LU R13, [R1+0x1e4] ;  /* 0x0001e400010d7983 */ /* 0x000ee20000300800 */
[-C--:B------:R-:W-:Y:S02]  /*6fb70*/  LEA.HI.X.SX32 R23, R18, R20.reuse, 0x1, P3 ;  /* 0x0000001412177211 */ /* 0x080fe400018f0eff */
[C---:B----4-:R-:W-:Y:S01]  /*6fb80*/  LEA R10, P4, R14.reuse, R3, 0x1 ;  /* 0x000000030e0a7211 */ /* 0x050fe200078808ff */
[----:B------:R-:W-:Y:S04]  /*6fb90*/  STL [R1+0x50], R17 ;  /* 0x0000501101007387 */ /* 0x000fe80000100800 */
[----:B------:R0:W-:Y:S01]  /*6fba0*/  STL.64 [R1+0x850], R22 ;  /* 0x0008501601007387 */ /* 0x0001e20000100a00 */
[----:B------:R-:W-:-:S05]  /*6fbb0*/  LEA.HI.X.SX32 R11, R14, R20, 0x1, P4 ;  /* 0x000000140e0b7211 */ /* 0x000fca00020f0eff */
[----:B------:R-:W-:Y:S04]  /*6fbc0*/  STL.64 [R1+0x848], R10 ;  /* 0x0008480a01007387 */ /* 0x000fe80000100a00 */
[----:B------:R-:W4:Y:S04]  /*6fbd0*/  LDL.LU R18, [R1+0x1ec] ;  /* 0x0001ec0001127983 */ /* 0x000f280000300800 */
[----:B------:R-:W2:Y:S01]  /*6fbe0*/  LDL.LU R14, [R1+0x1d4] ;  /* 0x0001d400010e7983 */ /* 0x000ea20000300800 */
[----:B0-----:R-:W-:-:S04]  /*6fbf0*/  LEA R22, P3, R19, R3, 0x1 ;  /* 0x0000000313167211 */ /* 0x001fc800078608ff */
[----:B------:R-:W-:-:S05]  /*6fc00*/  LEA.HI.X.SX32 R23, R19, R20, 0x1, P3 ;  /* 0x0000001413177211 */ /* 0x000fca00018f0eff */
[----:B------:R0:W-:Y:S04]  /*6fc10*/  STL.64 [R1+0x840], R22 ;  /* 0x0008401601007387 */ /* 0x0001e80000100a00 */
[----:B0-----:R-:W2:Y:S01]  /*6fc20*/  LDL.LU R23, [R1+0x1734] ;  /* 0x0017340001177983 */ /* 0x001ea20000300800 */
[CC--:B------:R-:W-:Y:S01]  /*6fc30*/  LEA R10, P4, R16.reuse, R3.reuse, 0x1 ;  /* 0x00000003100a7211 */ /* 0x0c0fe200078808ff */
[----:B------:R-:W-:Y:S01]  /*6fc40*/  VIADD R17, R17, UR31 ;  /* 0x0000001f11117c36 */ /* 0x000fe20008000000 */
[----:B------:R-:W-:Y:S01]  /*6fc50*/  LEA R22, P3, R15, R3, 0x1 ;  /* 0x000000030f167211 */ /* 0x000fe200078608ff */
[----:B------:R-:W0:Y:S01]  /*6fc60*/  LDCU UR31, c[0x0][0x3b8] ;  /* 0x00007700ff1f77ac */ /* 0x000e220008000800 */
[----:B------:R-:W-:Y:S02]  /*6fc70*/  LEA.HI.X.SX32 R11, R16, R20, 0x1, P4 ;  /* 0x00000014100b7211 */ /* 0x000fe400020f0eff */
[----:B------:R-:W-:Y:S04]  /*6fc80*/  STL [R1+0x5c], R17 ;  /* 0x00005c1101007387 */ /* 0x000fe80000100800 */
[----:B------:R-:W-:Y:S04]  /*6fc90*/  STL.64 [R1+0x838], R10 ;  /* 0x0008380a01007387 */ /* 0x000fe80000100a00 */
[----:B------:R-:W3:Y:S04]  /*6fca0*/  LDL.LU R19, [R1+0x1e0] ;  /* 0x0001e00001137983 */ /* 0x000ee80000300800 */
[----:B------:R-:W3:Y:S04]  /*6fcb0*/  LDL.LU R16, [R1+0x1d0] ;  /* 0x0001d00001107983 */ /* 0x000ee80000300800 */
[----:B------:R-:W-:Y:S01]  /*6fcc0*/  STL [R1+0x1728], R27 ;  /* 0x0017281b01007387 */ /* 0x000fe20000100800 */
[----:B------:R-:W-:-:S03]  /*6fcd0*/  IMAD.MOV.U32 R26, RZ, RZ, R22 ;  /* 0x000000ffff1a7224 */ /* 0x000fc600078e0016 */
[----:B------:R0:W-:Y:S04]  /*6fce0*/  STL [R1+0x830], R22 ;  /* 0x0008301601007387 */ /* 0x0001e80000100800 */
[----:B0-----:R-:W4:Y:S01]  /*6fcf0*/  LDL.LU R22, [R1+0x1730] ;  /* 0x0017300001167983 */ /* 0x001f220000300800 */
[----:B------:R-:W-:-:S04]  /*6fd00*/  LEA R10, P4, R0, R3, 0x1 ;  /* 0x00000003000a7211 */ /* 0x000fc800078808ff */
[-C--:B------:R-:W-:Y:S02]  /*6fd10*/  LEA.HI.X.SX32 R11, R0, R20.reuse, 0x1, P4 ;  /* 0x00000014000b7211 */ /* 0x080fe400020f0eff */
[----:B------:R-:W4:Y:S01]  /*6fd20*/  LDL.LU R0, [R1+0x1c4] ;  /* 0x0001c40001007983 */ /* 0x000f220000300800 */
[----:B--2---:R-:W-:Y:S01]  /*6fd30*/  IMAD.MOV.U32 R27, RZ, RZ, R23 ;  /* 0x000000ffff1b7224 */ /* 0x004fe200078e0017 */
[----:B------:R-:W-:Y:S02]  /*6fd40*/  LEA.HI.X.SX32 R27, R15, R20, 0x1, P3 ;  /* 0x000000140f1b7211 */ /* 0x000fe400018f0eff */
[----:B------:R-:W-:-:S03]  /*6fd50*/  LEA R26, P3, R12, R3, 0x1 ;  /* 0x000000030c1a7211 */ /* 0x000fc600078608ff */
[----:B------:R0:W-:Y:S04]  /*6fd60*/  STL [R1+0x834], R27 ;  /* 0x0008341b01007387 */ /* 0x0001e80000100800 */
[----:B------:R-:W2:Y:S04]  /*6fd70*/  LDL.LU R15, [R1+0x1b8] ;  /* 0x0001b800010f7983 */ /* 0x000ea80000300800 */
[----:B------:R3:W-:Y:S01]  /*6fd80*/  STL.64 [R1+0x828], R10 ;  /* 0x0008280a01007387 */ /* 0x0007e20000100a00 */
[----:B0-----:R-:W-:Y:S02]  /*6fd90*/  LEA.HI.X.SX32 R27, R12, R20, 0x1, P3 ;  /* 0x000000140c1b7211 */ /* 0x001fe400018f0eff */
[----:B---3--:R-:W-:-:S04]  /*6fda0*/  LEA R10, P4, R13, R3, 0x1 ;  /* 0x000000030d0a7211 */ /* 0x008fc800078808ff */
[----:B------:R-:W-:Y:S01]  /*6fdb0*/  LEA.HI.X.SX32 R11, R13, R20, 0x1, P4 ;  /* 0x000000140d0b7211 */ /* 0x000fe200020f0eff */
[----:B------:R4:W-:Y:S04]  /*6fdc0*/  STL.64 [R1+0x820], R26 ;  /* 0x0008201a01007387 */ /* 0x0009e80000100a00 */
[----:B------:R0:W-:Y:S04]  /*6fdd0*/  STL.64 [R1+0x818], R10 ;  /* 0x0008180a01007387 */ /* 0x0001e80000100a00 */
[----:B------:R-:W3:Y:S04]  /*6fde0*/  LDL.LU R12, [R1+0x1ac] ;  /* 0x0001ac00010c7983 */ /* 0x000ee80000300800 */
[----:B------:R-:W3:Y:S01]  /*6fdf0*/  LDL.LU R13, [R1+0x1a0] ;  /* 0x0001a000010d7983 */ /* 0x000ee20000300800 */
[----:B----4-:R-:W-:-:S04]  /*6fe00*/  LEA R26, P3, R18, R3, 0x1 ;  /* 0x00000003121a7211 */ /* 0x010fc800078608ff */
[----:B------:R-:W-:-:S05]  /*6fe10*/  LEA.HI.X.SX32 R27, R18, R20, 0x1, P3 ;  /* 0x00000014121b7211 */ /* 0x000fca00018f0eff */
[----:B------:R4:W-:Y:S04]  /*6fe20*/  STL.64 [R1+0x810], R26 ;  /* 0x0008101a01007387 */ /* 0x0009e80000100a00 */
[----:B------:R-:W3:Y:S01]  /*6fe30*/  LDL.LU R18, [R1+0x170] ;  /* 0x0001700001127983 */ /* 0x000ee20000300800 */
[----:B0-----:R-:W-:-:S04]  /*6fe40*/  LEA R10, P4, R14, R3, 0x1 ;  /* 0x000000030e0a7211 */ /* 0x001fc800078808ff */
[----:B------:R-:W-:-:S05]  /*6fe50*/  LEA.HI.X.SX32 R11, R14, R20, 0x1, P4 ;  /* 0x000000140e0b7211 */ /* 0x000fca00020f0eff */
[----:B------:R0:W-:Y:S04]  /*6fe60*/  STL.64 [R1+0x808], R10 ;  /* 0x0008080a01007387 */ /* 0x0001e80000100a00 */
[----:B------:R-:W3:Y:S01]  /*6fe70*/  LDL.LU R23, [R1+0x160] ;  /* 0x0001600001177983 */ /* 0x000ee20000300800 */
[-C--:B----4-:R-:W-:Y:S01]  /*6fe80*/  LEA R26, P3, R19, R3.reuse, 0x1 ;  /* 0x00000003131a7211 */ /* 0x090fe200078608ff */
[----:B------:R-:W-:Y:S01]  /*6fe90*/  VIADD R28, R17, UR45 ;  /* 0x0000002d111c7c36 */ /* 0x000fe20008000000 */
[----:B------:R-:W4:Y:S02]  /*6fea0*/  LDCU UR45, c[0x0][0x3b8] ;  /* 0x00007700ff2d77ac */ /* 0x000f240008000800 */
[----:B------:R-:W-:Y:S02]  /*6feb0*/  LEA.HI.X.SX32 R27, R19, R20, 0x1, P3 ;  /* 0x00000014131b7211 */ /* 0x000fe400018f0eff */
[----:B0-----:R-:W-:Y:S01]  /*6fec0*/  LEA R10, P4, R16, R3, 0x1 ;  /* 0x00000003100a7211 */ /* 0x001fe200078808ff */
[----:B------:R-:W-:-:S02]  /*6fed0*/  VIADD R17, R28, UR22 ;  /* 0x000000161c117c36 */ /* 0x000fc40008000000 */
[----:B------:R0:W-:Y:S01]  /*6fee0*/  STL.64 [R1+0x800], R26 ;  /* 0x0008001a01007387 */ /* 0x0001e20000100a00 */
[----:B------:R-:W-:Y:S01]  /*6fef0*/  IMAD.MOV.U32 R19, RZ, RZ, R6 ;  /* 0x000000ffff137224 */ /* 0x000fe200078e0006 */
[-C--:B------:R-:W-:Y:S01]  /*6ff00*/  LEA.HI.X.SX32 R11, R16, R20.reuse, 0x1, P4 ;  /* 0x00000014100b7211 */ /* 0x080fe200020f0eff */
[----:B------:R-:W-:Y:S01]  /*6ff10*/  VIADD R17, R17, UR44 ;  /* 0x0000002c11117c36 */ /* 0x000fe20008000000 */
[----:B------:R-:W1:Y:S03]  /*6ff20*/  LDCU UR22, c[0x0][0x3b8] ;  /* 0x00007700ff1677ac */ /* 0x000e660008000800 */
[----:B------:R2:W-:Y:S01]  /*6ff30*/  STL.64 [R1+0x7f8], R10 ;  /* 0x0007f80a01007387 */ /* 0x0005e20000100a00 */
[C---:B0-----:R-:W-:Y:S01]  /*6ff40*/  LEA R26, P3, R0.reuse, R3, 0x1 ;  /* 0x00000003001a7211 */ /* 0x041fe200078608ff */
[----:B------:R-:W-:Y:S01]  /*6ff50*/  VIADD R14, R17, UR17 ;  /* 0x00000011110e7c36 */ /* 0x000fe20008000000 */
[----:B------:R-:W0:Y:S02]  /*6ff60*/  LDCU UR44, c[0x0][0x3b8] ;  /* 0x00007700ff2c77ac */ /* 0x000e240008000800 */
[----:B------:R-:W-:-:S02]  /*6ff70*/  LEA.HI.X.SX32 R27, R0, R20, 0x1, P3 ;  /* 0x00000014001b7211 */ /* 0x000fc400018f0eff */
[----:B------:R-:W4:Y:S01]  /*6ff80*/  LDL.LU R0, [R1+0x154] ;  /* 0x0001540001007983 */ /* 0x000f220000300800 */
[----:B------:R-:W-:Y:S01]  /*6ff90*/  VIADD R16, R14, UR29 ;  /* 0x0000001d0e107c36 */ /* 0x000fe20008000000 */
[----:B------:R-:W0:Y:S02]  /*6ffa0*/  LDCU UR17, c[0x0][0x3b8] ;  /* 0x00007700ff1177ac */ /* 0x000e240008000800 */
[----:B------:R-:W4:Y:S01]  /*6ffb0*/  LDL.LU R6, [R1+0x140] ;  /* 0x0001400001067983 */ /* 0x000f220000300800 */
[----:B------:R-:W0:Y:S03]  /*6ffc0*/  LDCU UR29, c[0x0][0x3b8] ;  /* 0x00007700ff1d77ac */ /* 0x000e260008000800 */
[----:B------:R3:W-:Y:S01]  /*6ffd0*/  STL.64 [R1+0x7f0], R26 ;  /* 0x0007f01a01007387 */ /* 0x0007e20000100a00 */
[----:B--2---:R-:W-:-:S04]  /*6ffe0*/  LEA R10, P4, R15, R3, 0x1 ;  /* 0x000000030f0a7211 */ /* 0x004fc800078808ff */
[----:B------:R-:W-:Y:S01]  /*6fff0*/  LEA.HI.X.SX32 R11, R15, R20, 0x1, P4 ;  /* 0x000000140f0b7211 */ /* 0x000fe200020f0eff */
[----:B------:R-:W-:-:S04]  /*70000*/  IMAD.MOV.U32 R15, RZ, RZ, R8 ;  /* 0x000000ffff0f7224 */ /* 0x000fc800078e0008 */
[----:B------:R2:W-:Y:S01]  /*70010*/  STL.64 [R1+0x7e8], R10 ;  /* 0x0007e80a01007387 */ /* 0x0005e20000100a00 */
[----:B------:R-:W-:Y:S01]  /*70020*/  VIADD R8, R16, UR42 ;  /* 0x0000002a10087c36 */ /* 0x000fe20008000000 */
[----:B------:R-:W0:Y:S04]  /*70030*/  LDCU UR42, c[0x0][0x3b8] ;  /* 0x00007700ff2a77ac */ /* 0x000e280008000800 */
[----:B------:R-:W-:Y:S01]  /*70040*/  STL [R1+0x80], R8 ;  /* 0x0000800801007387 */ /* 0x000fe20000100800 */
[CC--:B---3--:R-:W-:Y:S02]  /*70050*/  LEA R26, P3, R12.reuse, R3.reuse, 0x1 ;  /* 0x000000030c1a7211 */ /* 0x0c8fe400078608ff */
[----:B--2---:R-:W-:Y:S02]  /*70060*/  LEA R10, P4, R13, R3, 0x1 ;  /* 0x000000030d0a7211 */ /* 0x004fe400078808ff */
[----:B------:R-:W-:-:S02]  /*70070*/  LEA.HI.X.SX32 R27, R12, R20, 0x1, P3 ;  /* 0x000000140c1b7211 */ /* 0x000fc400018f0eff */
[----:B------:R-:W-:-:S03]  /*70080*/  LEA.HI.X.SX32 R11, R13, R20, 0x1, P4 ;  /* 0x000000140d0b7211 */ /* 0x000fc600020f0eff */
[----:B------:R2:W-:Y:S04]  /*70090*/  STL.64 [R1+0x7e0], R26 ;  /* 0x0007e01a01007387 */ /* 0x0005e80000100a00 */
[----:B------:R3:W-:Y:S04]  /*700a0*/  STL.64 [R1+0x7d8], R10 ;  /* 0x0007d80a01007387 */ /* 0x0007e80000100a00 */
[----:B------:R-:W4:Y:S04]  /*700b0*/  LDL.LU R12, [R1+0x134] ;  /* 0x00013400010c7983 */ /* 0x000f280000300800 */
[----:B------:R-:W4:Y:S01]  /*700c0*/  LDL.LU R13, [R1+0x120] ;  /* 0x00012000010d7983 */ /* 0x000f220000300800 */
[----:B------:R-:W-:Y:S01]  /*700d0*/  VIADD R24, R8, UR21 ;  /* 0x0000001508187c36 */ /* 0x000fe20008000000 */
[-C--:B--2---:R-:W-:Y:S01]  /*700e0*/  LEA R26, P3, R9, R3.reuse, 0x1 ;  /* 0x00000003091a7211 */ /* 0x084fe200078608ff */
[----:B------:R-:W-:Y:S01]  /*700f0*/  IMAD.MOV.U32 R27, RZ, RZ, R9 ;  /* 0x000000ffff1b7224 */ /* 0x000fe200078e0009 */
[C---:B---3--:R-:W-:Y:S01]  /*70100*/  LEA R10, P4, R18.reuse, R3, 0x1 ;  /* 0x00000003120a7211 */ /* 0x048fe200078808ff */
[----:B------:R-:W2:Y:S01]  /*70110*/  LDL.LU R8, [R1+0xdc] ;  /* 0x0000dc0001087983 */ /* 0x000ea20000300800 */
[----:B------:R-:W3:Y:S02]  /*70120*/  LDCU UR21, c[0x0][0x3b8] ;  /* 0x00007700ff1577ac */ /* 0x000ee40008000800 */
[-C--:B------:R-:W-:Y:S01]  /*70130*/  LEA.HI.X.SX32 R11, R18, R20.reuse, 0x1, P4 ;  /* 0x00000014120b7211 */ /* 0x080fe200020f0eff */
[----:B------:R-:W3:Y:S01]  /*70140*/  LDL.LU R9, [R1+0xa0] ;  /* 0x0000a00001097983 */ /* 0x000ee20000300800 */
[----:B------:R-:W-:-:S03]  /*70150*/  LEA.HI.X.SX32 R27, R27, R20, 0x1, P3 ;  /* 0x000000141b1b7211 */ /* 0x000fc600018f0eff */
[----:B------:R-:W-:Y:S04]  /*70160*/  STL [R1+0x7c], R24 ;  /* 0x00007c1801007387 */ /* 0x000fe80000100800 */
[----:B------:R0:W-:Y:S01]  /*70170*/  STL.64 [R1+0x7c8], R10 ;  /* 0x0007c80a01007387 */ /* 0x0001e20000100a00 */
[----:B------:R-:W-:-:S03]  /*70180*/  LEA R18, P4, R23, R3, 0x1 ;  /* 0x0000000317127211 */ /* 0x000fc600078808ff */
[----:B0-----:R-:W3:Y:S04]  /*70190*/  LDL.LU R10, [R1+0x84] ;  /* 0x00008400010a7983 */ /* 0x001ee80000300800 */
[----:B------:R0:W-:Y:S04]  /*701a0*/  STL.64 [R1+0x7d0], R26 ;  /* 0x0007d01a01007387 */ /* 0x0001e80000100a00 */
[----:B------:R-:W3:Y:S01]  /*701b0*/  LDL.LU R11, [R1+0x60] ;  /* 0x00006000010b7983 */ /* 0x000ee20000300800 */
[----:B------:R-:W-:Y:S01]  /*701c0*/  VIADD R24, R24, UR39 ;  /* 0x0000002718187c36 */ /* 0x000fe20008000000 */
[----:B------:R-:W1:Y:S04]  /*701d0*/  LDCU UR39, c[0x0][0x3b8] ;  /* 0x00007700ff2777ac */ /* 0x000e680008000800 */
[----:B------:R1:W-:Y:S01]  /*701e0*/  STL [R1+0x88], R24 ;  /* 0x0000881801007387 */ /* 0x0003e20000100800 */
[----:B0-----:R-:W-:Y:S01]  /*701f0*/  LEA R26, P3, R19, R3, 0x1 ;  /* 0x00000003131a7211 */ /* 0x001fe200078608ff */
[----:B------:R-:W-:Y:S01]  /*70200*/  IMAD.MOV.U32 R27, RZ, RZ, R19 ;  /* 0x000000ffff1b7224 */ /* 0x000fe200078e0013 */
[----:B------:R-:W-:-:S02]  /*70210*/  LEA.HI.X.SX32 R19, R23, R20, 0x1, P4 ;  /* 0x0000001417137211 */ /* 0x000fc400020f0eff */
[----:B------:R-:W3:Y:S02]  /*70220*/  LDL.LU R23, [R1+0x34] ;  /* 0x0000340001177983 */ /* 0x000ee40000300800 */
[----:B------:R-:W-:-:S05]  /*70230*/  LEA.HI.X.SX32 R27, R27, R20, 0x1, P3 ;  /* 0x000000141b1b7211 */ /* 0x000fca00018f0eff */
[----:B------:R4:W-:Y:S01]  /*70240*/  STL.64 [R1+0x7c0], R26 ;  /* 0x0007c01a01007387 */ /* 0x0009e20000100a00 */
[----:B-1----:R-:W-:Y:S01]  /*70250*/  VIADD R24, R24, UR43 ;  /* 0x0000002b18187c36 */ /* 0x002fe20008000000 */
[----:B------:R-:W0:Y:S02]  /*70260*/  LDCU UR43, c[0x0][0x3b8] ;  /* 0x00007700ff2b77ac */ /* 0x000e240008000800 */
[----:B------:R1:W-:Y:S01]  /*70270*/  STL.64 [R1+0x7b8], R18 ;  /* 0x0007b81201007387 */ /* 0x0003e20000100a00 */
[-C--:B----4-:R-:W-:Y:S02]  /*70280*/  LEA R26, P3, R0, R3.reuse, 0x1 ;  /* 0x00000003001a7211 */ /* 0x090fe400078608ff */
[-C--:B-1----:R-:W-:Y:S02]  /*70290*/  LEA R18, P4, R6, R3.reuse, 0x1 ;  /* 0x0000000306127211 */ /* 0x082fe400078808ff */
[-C--:B------:R-:W-:Y:S02]  /*702a0*/  LEA.HI.X.SX32 R27, R0, R20.reuse, 0x1, P3 ;  /* 0x00000014001b7211 */ /* 0x080fe400018f0eff */
[----:B------:R-:W-:Y:S01]  /*702b0*/  LEA.HI.X.SX32 R19, R6, R20, 0x1, P4 ;  /* 0x0000001406137211 */ /* 0x000fe200020f0eff */
[----:B------:R1:W-:Y:S04]  /*702c0*/  STL [R1+0x90], R24 ;  /* 0x0000901801007387 */ /* 0x0003e80000100800 */
[----:B------:R-:W4:Y:S04]  /*702d0*/  LDL.LU R0, [R1+0x172c] ;  /* 0x00172c0001007983 */ /* 0x000f280000300800 */
[----:B------:R0:W-:Y:S04]  /*702e0*/  STL.64 [R1+0x7a8], R18 ;  /* 0x0007a81201007387 */ /* 0x0001e80000100a00 */
[----:B------:R0:W-:Y:S01]  /*702f0*/  STL.64 [R1+0x7b0], R26 ;  /* 0x0007b01a01007387 */ /* 0x0001e20000100a00 */
[----:B-1----:R-:W-:Y:S01]  /*70300*/  VIADD R24, R24, UR41 ;  /* 0x0000002918187c36 */ /* 0x002fe20008000000 */
[----:B------:R-:W1:Y:S01]  /*70310*/  LDCU UR41, c[0x0][0x3b8] ;  /* 0x00007700ff2977ac */ /* 0x000e620008000800 */
[----:B0-----:R-:W-:Y:S01]  /*70320*/  IMAD.MOV.U32 R18, RZ, RZ, R7 ;  /* 0x000000ffff127224 */ /* 0x001fe200078e0007 */
[----:B------:R-:W4:Y:S01]  /*70330*/  LDL.LU R19, [R1] ;  /* 0x0000000001137983 */ /* 0x000f220000300800 */
[----:B------:R-:W-:-:S02]  /*70340*/  LEA R26, P3, R12, R3, 0x1 ;  /* 0x000000030c1a7211 */ /* 0x000fc400078608ff */
[C---:B------:R-:W-:Y:S02]  /*70350*/  LEA R6, P4, R13.reuse, R3, 0x1 ;  /* 0x000000030d067211 */ /* 0x040fe400078808ff */
[-C--:B------:R-:W-:Y:S02]  /*70360*/  LEA.HI.X.SX32 R27, R12, R20.reuse, 0x1, P3 ;  /* 0x000000140c1b7211 */ /* 0x080fe400018f0eff */
[----:B------:R-:W-:-:S03]  /*70370*/  LEA.HI.X.SX32 R7, R13, R20, 0x1, P4 ;  /* 0x000000140d077211 */ /* 0x000fc600020f0eff */
[----:B------:R0:W-:Y:S01]  /*70380*/  STL.64 [R1+0x7a0], R26 ;  /* 0x0007a01a01007387 */ /* 0x0001e20000100a00 */
[----:B--2---:R-:W-:-:S04]  /*70390*/  LEA R12, P3, R8, R3, 0x1 ;  /* 0x00000003080c7211 */ /* 0x004fc800078608ff */
[----:B------:R-:W-:Y:S01]  /*703a0*/  LEA.HI.X.SX32 R13, R8, R20, 0x1, P3 ;  /* 0x00000014080d7211 */ /* 0x000fe200018f0eff */
[----:B0-----:R-:W2:Y:S04]  /*703b0*/  LDL.LU R27, [R1+0x1728] ;  /* 0x00172800011b7983 */ /* 0x001ea80000300800 */
[----:B------:R-:W-:Y:S04]  /*703c0*/  STL [R1+0x9c], R24 ;  /* 0x00009c1801007387 */ /* 0x000fe80000100800 */
[----:B------:R0:W-:Y:S01]  /*703d0*/  STL.64 [R1+0x798], R6 ;  /* 0x0007980601007387 */ /* 0x0001e20000100a00 */
[----:B---3--:R-:W-:-:S03]  /*703e0*/  LEA R8, P3, R10, R3, 0x1 ;  /* 0x000000030a087211 */ /* 0x008fc600078608ff */
[----:B------:R3:W-:Y:S01]  /*703f0*/  STL.64 [R1+0x790], R12 ;  /* 0x0007900c01007387 */ /* 0x0007e20000100a00 */
[----:B0-----:R-:W-:-:S04]  /*70400*/  LEA R6, P4, R9, R3, 0x1 ;  /* 0x0000000309067211 */ /* 0x001fc800078808ff */
[-C--:B------:R-:W-:Y:S01]  /*70410*/  LEA.HI.X.SX32 R7, R9, R20.reuse, 0x1, P4 ;  /* 0x0000001409077211 */ /* 0x080fe200020f0eff */
[----:B---3--:R-:W3:Y:S01]  /*70420*/  LDL.LU.64 R12, [R1+0x1720] ;  /* 0x00172000010c7983 */ /* 0x008ee20000300a00 */
[----:B------:R-:W-:Y:S01]  /*70430*/  VIADD R24, R24, UR30 ;  /* 0x0000001e18187c36 */ /* 0x000fe20008000000 */
[----:B------:R-:W-:Y:S01]  /*70440*/  LEA.HI.X.SX32 R9, R10, R20, 0x1, P3 ;  /* 0x000000140a097211 */ /* 0x000fe200018f0eff */
[----:B------:R-:W0:Y:S01]  /*70450*/  LDCU UR30, c[0x0][0x3b8] ;  /* 0x00007700ff1e77ac */ /* 0x000e220008000800 */
[----:B------:R1:W-:Y:S01]  /*70460*/  STL.64 [R1+0x788], R6 ;  /* 0x0007880601007387 */ /* 0x0003e20000100a00 */
[----:B------:R-:W-:Y:S01]  /*70470*/  VIADD R26, R24, UR13 ;  /* 0x0000000d181a7c36 */ /* 0x000fe20008000000 */
[-C--:B------:R-:W-:Y:S01]  /*70480*/  LEA R10, P3, R23, R3.reuse, 0x1 ;  /* 0x00000003170a7211 */ /* 0x080fe200078608ff */
[----:B------:R-:W0:Y:S01]  /*70490*/  LDCU UR13, c[0x0][0x3b8] ;  /* 0x00007700ff0d77ac */ /* 0x000e220008000800 */
[----:B------:R0:W-:Y:S01]  /*704a0*/  STL.64 [R1+0x780], R8 ;  /* 0x0007800801007387 */ /* 0x0001e20000100a00 */
[----:B-1----:R-:W-:-:S04]  /*704b0*/  LEA R6, P4, R11, R3, 0x1 ;  /* 0x000000030b067211 */ /* 0x002fc800078808ff */
[-C--:B------:R-:W-:Y:S01]  /*704c0*/  LEA.HI.X.SX32 R7, R11, R20.reuse, 0x1, P4 ;  /* 0x000000140b077211 */ /* 0x080fe200020f0eff */
[----:B0-----:R-:W2:Y:S04]  /*704d0*/  LDL.LU.64 R8, [R1+0x1718] ;  /* 0x0017180001087983 */ /* 0x001ea80000300a00 */
[----:B------:R-:W-:Y:S04]  /*704e0*/  STL [R1+0xa4], R26 ;  /* 0x0000a41a01007387 */ /* 0x000fe80000100800 */
[----:B------:R0:W-:Y:S01]  /*704f0*/  STL.64 [R1+0x778], R6 ;  /* 0x0007780601007387 */ /* 0x0001e20000100a00 */
[----:B------:R-:W-:-:S02]  /*70500*/  LEA.HI.X.SX32 R11, R23, R20, 0x1, P3 ;  /* 0x00000014170b7211 */ /* 0x000fc400018f0eff */
[----:B0-----:R-:W-:-:S04]  /*70510*/  LEA R6, P4, R2, R3, 0x1 ;  /* 0x0000000302067211 */ /* 0x001fc800078808ff */
[----:B------:R-:W-:-:S05]  /*70520*/  LEA.HI.X.SX32 R7, R2, R20, 0x1, P4 ;  /* 0x0000001402077211 */ /* 0x000fca00020f0eff */
[----:B------:R0:W-:Y:S04]  /*70530*/  STL.64 [R1+0x768], R6 ;  /* 0x0007680601007387 */ /* 0x0001e80000100a00 */
[----:B------:R1:W-:Y:S01]  /*70540*/  STL.64 [R1+0x770], R10 ;  /* 0x0007700a01007387 */ /* 0x0003e20000100a00 */
[CC--:B0-----:R-:W-:Y:S02]  /*70550*/  LEA R6, P3, R15.reuse, R3.reuse, 0x1 ;  /* 0x000000030f067211 */ /* 0x0c1fe400078608ff */
[C---:B-1----:R-:W-:Y:S02]  /*70560*/  LEA R10, P4, R4.reuse, R3, 0x1 ;  /* 0x00000003040a7211 */ /* 0x042fe400078808ff */
[-C--:B------:R-:W-:Y:S02]  /*70570*/  LEA.HI.X.SX32 R7, R15, R20.reuse, 0x1, P3 ;  /* 0x000000140f077211 */ /* 0x080fe400018f0eff */
[----:B------:R-:W-:-:S02]  /*70580*/  LEA.HI.X.SX32 R11, R4, R20, 0x1, P4 ;  /* 0x00000014040b7211 */ /* 0x000fc400020f0eff */
[CC--:B------:R-:W-:Y:S01]  /*70590*/  LEA R4, P3, R18.reuse, R3.reuse, 0x1 ;  /* 0x0000000312047211 */ /* 0x0c0fe200078608ff */
[----:B------:R-:W-:Y:S01]  /*705a0*/  IMAD.MOV.U32 R15, RZ, RZ, R5 ;  /* 0x000000ffff0f7224 */ /* 0x000fe200078e0005 */
[----:B------:R0:W-:Y:S02]  /*705b0*/  STL.64 [R1+0x760], R6 ;  /* 0x0007600601007387 */ /* 0x0001e40000100a00 */
[-C--:B------:R-:W-:Y:S02]  /*705c0*/  LEA.HI.X.SX32 R5, R18, R20.reuse, 0x1, P3 ;  /* 0x0000001412057211 */ /* 0x080fe400018f0eff */
[----:B0-----:R-:W2:Y:S04]  /*705d0*/  LDL.LU.64 R6, [R1+0x1710] ;  /* 0x0017100001067983 */ /* 0x001ea80000300a00 */
[----:B------:R-:W-:Y:S04]  /*705e0*/  STL.64 [R1+0x758], R10 ;  /* 0x0007580a01007387 */ /* 0x000fe80000100a00 */
[----:B------:R0:W-:Y:S04]  /*705f0*/  STL.64 [R1+0x750], R4 ;  /* 0x0007500401007387 */ /* 0x0001e80000100a00 */
[----:B0-----:R-:W2:Y:S01]  /*70600*/  LDL.LU.64 R4, [R1+0x1708] ;  /* 0x0017080001047983 */ /* 0x001ea20000300a00 */
[----:B------:R-:W-:Y:S01]  /*70610*/  VIADD R26, R26, UR18 ;  /* 0x000000121a1a7c36 */ /* 0x000fe20008000000 */
[CC--:B----4-:R-:W-:Y:S01]  /*70620*/  LEA R10, P4, R19.reuse, R3.reuse, 0x1 ;  /* 0x00000003130a7211 */ /* 0x0d0fe200078808ff */
[----:B------:R-:W0:Y:S02]  /*70630*/  LDCU UR18, c[0x0][0x3b8] ;  /* 0x00007700ff1277ac */ /* 0x000e240008000800 */
[----:B------:R-:W-:Y:S01]  /*70640*/  VIADD R2, R26, UR28 ;  /* 0x0000001c1a027c36 */ /* 0x000fe20008000000 */
[-C--:B------:R-:W-:Y:S01]  /*70650*/  LEA.HI.X.SX32 R11, R19, R20.reuse, 0x1, P4 ;  /* 0x00000014130b7211 */ /* 0x080fe200020f0eff */
[----:B------:R-:W1:Y:S02]  /*70660*/  LDCU UR28, c[0x0][0x3b8] ;  /* 0x00007700ff1c77ac */ /* 0x000e640008000800 */
[----:B------:R-:W-:Y:S01]  /*70670*/  VIADD R2, R2, UR20 ;  /* 0x0000001402027c36 */ /* 0x000fe20008000000 */
[C---:B------:R-:W-:Y:S01]  /*70680*/  LEA R18, P3, R0.reuse, R3, 0x1 ;  /* 0x0000000300127211 */ /* 0x040fe200078608ff */
[----:B------:R-:W4:Y:S03]  /*70690*/  LDCU UR20, c[0x0][0x3b8] ;  /* 0x00007700ff1477ac */ /* 0x000f260008000800 */
[----:B------:R-:W-:Y:S04]  /*706a0*/  STL [R1+0x8c], R2 ;  /* 0x00008c0201007387 */ /* 0x000fe80000100800 */
[----:B------:R2:W-:Y:S01]  /*706b0*/  STL.64 [R1+0x748], R10 ;  /* 0x0007480a01007387 */ /* 0x0005e20000100a00 */
[----:B------:R-:W-:-:S05]  /*706c0*/  LEA.HI.X.SX32 R19, R0, R20, 0x1, P3 ;  /* 0x0000001400137211 */ /* 0x000fca00018f0eff */
[----:B------:R0:W-:Y:S01]  /*706d0*/  STL.64 [R1+0x740], R18 ;  /* 0x0007401201007387 */ /* 0x0001e20000100a00 */
[----:B--2---:R-:W-:-:S04]  /*706e0*/  LEA R10, P4, R4, R3, 0x1 ;  /* 0x00000003040a7211 */ /* 0x004fc800078808ff */
[----:B------:R-:W-:-:S05]  /*706f0*/  LEA.HI.X.SX32 R11, R4, R20, 0x1, P4 ;  /* 0x00000014040b7211 */ /* 0x000fca00020f0eff */
[----:B------:R2:W-:Y:S01]  /*70700*/  STL.64 [R1+0x738], R10 ;  /* 0x0007380a01007387 */ /* 0x0005e20000100a00 */
[-C--:B0-----:R-:W-:Y:S02]  /*70710*/  LEA R18, P3, R5, R3.reuse, 0x1 ;  /* 0x0000000305127211 */ /* 0x081fe400078608ff */
[----:B--2---:R-:W-:-:S04]  /*70720*/  LEA R10, P4, R6, R3, 0x1 ;  /* 0x00000003060a7211 */ /* 0x004fc800078808ff */
[-C--:B------:R-:W-:Y:S02]  /*70730*/  LEA.HI.X.SX32 R11, R6, R20.reuse, 0x1, P4 ;  /* 0x00000014060b7211 */ /* 0x080fe400020f0eff */
[----:B------:R-:W-:-:S03]  /*70740*/  LEA.HI.X.SX32 R19, R5, R20, 0x1, P3 ;  /* 0x0000001405137211 */ /* 0x000fc600018f0eff */
[----:B------:R0:W-:Y:S04]  /*70750*/  STL.64 [R1+0x728], R10 ;  /* 0x0007280a01007387 */ /* 0x0001e80000100a00 */
[----:B------:R-:W-:Y:S01]  /*70760*/  STL.64 [R1+0x730], R18 ;  /* 0x0007301201007387 */ /* 0x000fe20000100a00 */
[----:B0-----:R-:W-:-:S04]  /*70770*/  LEA R10, P3, R7, R3, 0x1 ;  /* 0x00000003070a7211 */ /* 0x001fc800078608ff */
[----:B------:R-:W-:-:S05]  /*70780*/  LEA.HI.X.SX32 R11, R7, R20, 0x1, P3 ;  /* 0x00000014070b7211 */ /* 0x000fca00018f0eff */
[----:B------:R0:W-:Y:S04]  /*70790*/  STL.64 [R1+0x720], R10 ;  /* 0x0007200a01007387 */ /* 0x0001e80000100a00 */
[----:B0-----:R-:W2:Y:S01]  /*707a0*/  LDL.LU.64 R10, [R1+0x1700] ;  /* 0x00170000010a7983 */ /* 0x001ea20000300a00 */
[----:B------:R-:W-:-:S04]  /*707b0*/  LEA R18, P4, R8, R3, 0x1 ;  /* 0x0000000308127211 */ /* 0x000fc800078808ff */
[----:B------:R-:W-:-:S05]  /*707c0*/  LEA.HI.X.SX32 R19, R8, R20, 0x1, P4 ;  /* 0x0000001408137211 */ /* 0x000fca00020f0eff */
[----:B------:R0:W-:Y:S02]  /*707d0*/  STL.64 [R1+0x718], R18 ;  /* 0x0007181201007387 */ /* 0x0001e40000100a00 */
[----:B0-----:R-:W-:-:S04]  /*707e0*/  LEA R18, P3, R9, R3, 0x1 ;  /* 0x0000000309127211 */ /* 0x001fc800078608ff */
[----:B------:R-:W-:-:S05]  /*707f0*/  LEA.HI.X.SX32 R19, R9, R20, 0x1, P3 ;  /* 0x0000001409137211 */ /* 0x000fca00018f0eff */
[----:B------:R-:W-:Y:S01]  /*70800*/  STL.64 [R1+0x710], R18 ;  /* 0x0007101201007387 */ /* 0x000fe20000100a00 */
[----:B------:R-:W-:Y:S02]  /*70810*/  IMAD.MOV.U32 R5, RZ, RZ, R15 ;  /* 0x000000ffff057224 */ /* 0x000fe400078e000f */
[----:B------:R-:W-:Y:S01]  /*70820*/  IMAD.MOV.U32 R8, RZ, RZ, R17 ;  /* 0x000000ffff087224 */ /* 0x000fe200078e0011 */
[----:B--2---:R-:W-:-:S04]  /*70830*/  LEA R6, P4, R10, R3, 0x1 ;  /* 0x000000030a067211 */ /* 0x004fc800078808ff */
[----:B------:R-:W-:-:S05]  /*70840*/  LEA.HI.X.SX32 R7, R10, R20, 0x1, P4 ;  /* 0x000000140a077211 */ /* 0x000fca00020f0eff */
[----:B------:R0:W-:Y:S02]  /*70850*/  STL.64 [R1+0x708], R6 ;  /* 0x0007080601007387 */ /* 0x0001e40000100a00 */
[----:B0-----:R-:W-:Y:S01]  /*70860*/  IMAD.MOV.U32 R6, RZ, RZ, R14 ;  /* 0x000000ffff067224 */ /* 0x001fe200078e000e */
[----:B------:R-:W-:-:S04]  /*70870*/  LEA R14, P3, R11, R3, 0x1 ;  /* 0x000000030b0e7211 */ /* 0x000fc800078608ff */
[----:B------:R-:W-:-:S05]  /*70880*/  LEA.HI.X.SX32 R15, R11, R20, 0x1, P3 ;  /* 0x000000140b0f7211 */ /* 0x000fca00018f0eff */
[----:B------:R0:W-:Y:S04]  /*70890*/  STL.64 [R1+0x700], R14 ;  /* 0x0007000e01007387 */ /* 0x0001e80000100a00 */
[----:B0-----:R-:W2:Y:S01]  /*708a0*/  LDL.LU.64 R14, [R1+0x16f8] ;  /* 0x0016f800010e7983 */ /* 0x001ea20000300a00 */
[CC--:B---3--:R-:W-:Y:S01]  /*708b0*/  LEA R18, P4, R12.reuse, R3.reuse, 0x1 ;  /* 0x000000030c127211 */ /* 0x0c8fe200078808ff */
[----:B------:R-:W-:Y:S01]  /*708c0*/  IMAD.MOV.U32 R11, RZ, RZ, R16 ;  /* 0x000000ffff0b7224 */ /* 0x000fe200078e0010 */
[C---:B------:R-:W-:Y:S02]  /*708d0*/  LEA R16, P3, R13.reuse, R3, 0x1 ;  /* 0x000000030d107211 */ /* 0x040fe400078608ff */
[-C--:B------:R-:W-:Y:S02]  /*708e0*/  LEA.HI.X.SX32 R19, R12, R20.reuse, 0x1, P4 ;  /* 0x000000140c137211 */ /* 0x080fe400020f0eff */
[----:B------:R-:W-:-:S03]  /*708f0*/  LEA.HI.X.SX32 R17, R13, R20, 0x1, P3 ;  /* 0x000000140d117211 */ /* 0x000fc600018f0eff */
[----:B------:R-:W-:Y:S04]  /*70900*/  STL.64 [R1+0x6f8], R18 ;  /* 0x0006f81201007387 */ /* 0x000fe80000100a00 */
[----:B------:R0:W-:Y:S04]  /*70910*/  STL.64 [R1+0x6f0], R16 ;  /* 0x0006f01001007387 */ /* 0x0001e80000100a00 */
[----:B0-----:R-:W3:Y:S01]  /*70920*/  LDL.LU.64 R16, [R1+0x16f0] ;  /* 0x0016f00001107983 */ /* 0x001ee20000300a00 */
[----:B------:R-:W-:Y:S01]  /*70930*/  VIADD R2, R2, UR16 ;  /* 0x0000001002027c36 */ /* 0x000fe20008000000 */
[----:B------:R-:W0:Y:S03]  /*70940*/  LDCU UR16, c[0x0][0x3b8] ;  /* 0x00007700ff1077ac */ /* 0x000e260008000800 */
[----:B------:R-:W-:-:S04]  /*70950*/  IMAD.MOV.U32 R4, RZ, RZ, R2 ;  /* 0x000000ffff047224 */ /* 0x000fc800078e0002 */
        /* <DEDUP_REMOVED lines=11> */
[----:B------:R-:W0:Y:S01]  /*70a10*/  LDCU UR25, c[0x0][0x3b8] ;  /* 0x00007700ff1977ac */ /* 0x000e220008000800 */
[----:B------:R-:W-:Y:S01]  /*70a20*/  IMAD.MOV.U32 R7, RZ, RZ, R22 ;  /* 0x000000ffff077224 */ /* 0x000fe200078e0016 */
[----:B--2---:R-:W-:-:S04]  /*70a30*/  LEA R18, P4, R14, R3, 0x1 ;  /* 0x000000030e127211 */ /* 0x004fc800078808ff */
[----:B------:R-:W-:-:S05]  /*70a40*/  LEA.HI.X.SX32 R19, R14, R20, 0x1, P4 ;  /* 0x000000140e137211 */ /* 0x000fca00020f0eff */
[----:B------:R2:W-:Y:S02]  /*70a50*/  STL.64 [R1+0x6e8], R18 ;  /* 0x0006e81201007387 */ /* 0x0005e40000100a00 */
[----:B--2---:R-:W-:-:S04]  /*70a60*/  LEA R18, P3, R15, R3, 0x1 ;  /* 0x000000030f127211 */ /* 0x004fc800078608ff */
[----:B------:R-:W-:-:S05]  /*70a70*/  LEA.HI.X.SX32 R19, R15, R20, 0x1, P3 ;  /* 0x000000140f137211 */ /* 0x000fca00018f0eff */
[----:B------:R2:W-:Y:S01]  /*70a80*/  STL.64 [R1+0x6e0], R18 ;  /* 0x0006e01201007387 */ /* 0x0005e20000100a00 */
[----:B---3--:R-:W-:-:S03]  /*70a90*/  LEA R12, P4, R16, R3, 0x1 ;  /* 0x00000003100c7211 */ /* 0x008fc600078808ff */
[----:B--2---:R-:W2:Y:S01]  /*70aa0*/  LDL.LU.64 R18, [R1+0x16e8] ;  /* 0x0016e80001127983 */ /* 0x004ea20000300a00 */
[C---:B------:R-:W-:Y:S02]  /*70ab0*/  LEA R22, P3, R17.reuse, R3, 0x1 ;  /* 0x0000000311167211 */ /* 0x040fe400078608ff */
[-C--:B------:R-:W-:Y:S02]  /*70ac0*/  LEA.HI.X.SX32 R13, R16, R20.reuse, 0x1, P4 ;  /* 0x00000014100d7211 */ /* 0x080fe400020f0eff */
[----:B------:R-:W-:Y:S01]  /*70ad0*/  LEA.HI.X.SX32 R23, R17, R20, 0x1, P3 ;  /* 0x0000001411177211 */ /* 0x000fe200018f0eff */
[----:B------:R-:W-:Y:S04]  /*70ae0*/  STL [R1+0xc], R9 ;  /* 0x00000c0901007387 */ /* 0x000fe80000100800 */
[----:B------:R-:W-:Y:S04]  /*70af0*/  STL.64 [R1+0x6d8], R12 ;  /* 0x0006d80c01007387 */ /* 0x000fe80000100a00 */
[----:B------:R-:W-:Y:S04]  /*70b00*/  STL [R1+0x1698], R2 ;  /* 0x0016980201007387 */ /* 0x000fe80000100800 */
[----:B------:R3:W-:Y:S04]  /*70b10*/  STL.64 [R1+0x6d0], R22 ;  /* 0x0006d01601007387 */ /* 0x0007e80000100a00 */
[----:B---3--:R-:W3:Y:S01]  /*70b20*/  LDL.LU.64 R22, [R1+0x16e0] ;  /* 0x0016e00001167983 */ /* 0x008ee20000300a00 */
[----:B------:R-:W-:Y:S01]  /*70b30*/  VIADD R12, R9, UR26 ;  /* 0x0000001a090c7c36 */ /* 0x000fe20008000000 */
[----:B------:R-:W0:Y:S01]  /*70b40*/  LDCU UR26, c[0x0][0x3b8] ;  /* 0x00007700ff1a77ac */ /* 0x000e220008000800 */
[----:B------:R-:W-:-:S02]  /*70b50*/  VIADD R9, R28, UR77 ;  /* 0x0000004d1c097c36 */ /* 0x000fc40008000000 */
[----:B------:R-:W-:Y:S01]  /*70b60*/  IMAD.MOV.U32 R16, RZ, RZ, R24 ;  /* 0x000000ffff107224 */ /* 0x000fe200078e0018 */
[----:B------:R-:W0:Y:S01]  /*70b70*/  LDCU UR77, c[0x0][0x3b8] ;  /* 0x00007700ff4d77ac */ /* 0x000e220008000800 */
[----:B------:R-:W-:Y:S02]  /*70b80*/  IMAD.MOV.U32 R13, RZ, RZ, R9 ;  /* 0x000000ffff0d7224 */ /* 0x000fe400078e0009 */
[----:B------:R-:W-:Y:S01]  /*70b90*/  IMAD.MOV.U32 R2, RZ, RZ, R25 ;  /* 0x000000ffff027224 */ /* 0x000fe200078e0019 */
[----:B--2---:R-:W-:-:S04]  /*70ba0*/  LEA R14, P4, R18, R3, 0x1 ;  /* 0x00000003120e7211 */ /* 0x004fc800078808ff */
[----:B------:R-:W-:-:S05]  /*70bb0*/  LEA.HI.X.SX32 R15, R18, R20, 0x1, P4 ;  /* 0x00000014120f7211 */ /* 0x000fca00020f0eff */
[----:B------:R2:W-:Y:S01]  /*70bc0*/  STL.64 [R1+0x6c8], R14 ;  /* 0x0006c80e01007387 */ /* 0x0005e20000100a00 */
[----:B------:R-:W-:Y:S02]  /*70bd0*/  IMAD.MOV.U32 R18, RZ, RZ, R5 ;  /* 0x000000ffff127224 */ /* 0x000fe400078e0005 */
[----:B------:R-:W-:Y:S01]  /*70be0*/  VIADD R5, R12, UR36 ;  /* 0x000000240c057c36 */ /* 0x000fe20008000000 */
[----:B------:R-:W0:Y:S01]  /*70bf0*/  LDCU UR36, c[0x0][0x3b8] ;  /* 0x00007700ff2477ac */ /* 0x000e220008000800 */
[----:B--2---:R-:W-:Y:S01]  /*70c00*/  IMAD.MOV.U32 R15, RZ, RZ, R8 ;  /* 0x000000ffff0f7224 */ /* 0x004fe200078e0008 */
[----:B------:R-:W-:-:S04]  /*70c10*/  LEA R14, P3, R19, R3, 0x1 ;  /* 0x00000003130e7211 */ /* 0x000fc800078608ff */
[----:B------:R2:W-:Y:S01]  /*70c20*/  STL [R1+0x16d8], R15 ;  /* 0x0016d80f01007387 */ /* 0x0005e20000100800 */
[----:B------:R-:W-:-:S03]  /*70c30*/  LEA R8, P4, R21, R3, 0x1 ;  /* 0x0000000315087211 */ /* 0x000fc600078808ff */
[----:B------:R-:W-:Y:S01]  /*70c40*/  STL [R1+0x4], R5 ;  /* 0x0000040501007387 */ /* 0x000fe20000100800 */
[-C--:B--2---:R-:W-:Y:S02]  /*70c50*/  LEA.HI.X.SX32 R15, R19, R20.reuse, 0x1, P3 ;  /* 0x00000014130f7211 */ /* 0x084fe400018f0eff */
[----:B------:R-:W-:-:S03]  /*70c60*/  LEA.HI.X.SX32 R9, R21, R20, 0x1, P4 ;  /* 0x0000001415097211 */ /* 0x000fc600020f0eff */
[----:B------:R2:W-:Y:S01]  /*70c70*/  STL.64 [R1+0x6c0], R14 ;  /* 0x0006c00e01007387 */ /* 0x0005e20000100a00 */
[----:B---3--:R-:W-:-:S04]  /*70c80*/  LEA R24, P4, R23, R3, 0x1 ;  /* 0x0000000317187211 */ /* 0x008fc800078808ff */
[----:B------:R-:W-:Y:S02]  /*70c90*/  LEA.HI.X.SX32 R25, R23, R20, 0x1, P4 ;  /* 0x0000001417197211 */ /* 0x000fe400020f0eff */
[----:B--2---:R-:W-:-:S04]  /*70ca0*/  LEA R14, P3, R22, R3, 0x1 ;  /* 0x00000003160e7211 */ /* 0x004fc800078608ff */
[----:B------:R-:W-:Y:S01]  /*70cb0*/  LEA.HI.X.SX32 R15, R22, R20, 0x1, P3 ;  /* 0x00000014160f7211 */ /* 0x000fe200018f0eff */
[----:B------:R-:W-:Y:S04]  /*70cc0*/  STL.64 [R1+0x6b8], R8 ;  /* 0x0006b80801007387 */ /* 0x000fe80000100a00 */
[----:B------:R2:W-:Y:S04]  /*70cd0*/  STL.64 [R1+0x6b0], R14 ;  /* 0x0006b00e01007387 */ /* 0x0005e80000100a00 */
[----:B--2---:R-:W2:Y:S04]  /*70ce0*/  LDL.LU R15, [R1+0x16d8] ;  /* 0x0016d800010f7983 */ /* 0x004ea80000300800 */
[----:B------:R3:W-:Y:S04]  /*70cf0*/  STL.64 [R1+0x6a8], R24 ;  /* 0x0006a81801007387 */ /* 0x0007e80000100a00 */
[----:B---3--:R-:W3:Y:S01]  /*70d00*/  LDL.LU.64 R24, [R1+0x16d0] ;  /* 0x0016d00001187983 */ /* 0x008ee20000300a00 */
[----:B0-----:R-:W-:Y:S01]  /*70d10*/  VIADD R10, R26, UR77 ;  /* 0x0000004d1a0a7c36 */ /* 0x001fe20008000000 */
[----:B------:R-:W0:Y:S01]  /*70d20*/  LDCU UR77, c[0x0][0x3b8] ;  /* 0x00007700ff4d77ac */ /* 0x000e220008000800 */
[----:B------:R-:W-:-:S02]  /*70d30*/  IMAD.MOV.U32 R23, RZ, RZ, R7 ;  /* 0x000000ffff177224 */ /* 0x000fc400078e0007 */
[----:B------:R-:W-:Y:S02]  /*70d40*/  IMAD.MOV.U32 R7, RZ, RZ, R28 ;  /* 0x000000ffff077224 */ /* 0x000fe400078e001c */
[----:B------:R-:W-:Y:S02]  /*70d50*/  IMAD.MOV.U32 R14, RZ, RZ, R26 ;  /* 0x000000ffff0e7224 */ /* 0x000fe400078e001a */
[----:B------:R-:W-:Y:S02]  /*70d60*/  IMAD.MOV.U32 R17, RZ, RZ, R29 ;  /* 0x000000ffff117224 */ /* 0x000fe400078e001d */
[----:B------:R-:W-:Y:S01]  /*70d70*/  VIADD R8, R5, UR19 ;  /* 0x0000001305087c36 */ /* 0x000fe20008000000 */
[----:B------:R-:W1:Y:S01]  /*70d80*/  LDCU UR19, c[0x0][0x3b8] ;  /* 0x00007700ff1377ac */ /* 0x000e620008000800 */
[----:B------:R-:W-:Y:S02]  /*70d90*/  IMAD.MOV.U32 R9, RZ, RZ, R27 ;  /* 0x000000ffff097224 */ /* 0x000fe400078e001b */
[----:B0-----:R-:W-:Y:S01]  /*70da0*/  VIADD R5, R27, UR77 ;  /* 0x0000004d1b057c36 */ /* 0x001fe20008000000 */
[----:B------:R-:W0:Y:S01]  /*70db0*/  LDCU UR77, c[0x0][0x3b8] ;  /* 0x00007700ff4d77ac */ /* 0x000e220008000800 */
[----:B---3--:R-:W-:-:S02]  /*70dc0*/  LEA R28, P3, R24, R3, 0x1 ;  /* 0x00000003181c7211 */ /* 0x008fc400078608ff */
[C---:B------:R-:W-:Y:S02]  /*70dd0*/  LEA R26, P4, R25.reuse, R3, 0x1 ;  /* 0x00000003191a7211 */ /* 0x040fe400078808ff */
[-C--:B------:R-:W-:Y:S02]  /*70de0*/  LEA.HI.X.SX32 R29, R24, R20.reuse, 0x1, P3 ;  /* 0x00000014181d7211 */ /* 0x080fe400018f0eff */
[----:B------:R-:W-:-:S03]  /*70df0*/  LEA.HI.X.SX32 R27, R25, R20, 0x1, P4 ;  /* 0x00000014191b7211 */ /* 0x000fc600020f0eff */
[----:B------:R3:W-:Y:S04]  /*70e00*/  STL.64 [R1+0x6a0], R28 ;  /* 0x0006a01c01007387 */ /* 0x0007e80000100a00 */
[----:B---3--:R-:W3:Y:S04]  /*70e10*/  LDL.LU.64 R28, [R1+0x16c8] ;  /* 0x0016c800011c7983 */ /* 0x008ee80000300a00 */
[----:B------:R0:W-:Y:S04]  /*70e20*/  STL.64 [R1+0x698], R26 ;  /* 0x0006981a01007387 */ /* 0x0001e80000100a00 */
[----:B0-----:R-:W3:Y:S01]  /*70e30*/  LDL.LU.64 R26, [R1+0x16c0] ;  /* 0x0016c000011a7983 */ /* 0x001ee20000300a00 */
[----:B------:R-:W-:-:S02]  /*70e40*/  IMAD.MOV.U32 R19, RZ, RZ, R11 ;  /* 0x000000ffff137224 */ /* 0x000fc400078e000b */
[----:B------:R-:W-:Y:S02]  /*70e50*/  IMAD.MOV.U32 R21, RZ, RZ, R18 ;  /* 0x000000ffff157224 */ /* 0x000fe400078e0012 */
[----:B------:R-:W-:Y:S02]  /*70e60*/  IMAD.MOV.U32 R22, RZ, RZ, R19 ;  /* 0x000000ffff167224 */ /* 0x000fe400078e0013 */
[----:B--2---:R-:W-:Y:S02]  /*70e70*/  IMAD.MOV.U32 R19, RZ, RZ, R15 ;  /* 0x000000ffff137224 */ /* 0x004fe400078e000f */
[----:B------:R-:W-:Y:S01]  /*70e80*/  IMAD.MOV.U32 R18, RZ, RZ, R2 ;  /* 0x000000ffff127224 */ /* 0x000fe200078e0002 */
[----:B------:R-:W-:Y:S01]  /*70e90*/  STL [R1+0x16b0], R22 ;  /* 0x0016b01601007387 */ /* 0x000fe20000100800 */
[----:B------:R-:W-:-:S03]  /*70ea0*/  IMAD.MOV.U32 R11, RZ, RZ, R0 ;  /* 0x000000ffff0b7224 */ /* 0x000fc600078e0000 */
[----:B------:R0:W-:Y:S01]  /*70eb0*/  STL.64 [R1+0x16b8], R18 ;  /* 0x0016b81201007387 */ /* 0x0001e20000100a00 */
[----:B------:R-:W-:Y:S01]  /*70ec0*/  VIADD R0, R8, UR34 ;  /* 0x0000002208007c36 */ /* 0x000fe20008000000 */
[----:B------:R-:W2:Y:S04]  /*70ed0*/  LDCU UR34, c[0x0][0x3b8] ;  /* 0x00007700ff2277ac */ /* 0x000ea80008000800 */
[----:B------:R0:W-:Y:S01]  /*70ee0*/  STL [R1+0x1688], R0 ;  /* 0x0016880001007387 */ /* 0x0001e20000100800 */
[----:B------:R-:W-:Y:S02]  /*70ef0*/  IMAD.MOV.U32 R15, RZ, RZ, R13 ;  /* 0x000000ffff0f7224 */ /* 0x000fe400078e000d */
[----:B------:R-:W-:Y:S02]  /*70f00*/  IMAD.MOV.U32 R2, RZ, RZ, R16 ;  /* 0x000000ffff027224 */ /* 0x000fe400078e0010 */
[----:B------:R-:W-:Y:S01]  /*70f10*/  VIADD R13, R4, UR77 ;  /* 0x0000004d040d7c36 */ /* 0x000fe20008000000 */
[----:B------:R-:W0:Y:S01]  /*70f20*/  LDCU UR77, c[0x0][0x3b8] ;  /* 0x00007700ff4d77ac */ /* 0x000e220008000800 */
[----:B------:R-:W-:-:S02]  /*70f30*/  IMAD.MOV.U32 R16, RZ, RZ, R4 ;  /* 0x000000ffff107224 */ /* 0x000fc400078e0004 */
[----:B------:R-:W-:Y:S01]  /*70f40*/  VIADD R4, R0, UR12 ;  /* 0x0000000c00047c36 */ /* 0x000fe20008000000 */
[----:B------:R-:W0:Y:S01]  /*70f50*/  LDCU UR12, c[0x0][0x3b8] ;  /* 0x00007700ff0c77ac */ /* 0x000e220008000800 */
[CC--:B---3--:R-:W-:Y:S02]  /*70f60*/  LEA R24, P3, R26.reuse, R3.reuse, 0x1 ;  /* 0x000000031a187211 */ /* 0x0c8fe400078608ff */
[CC--:B0-----:R-:W-:Y:S02]  /*70f70*/  LEA R18, P4, R27.reuse, R3.reuse, 0x1 ;  /* 0x000000031b127211 */ /* 0x0c1fe400078808ff */
[-C--:B------:R-:W-:Y:S02]  /*70f80*/  LEA.HI.X.SX32 R25, R26, R20.reuse, 0x1, P3 ;  /* 0x000000141a197211 */ /* 0x080fe400018f0eff */
[----:B------:R-:W-:Y:S02]  /*70f90*/  LEA.HI.X.SX32 R19, R27, R20, 0x1, P4 ;  /* 0x000000141b137211 */ /* 0x000fe400020f0eff */
[----:B------:R-:W3:Y:S04]  /*70fa0*/  LDL.LU R27, [R1+0x14] ;  /* 0x00001400011b7983 */ /* 0x000ee80000300800 */
[----:B------:R-:W-:Y:S04]  /*70fb0*/  STL.64 [R1+0x690], R24 ;  /* 0x0006901801007387 */ /* 0x000fe80000100a00 */
[----:B------:R0:W-:Y:S04]  /*70fc0*/  STL.64 [R1+0x688], R18 ;  /* 0x0006881201007387 */ /* 0x0001e80000100a00 */
[----:B------:R-:W2:Y:S01]  /*70fd0*/  LDL.LU R0, [R1+0x1c] ;  /* 0x00001c0001007983 */ /* 0x000ea20000300800 */
[----:B0-----:R-:W-:-:S04]  /*70fe0*/  LEA R18, P3, R28, R3, 0x1 ;  /* 0x000000031c127211 */ /* 0x001fc800078608ff */
[----:B------:R-:W-:-:S05]  /*70ff0*/  LEA.HI.X.SX32 R19, R28, R20, 0x1, P3 ;  /* 0x000000141c137211 */ /* 0x000fca00018f0eff */
[----:B------:R0:W-:Y:S04]  /*71000*/  STL.64 [R1+0x680], R18 ;  /* 0x0006801201007387 */ /* 0x0001e80000100a00 */
[----:B0-----:R-:W2:Y:S01]  /*71010*/  LDL.LU.64 R18, [R1+0x16b8] ;  /* 0x0016b80001127983 */ /* 0x001ea20000300a00 */
[----:B------:R-:W-:Y:S01]  /*71020*/  LEA R22, P4, R29, R3, 0x1 ;  /* 0x000000031d167211 */ /* 0x000fe200078808ff */
[----:B------:R-:W-:-:S03]  /*71030*/  IMAD.MOV.U32 R26, RZ, RZ, R23 ;  /* 0x000000ffff1a7224 */ /* 0x000fc600078e0017 */
[----:B------:R-:W-:Y:S01]  /*71040*/  LEA.HI.X.SX32 R23, R29, R20, 0x1, P4 ;  /* 0x000000141d177211 */ /* 0x000fe200020f0eff */
[----:B------:R-:W-:Y:S02]  /*71050*/  IMAD.MOV.U32 R25, RZ, RZ, R5 ;  /* 0x000000ffff197224 */ /* 0x000fe400078e0005 */
[----:B------:R-:W-:Y:S01]  /*71060*/  VIADD R5, R4, UR35 ;  /* 0x0000002304057c36 */ /* 0x000fe20008000000 */
[----:B------:R-:W0:Y:S01]  /*71070*/  LDCU UR35, c[0x0][0x3b8] ;  /* 0x00007700ff2377ac */ /* 0x000e220008000800 */
[----:B------:R1:W-:Y:S04]  /*71080*/  STL.64 [R1+0x678], R22 ;  /* 0x0006781601007387 */ /* 0x0003e80000100a00 */
[----:B-1----:R-:W3:Y:S04]  /*71090*/  LDL.LU R22, [R1+0x16b0] ;  /* 0x0016b00001167983 */ /* 0x002ee80000300800 */
[----:B------:R-:W-:Y:S01]  /*710a0*/  STL.64 [R1+0x16a0], R12 ;  /* 0x0016a00c01007387 */ /* 0x000fe20000100a00 */
[----:B--2---:R-:W-:-:S02]  /*710b0*/  IMAD.MOV.U32 R24, RZ, RZ, R18 ;  /* 0x000000ffff187224 */ /* 0x004fc400078e0012 */
[----:B------:R-:W-:-:S05]  /*710c0*/  IMAD.MOV.U32 R18, RZ, RZ, R2 ;  /* 0x000000ffff127224 */ /* 0x000fca00078e0002 */
[----:B------:R-:W-:Y:S04]  /*710d0*/  STL.64 [R1+0x16a8], R18 ;  /* 0x0016a81201007387 */ /* 0x000fe80000100a00 */
[----:B------:R-:W2:Y:S04]  /*710e0*/  LDL.LU R2, [R1+0x28] ;  /* 0x0000280001027983 */ /* 0x000ea80000300800 */
[----:B------:R-:W2:Y:S04]  /*710f0*/  LDL.LU R29, [R1+0x24] ;  /* 0x00002400011d7983 */ /* 0x000ea80000300800 */
[----:B------:R1:W-:Y:S04]  /*71100*/  STL.64 [R1+0x1670], R4 ;  /* 0x0016700401007387 */ /* 0x0003e80000100a00 */
[----:B-1----:R-:W2:Y:S01]  /*71110*/  LDL.LU R4, [R1+0x20] ;  /* 0x0000200001047983 */ /* 0x002ea20000300800 */
[----:B---3--:R-:W-:-:S02]  /*71120*/  LEA R18, P3, R27, R3, 0x1 ;  /* 0x000000031b127211 */ /* 0x008fc400078608ff */
[C---:B------:R-:W-:Y:S02]  /*71130*/  LEA R12, P4, R26.reuse, R3, 0x1 ;  /* 0x000000031a0c7211 */ /* 0x040fe400078808ff */
[-C--:B------:R-:W-:Y:S02]  /*71140*/  LEA.HI.X.SX32 R19, R27, R20.reuse, 0x1, P3 ;  /* 0x000000141b137211 */ /* 0x080fe400018f0eff */
[----:B------:R-:W-:-:S03]  /*71150*/  LEA.HI.X.SX32 R13, R26, R20, 0x1, P4 ;  /* 0x000000141a0d7211 */ /* 0x000fc600020f0eff */
[----:B------:R-:W-:Y:S01]  /*71160*/  STL.64 [R1+0x670], R18 ;  /* 0x0006701201007387 */ /* 0x000fe20000100a00 */
[----:B------:R-:W-:-:S03]  /*71170*/  IMAD.MOV.U32 R23, RZ, RZ, R22 ;  /* 0x000000ffff177224 */ /* 0x000fc600078e0016 */
[----:B------:R1:W-:Y:S01]  /*71180*/  STL.64 [R1+0x668], R12 ;  /* 0x0006680c01007387 */ /* 0x0003e20000100a00 */
[----:B------:R-:W-:Y:S02]  /*71190*/  IMAD.MOV.U32 R22, RZ, RZ, R6 ;  /* 0x000000ffff167224 */ /* 0x000fe400078e0006 */
[----:B------:R-:W-:Y:S01]  /*711a0*/  VIADD R6, R5, UR15 ;  /* 0x0000000f05067c36 */ /* 0x000fe20008000000 */
[----:B------:R-:W3:Y:S01]  /*711b0*/  LDL.LU R27, [R1+0x30] ;  /* 0x00003000011b7983 */ /* 0x000ee20000300800 */
[----:B------:R-:W-:Y:S01]  /*711c0*/  IMAD.MOV.U32 R28, RZ, RZ, R25 ;  /* 0x000000ffff1c7224 */ /* 0x000fe200078e0019 */
[----:B------:R-:W0:Y:S01]  /*711d0*/  LDCU UR15, c[0x0][0x3b8] ;  /* 0x00007700ff0f77ac */ /* 0x000e220008000800 */
[C---:B-1----:R-:W-:Y:S01]  /*711e0*/  LEA R12, P4, R0.reuse, R3, 0x1 ;  /* 0x00000003000c7211 */ /* 0x042fe200078808ff */
[----:B------:R-:W-:Y:S01]  /*711f0*/  IMAD.MOV.U32 R25, RZ, RZ, R7 ;  /* 0x000000ffff197224 */ /* 0x000fe200078e0007 */
[----:B------:R-:W3:Y:S02]  /*71200*/  LDL.LU R26, [R1+0x2c] ;  /* 0x00002c00011a7983 */ /* 0x000ee40000300800 */
[----:B------:R-:W-:Y:S01]  /*71210*/  LEA.HI.X.SX32 R13, R0, R20, 0x1, P4 ;  /* 0x00000014000d7211 */ /* 0x000fe200020f0eff */
[----:B------:R-:W-:Y:S01]  /*71220*/  VIADD R7, R6, UR38 ;  /* 0x0000002606077c36 */ /* 0x000fe20008000000 */
[----:B------:R-:W1:Y:S01]  /*71230*/  LDCU UR38, c[0x0][0x3b8] ;  /* 0x00007700ff2677ac */ /* 0x000e620008000800 */
[----:B------:R-:W-:-:S02]  /*71240*/  IMAD.MOV.U32 R0, RZ, RZ, R24 ;  /* 0x000000ffff007224 */ /* 0x000fc400078e0018 */
[----:B------:R-:W-:Y:S02]  /*71250*/  IMAD.MOV.U32 R24, RZ, RZ, R8 ;  /* 0x000000ffff187224 */ /* 0x000fe400078e0008 */
[----:B------:R-:W-:Y:S01]  /*71260*/  VIADD R8, R7, UR49 ;  /* 0x0000003107087c36 */ /* 0x000fe20008000000 */
[----:B------:R-:W0:Y:S01]  /*71270*/  LDCU UR49, c[0x0][0x3b8] ;  /* 0x00007700ff3177ac */ /* 0x000e220008000800 */
[----:B--2---:R-:W-:-:S04]  /*71280*/  LEA R18, P3, R4, R3, 0x1 ;  /* 0x0000000304127211 */ /* 0x004fc800078608ff */
[----:B------:R-:W-:Y:S02]  /*71290*/  LEA.HI.X.SX32 R19, R4, R20, 0x1, P3 ;  /* 0x0000001404137211 */ /* 0x000fe400018f0eff */
[----:B------:R-:W-:-:S03]  /*712a0*/  LEA R4, P3, R2, R3, 0x1 ;  /* 0x0000000302047211 */ /* 0x000fc600078608ff */
[----:B------:R2:W-:Y:S04]  /*712b0*/  STL.64 [R1+0x660], R18 ;  /* 0x0006601201007387 */ /* 0x0005e80000100a00 */
[----:B--2---:R-:W2:Y:S04]  /*712c0*/  LDL.LU.64 R18, [R1+0x16a8] ;  /* 0x0016a80001127983 */ /* 0x004ea80000300a00 */
[----:B------:R0:W-:Y:S04]  /*712d0*/  STL.64 [R1+0x658], R12 ;  /* 0x0006580c01007387 */ /* 0x0001e80000100a00 */
[----:B0-----:R-:W2:Y:S04]  /*712e0*/  LDL.LU.64 R12, [R1+0x16a0] ;  /* 0x0016a000010c7983 */ /* 0x001ea80000300a00 */
[----:B------:R-:W-:Y:S04]  /*712f0*/  STL [R1+0x650], R4 ;  /* 0x0006500401007387 */ /* 0x000fe80000100800 */
[----:B------:R0:W-:Y:S04]  /*71300*/  STL.64 [R1+0x1678], R6 ;  /* 0x0016780601007387 */ /* 0x0001e80000100a00 */
[----:B0-----:R0:W2:Y:S01]  /*71310*/  LDL.64 R6, [R1+0x650] ;  /* 0x0006500001067983 */ /* 0x0010a20000100a00 */
[----:B------:R-:W-:-:S04]  /*71320*/  LEA R4, P4, R29, R3, 0x1 ;  /* 0x000000031d047211 */ /* 0x000fc800078808ff */
[-C--:B------:R-:W-:Y:S01]  /*71330*/  LEA.HI.X.SX32 R5, R29, R20.reuse, 0x1, P4 ;  /* 0x000000141d057211 */ /* 0x080fe200020f0eff */
[----:B------:R-:W-:Y:S02]  /*71340*/  IMAD.MOV.U32 R29, RZ, RZ, R28 ;  /* 0x000000ffff1d7224 */ /* 0x000fe400078e001c */
[----:B------:R-:W-:Y:S02]  /*71350*/  IMAD.MOV.U32 R28, RZ, RZ, R9 ;  /* 0x000000ffff1c7224 */ /* 0x000fe400078e0009 */
[----:B------:R-:W-:Y:S01]  /*71360*/  VIADD R9, R8, UR50 ;  /* 0x0000003208097c36 */ /* 0x000fe20008000000 */
[----:B------:R-:W0:Y:S01]  /*71370*/  LDCU UR50, c[0x0][0x3b8] ;  /* 0x00007700ff3277ac */ /* 0x000e220008000800 */
[----:B--2---:R-:W-:Y:S02]  /*71380*/  LEA.HI.X.SX32 R7, R2, R20, 0x1, P3 ;  /* 0x0000001402077211 */ /* 0x004fe400018f0eff */
[----:B------:R-:W2:Y:S01]  /*71390*/  LDL.LU R2, [R1+0x1698] ;  /* 0x0016980001027983 */ /* 0x000ea20000300800 */
[----:B---3--:R-:W-:-:S03]  /*713a0*/  LEA R6, P3, R27, R3, 0x1 ;  /* 0x000000031b067211 */ /* 0x008fc600078608ff */
[----:B------:R3:W-:Y:S04]  /*713b0*/  STL [R1+0x654], R7 ;  /* 0x0006540701007387 */ /* 0x0007e80000100800 */
[----:B------:R0:W-:Y:S01]  /*713c0*/  STL.64 [R1+0x648], R4 ;  /* 0x0006480401007387 */ /* 0x0001e20000100a00 */
[-C--:B---3--:R-:W-:Y:S02]  /*713d0*/  LEA.HI.X.SX32 R7, R27, R20.reuse, 0x1, P3 ;  /* 0x000000141b077211 */ /* 0x088fe400018f0eff */
[C---:B0-----:R-:W-:Y:S01]  /*713e0*/  LEA R4, P4, R26.reuse, R3, 0x1 ;  /* 0x000000031a047211 */ /* 0x041fe200078808ff */
[----:B------:R0:W-:Y:S03]  /*713f0*/  STL.64 [R1+0x1690], R28 ;  /* 0x0016901c01007387 */ /* 0x0001e60000100a00 */
[----:B------:R-:W-:Y:S01]  /*71400*/  LEA.HI.X.SX32 R5, R26, R20, 0x1, P4 ;  /* 0x000000141a057211 */ /* 0x000fe200020f0eff */
[----:B------:R3:W-:Y:S01]  /*71410*/  STL.64 [R1+0x640], R6 ;  /* 0x0006400601007387 */ /* 0x0007e20000100a00 */
[----:B------:R-:W-:-:S02]  /*71420*/  IMAD.MOV.U32 R27, RZ, RZ, R19 ;  /* 0x000000ffff1b7224 */ /* 0x000fc400078e0013 */
[----:B------:R-:W-:Y:S01]  /*71430*/  IMAD.MOV.U32 R19, RZ, RZ, R15 ;  /* 0x000000ffff137224 */ /* 0x000fe200078e000f */
[----:B------:R-:W-:Y:S01]  /*71440*/  STL.64 [R1+0x638], R4 ;  /* 0x0006380401007387 */ /* 0x000fe20000100a00 */
[----:B------:R-:W-:Y:S01]  /*71450*/  IMAD.MOV.U32 R15, RZ, RZ, R10 ;  /* 0x000000ffff0f7224 */ /* 0x000fe200078e000a */
[----:B0-----:R-:W-:Y:S01]  /*71460*/  LEA R28, P3, R0, R3, 0x1 ;  /* 0x00000003001c7211 */ /* 0x001fe200078608ff */
[----:B------:R-:W-:Y:S01]  /*71470*/  VIADD R10, R9, UR51 ;  /* 0x00000033090a7c36 */ /* 0x000fe20008000000 */
[----:B------:R-:W0:Y:S01]  /*71480*/  LDCU UR51, c[0x0][0x3b8] ;  /* 0x00007700ff3377ac */ /* 0x000e220008000800 */
[----:B---3--:R-:W3:Y:S04]  /*71490*/  LDL.LU R6, [R1+0x4c] ;  /* 0x00004c0001067983 */ /* 0x008ee80000300800 */
[----:B------:R-:W2:Y:S04]  /*714a0*/  LDL.LU R7, [R1+0x48] ;  /* 0x0000480001077983 */ /* 0x000ea80000300800 */
[----:B------:R0:W-:Y:S04]  /*714b0*/  STL.64 [R1+0x1668], R8 ;  /* 0x0016680801007387 */ /* 0x0001e80000100a00 */
[----:B------:R1:W-:Y:S01]  /*714c0*/  STL [R1+0x630], R28 ;  /* 0x0006301c01007387 */ /* 0x0003e20000100800 */
[----:B0-----:R-:W-:-:S02]  /*714d0*/  IMAD.MOV.U32 R8, RZ, RZ, R28 ;  /* 0x000000ffff087224 */ /* 0x001fc400078e001c */
[----:B------:R-:W-:Y:S02]  /*714e0*/  IMAD.MOV.U32 R9, RZ, RZ, R29 ;  /* 0x000000ffff097224 */ /* 0x000fe400078e001d */
[----:B-1----:R-:W2:Y:S01]  /*714f0*/  LDL.LU.64 R28, [R1+0x1690] ;  /* 0x00169000011c7983 */ /* 0x002ea20000300a00 */
[----:B------:R-:W-:Y:S02]  /*71500*/  LEA.HI.X.SX32 R9, R0, R20, 0x1, P3 ;  /* 0x0000001400097211 */ /* 0x000fe400018f0eff */
[----:B------:R-:W-:-:S03]  /*71510*/  LEA R4, P4, R17, R3, 0x1 ;  /* 0x0000000311047211 */ /* 0x000fc600078808ff */
[----:B------:R0:W-:Y:S04]  /*71520*/  STL [R1+0x634], R9 ;  /* 0x0006340901007387 */ /* 0x0001e80000100800 */
[----:B------:R-:W3:Y:S01]  /*71530*/  LDL.LU R0, [R1+0x54] ;  /* 0x0000540001007983 */ /* 0x000ee20000300800 */
[----:B------:R-:W-:Y:S01]  /*71540*/  LEA.HI.X.SX32 R5, R17, R20, 0x1, P4 ;  /* 0x0000001411057211 */ /* 0x000fe200020f0eff */
[----:B------:R-:W-:Y:S02]  /*71550*/  IMAD.MOV.U32 R26, RZ, RZ, R24 ;  /* 0x000000ffff1a7224 */ /* 0x000fe400078e0018 */
[----:B------:R-:W-:Y:S02]  /*71560*/  IMAD.MOV.U32 R24, RZ, RZ, R22 ;  /* 0x000000ffff187224 */ /* 0x000fe400078e0016 */
[----:B------:R-:W-:-:S02]  /*71570*/  IMAD.MOV.U32 R22, RZ, RZ, R18 ;  /* 0x000000ffff167224 */ /* 0x000fc400078e0012 */
[----:B------:R-:W3:Y:S04]  /*71580*/  LDL.LU R18, [R1+0x50] ;  /* 0x0000500001127983 */ /* 0x000ee80000300800 */
[----:B------:R1:W-:Y:S01]  /*71590*/  STL.64 [R1+0x628], R4 ;  /* 0x0006280401007387 */ /* 0x0003e20000100a00 */
[----:B--2---:R-:W-:-:S04]  /*715a0*/  LEA R8, P3, R28, R3, 0x1 ;  /* 0x000000031c087211 */ /* 0x004fc800078608ff */
[----:B0-----:R-:W-:Y:S02]  /*715b0*/  LEA.HI.X.SX32 R9, R28, R20, 0x1, P3 ;  /* 0x000000141c097211 */ /* 0x001fe400018f0eff */
[----:B------:R-:W2:Y:S01]  /*715c0*/  LDL.LU R28, [R1+0x5c] ;  /* 0x00005c00011c7983 */ /* 0x000ea20000300800 */
[----:B-1----:R-:W-:-:S04]  /*715d0*/  LEA R4, P4, R29, R3, 0x1 ;  /* 0x000000031d047211 */ /* 0x002fc800078808ff */
[----:B------:R-:W-:Y:S01]  /*715e0*/  LEA.HI.X.SX32 R5, R29, R20, 0x1, P4 ;  /* 0x000000141d057211 */ /* 0x000fe200020f0eff */
[----:B------:R3:W-:Y:S01]  /*715f0*/  STL.64 [R1+0x620], R8 ;  /* 0x0006200801007387 */ /* 0x0007e20000100a00 */
[----:B------:R-:W-:-:S03]  /*71600*/  IMAD.MOV.U32 R17, RZ, RZ, R11 ;  /* 0x000000ffff117224 */ /* 0x000fc600078e000b */
[----:B------:R0:W-:Y:S01]  /*71610*/  STL.64 [R1+0x618], R4 ;  /* 0x0006180401007387 */ /* 0x0001e20000100a00 */
[----:B------:R-:W-:Y:S01]  /*71620*/  VIADD R11, R10, UR6 ;  /* 0x000000060a0b7c36 */ /* 0x000fe20008000000 */
[----:B------:R-:W1:Y:S01]  /*71630*/  LDCU UR6, c[0x0][0x3b8] ;  /* 0x00007700ff0677ac */ /* 0x000e620008000800 */
[CC--:B---3--:R-:W-:Y:S02]  /*71640*/  LEA R8, P3, R6.reuse, R3.reuse, 0x1 ;  /* 0x0000000306087211 */ /* 0x0c8fe400078608ff */
[CC--:B0-----:R-:W-:Y:S02]  /*71650*/  LEA R4, P4, R7.reuse, R3.reuse, 0x1 ;  /* 0x0000000307047211 */ /* 0x0c1fe400078808ff */
[-C--:B------:R-:W-:Y:S02]  /*71660*/  LEA.HI.X.SX32 R9, R6, R20.reuse, 0x1, P3 ;  /* 0x0000001406097211 */ /* 0x080fe400018f0eff */
[C---:B------:R-:W-:Y:S02]  /*71670*/  LEA R6, P3, R0.reuse, R3, 0x1 ;  /* 0x0000000300067211 */ /* 0x040fe400078608ff */
[-C--:B------:R-:W-:Y:S01]  /*71680*/  LEA.HI.X.SX32 R5, R7, R20.reuse, 0x1, P4 ;  /* 0x0000001407057211 */ /* 0x080fe200020f0eff */
[----:B------:R-:W-:Y:S01]  /*71690*/  STL.64 [R1+0x1680], R10 ;  /* 0x0016800a01007387 */ /* 0x000fe20000100a00 */
[----:B------:R-:W-:-:S03]  /*716a0*/  LEA.HI.X.SX32 R7, R0, R20, 0x1, P3 ;  /* 0x0000001400077211 */ /* 0x000fc600018f0eff */
[----:B------:R-:W-:Y:S04]  /*716b0*/  STL.64 [R1+0x610], R8 ;  /* 0x0006100801007387 */ /* 0x000fe80000100a00 */
[----:B------:R0:W-:Y:S04]  /*716c0*/  STL.64 [R1+0x608], R4 ;  /* 0x0006080401007387 */ /* 0x0001e80000100a00 */
[----:B------:R2:W-:Y:S04]  /*716d0*/  STL.64 [R1+0x600], R6 ;  /* 0x0006000601007387 */ /* 0x0005e80000100a00 */
[----:B------:R-:W3:Y:S01]  /*716e0*/  LDL.LU R0, [R1+0x80] ;  /* 0x0000800001007983 */ /* 0x000ee20000300800 */
[----:B0-----:R-:W-:-:S04]  /*716f0*/  LEA R4, P4, R18, R3, 0x1 ;  /* 0x0000000312047211 */ /* 0x001fc800078808ff */
[----:B------:R-:W-:-:S05]  /*71700*/  LEA.HI.X.SX32 R5, R18, R20, 0x1, P4 ;  /* 0x0000001412057211 */ /* 0x000fca00020f0eff */
[----:B------:R0:W-:Y:S04]  /*71710*/  STL.64 [R1+0x5f8], R4 ;  /* 0x0005f80401007387 */ /* 0x0001e80000100a00 */
[----:B------:R-:W3:Y:S01]  /*71720*/  LDL.LU R8, [R1+0x7c] ;  /* 0x00007c0001087983 */ /* 0x000ee20000300800 */
[----:B--2---:R-:W-:-:S04]  /*71730*/  LEA R6, P3, R28, R3, 0x1 ;  /* 0x000000031c067211 */ /* 0x004fc800078608ff */
[----:B------:R-:W-:-:S05]  /*71740*/  LEA.HI.X.SX32 R7, R28, R20, 0x1, P3 ;  /* 0x000000141c077211 */ /* 0x000fca00018f0eff */
[----:B------:R2:W-:Y:S04]  /*71750*/  STL.64 [R1+0x5f0], R6 ;  /* 0x0005f00601007387 */ /* 0x0005e80000100a00 */
[----:B------:R-:W4:Y:S01]  /*71760*/  LDL.LU R9, [R1+0x88] ;  /* 0x0000880001097983 */ /* 0x000f220000300800 */
[----:B0-----:R-:W-:Y:S01]  /*71770*/  LEA R4, P4, R25, R3, 0x1 ;  /* 0x0000000319047211 */ /* 0x001fe200078808ff */
[----:B------:R-:W-:-:S03]  /*71780*/  IMAD.MOV.U32 R29, RZ, RZ, R19 ;  /* 0x000000ffff1d7224 */ /* 0x000fc600078e0013 */
[----:B------:R-:W-:Y:S02]  /*71790*/  LEA.HI.X.SX32 R5, R25, R20, 0x1, P4 ;  /* 0x0000001419057211 */ /* 0x000fe400020f0eff */
[----:B--2---:R-:W-:-:S03]  /*717a0*/  LEA R6, P3, R29, R3, 0x1 ;  /* 0x000000031d067211 */ /* 0x004fc600078608ff */
[----:B------:R0:W-:Y:S01]  /*717b0*/  STL.64 [R1+0x5e8], R4 ;  /* 0x0005e80401007387 */ /* 0x0001e20000100a00 */
[----:B------:R-:W-:-:S03]  /*717c0*/  LEA.HI.X.SX32 R7, R29, R20, 0x1, P3 ;  /* 0x000000141d077211 */ /* 0x000fc600018f0eff */
[----:B------:R-:W2:Y:S01]  /*717d0*/  LDL.LU R28, [R1+0x90] ;  /* 0x00009000011c7983 */ /* 0x000ea20000300800 */
[----:B0-----:R-:W-:-:S04]  /*717e0*/  LEA R4, P4, R27, R3, 0x1 ;  /* 0x000000031b047211 */ /* 0x001fc800078808ff */
[----:B------:R-:W-:Y:S01]  /*717f0*/  LEA.HI.X.SX32 R5, R27, R20, 0x1, P4 ;  /* 0x000000141b057211 */ /* 0x000fe200020f0eff */
[----:B------:R-:W-:Y:S01]  /*71800*/  IMAD.MOV.U32 R19, RZ, RZ, R12 ;  /* 0x000000ffff137224 */ /* 0x000fe200078e000c */
[----:B------:R0:W-:Y:S01]  /*71810*/  STL.64 [R1+0x5e0], R6 ;  /* 0x0005e00601007387 */ /* 0x0001e20000100a00 */
[----:B------:R-:W-:Y:S01]  /*71820*/  VIADD R12, R11, UR55 ;  /* 0x000000370b0c7c36 */ /* 0x000fe20008000000 */
[----:B------:R-:W1:Y:S01]  /*71830*/  LDCU UR55, c[0x0][0x3b8] ;  /* 0x00007700ff3777ac */ /* 0x000e620008000800 */
[----:B------:R-:W-:Y:S01]  /*71840*/  IMAD.MOV.U32 R11, RZ, RZ, R24 ;  /* 0x000000ffff0b7224 */ /* 0x000fe200078e0018 */
[----:B------:R0:W-:Y:S01]  /*71850*/  STL.64 [R1+0x5d8], R4 ;  /* 0x0005d80401007387 */ /* 0x0001e20000100a00 */
[----:B------:R-:W-:-:S03]  /*71860*/  IMAD.MOV.U32 R24, RZ, RZ, R22 ;  /* 0x000000ffff187224 */ /* 0x000fc600078e0016 */
[----:B------:R-:W2:Y:S01]  /*71870*/  LDL.LU R29, [R1+0x9c] ;  /* 0x00009c00011d7983 */ /* 0x000ea20000300800 */
[----:B------:R-:W-:Y:S02]  /*71880*/  IMAD.MOV.U32 R22, RZ, RZ, R16 ;  /* 0x000000ffff167224 */ /* 0x000fe400078e0010 */
[----:B------:R-:W-:Y:S02]  /*71890*/  IMAD.MOV.U32 R16, RZ, RZ, R13 ;  /* 0x000000ffff107224 */ /* 0x000fe400078e000d */
[----:B------:R-:W-:Y:S02]  /*718a0*/  VIADD R13, R12, UR52 ;  /* 0x000000340c0d7c36 */ /* 0x000fe40008000000 */
[----:B------:R-:W-:Y:S01]  /*718b0*/  IMAD.MOV.U32 R18, RZ, RZ, R14 ;  /* 0x000000ffff127224 */ /* 0x000fe200078e000e */
[-C--:B0-----:R-:W-:Y:S01]  /*718c0*/  LEA R6, P3, R11, R3.reuse, 0x1 ;  /* 0x000000030b067211 */ /* 0x081fe200078608ff */
[----:B------:R-:W-:Y:S02]  /*718d0*/  VIADD R14, R13, UR53 ;  /* 0x000000350d0e7c36 */ /* 0x000fe40008000000 */
[----:B------:R-:W-:Y:S01]  /*718e0*/  IMAD.MOV.U32 R25, RZ, RZ, R15 ;  /* 0x000000ffff197224 */ /* 0x000fe200078e000f */
[-C--:B------:R-:W-:Y:S01]  /*718f0*/  LEA R4, P4, R23, R3.reuse, 0x1 ;  /* 0x0000000317047211 */ /* 0x080fe200078808ff */
[----:B------:R-:W-:Y:S01]  /*71900*/  VIADD R15, R14, UR54 ;  /* 0x000000360e0f7c36 */ /* 0x000fe20008000000 */
[-C--:B------:R-:W-:Y:S01]  /*71910*/  LEA.HI.X.SX32 R7, R11, R20.reuse, 0x1, P3 ;  /* 0x000000140b077211 */ /* 0x080fe200018f0eff */
[----:B------:R-:W-:Y:S01]  /*71920*/  IMAD.MOV.U32 R27, RZ, RZ, R16 ;  /* 0x000000ffff1b7224 */ /* 0x000fe200078e0010 */
[-C--:B------:R-:W-:Y:S01]  /*71930*/  LEA.HI.X.SX32 R5, R23, R20.reuse, 0x1, P4 ;  /* 0x0000001417057211 */ /* 0x080fe200020f0eff */
[----:B------:R-:W-:Y:S01]  /*71940*/  VIADD R16, R15, UR56 ;  /* 0x000000380f107c36 */ /* 0x000fe20008000000 */
[-C--:B---3--:R-:W-:Y:S01]  /*71950*/  LEA R10, P3, R0, R3.reuse, 0x1 ;  /* 0x00000003000a7211 */ /* 0x088fe200078608ff */
[----:B------:R-:W-:Y:S01]  /*71960*/  IMAD.MOV.U32 R23, RZ, RZ, R17 ;  /* 0x000000ffff177224 */ /* 0x000fe200078e0011 */
[----:B------:R0:W-:Y:S01]  /*71970*/  STL.64 [R1+0x5d0], R6 ;  /* 0x0005d00601007387 */ /* 0x0001e20000100a00 */
[----:B------:R-:W-:Y:S01]  /*71980*/  VIADD R17, R16, UR57 ;  /* 0x0000003910117c36 */ /* 0x000fe20008000000 */
[----:B------:R-:W-:Y:S01]  /*71990*/  LEA.HI.X.SX32 R11, R0, R20, 0x1, P3 ;  /* 0x00000014000b7211 */ /* 0x000fe200018f0eff */
[----:B------:R-:W3:Y:S01]  /*719a0*/  LDCU UR52, c[0x0][0x3b8] ;  /* 0x00007700ff3477ac */ /* 0x000ee20008000800 */
[----:B------:R-:W1:Y:S01]  /*719b0*/  LDCU UR53, c[0x0][0x3b8] ;  /* 0x00007700ff3577ac */ /* 0x000e620008000800 */
[----:B------:R-:W1:Y:S01]  /*719c0*/  LDCU UR54, c[0x0][0x3b8] ;  /* 0x00007700ff3677ac */ /* 0x000e620008000800 */
[----:B0-----:R-:W3:Y:S01]  /*719d0*/  LDL.LU R6, [R1+0xa4] ;  /* 0x0000a40001067983 */ /* 0x001ee20000300800 */
[----:B------:R-:W-:Y:S01]  /*719e0*/  IMAD.MOV.U32 R7, RZ, RZ, R18 ;  /* 0x000000ffff077224 */ /* 0x000fe200078e0012 */
[----:B------:R-:W0:Y:S02]  /*719f0*/  LDCU UR56, c[0x0][0x3b8] ;  /* 0x00007700ff3877ac */ /* 0x000e240008000800 */
[----:B------:R1:W-:Y:S01]  /*71a00*/  STL.64 [R1+0x5c8], R4 ;  /* 0x0005c80401007387 */ /* 0x0003e20000100a00 */
[----:B------:R-:W-:Y:S01]  /*71a10*/  VIADD R18, R17, UR65 ;  /* 0x0000004111127c36 */ /* 0x000fe20008000000 */
[----:B------:R-:W0:Y:S02]  /*71a20*/  LDCU UR57, c[0x0][0x3b8] ;  /* 0x00007700ff3977ac */ /* 0x000e240008000800 */
[----:B------:R-:W-:Y:S01]  /*71a30*/  STL.64 [R1+0x1660], R16 ;  /* 0x0016601001007387 */ /* 0x000fe20000100a00 */
[----:B------:R-:W0:Y:S03]  /*71a40*/  LDCU UR65, c[0x0][0x3b8] ;  /* 0x00007700ff4177ac */ /* 0x000e260008000800 */
[----:B------:R-:W3:Y:S01]  /*71a50*/  LDL.LU R0, [R1+0x1688] ;  /* 0x0016880001007983 */ /* 0x000ee20000300800 */
[----:B-1----:R-:W-:-:S04]  /*71a60*/  LEA R4, P4, R8, R3, 0x1 ;  /* 0x0000000308047211 */ /* 0x002fc800078808ff */
[----:B------:R-:W-:Y:S01]  /*71a70*/  LEA.HI.X.SX32 R5, R8, R20, 0x1, P4 ;  /* 0x0000001408057211 */ /* 0x000fe200020f0eff */
[----:B------:R-:W-:Y:S02]  /*71a80*/  IMAD.MOV.U32 R8, RZ, RZ, R25 ;  /* 0x000000ffff087224 */ /* 0x000fe400078e0019 */
[----:B------:R-:W-:Y:S01]  /*71a90*/  IMAD.MOV.U32 R25, RZ, RZ, R19 ;  /* 0x000000ffff197224 */ /* 0x000fe200078e0013 */
[----:B------:R1:W-:Y:S01]  /*71aa0*/  STL.64 [R1+0x5c0], R10 ;  /* 0x0005c00a01007387 */ /* 0x0003e20000100a00 */
[----:B------:R-:W-:Y:S01]  /*71ab0*/  VIADD R19, R18, UR60 ;  /* 0x0000003c12137c36 */ /* 0x000fe20008000000 */
[----:B------:R-:W0:Y:S02]  /*71ac0*/  LDCU UR60, c[0x0][0x3b8] ;  /* 0x00007700ff3c77ac */ /* 0x000e240008000800 */
[----:B-1----:R-:W3:Y:S04]  /*71ad0*/  LDL.LU.64 R10, [R1+0x1680] ;  /* 0x00168000010a7983 */ /* 0x002ee80000300a00 */
[----:B------:R-:W-:Y:S01]  /*71ae0*/  STL.64 [R1+0x5b8], R4 ;  /* 0x0005b80401007387 */ /* 0x000fe20000100a00 */
[----:B----4-:R-:W-:-:S04]  /*71af0*/  LEA R16, P3, R9, R3, 0x1 ;  /* 0x0000000309107211 */ /* 0x010fc800078608ff */
[----:B------:R-:W-:Y:S01]  /*71b00*/  LEA.HI.X.SX32 R17, R9, R20, 0x1, P3 ;  /* 0x0000001409117211 */ /* 0x000fe200018f0eff */
[----:B------:R-:W-:Y:S02]  /*71b10*/  IMAD.MOV.U32 R9, RZ, RZ, R26 ;  /* 0x000000ffff097224 */ /* 0x000fe400078e001a */
[----:B------:R-:W-:Y:S02]  /*71b20*/  IMAD.MOV.U32 R26, RZ, RZ, R21 ;  /* 0x000000ffff1a7224 */ /* 0x000fe400078e0015 */
[----:B------:R-:W-:Y:S01]  /*71b30*/  STL.64 [R1+0x5b0], R16 ;  /* 0x0005b01001007387 */ /* 0x000fe20000100a00 */
[----:B------:R-:W-:Y:S01]  /*71b40*/  VIADD R21, R19, UR70 ;  /* 0x0000004613157c36 */ /* 0x000fe20008000000 */
[----:B------:R-:W1:Y:S02]  /*71b50*/  LDCU UR70, c[0x0][0x3b8] ;  /* 0x00007700ff4677ac */ /* 0x000e640008000800 */
[----:B------:R4:W-:Y:S04]  /*71b60*/  STL.64 [R1+0x1658], R18 ;  /* 0x0016581201007387 */ /* 0x0009e80000100a00 */
[----:B----4-:R-:W4:Y:S01]  /*71b70*/  LDL.LU R19, [R1+0x8c] ;  /* 0x00008c0001137983 */ /* 0x010f220000300800 */
[----:B--2---:R-:W-:-:S04]  /*71b80*/  LEA R4, P4, R28, R3, 0x1 ;  /* 0x000000031c047211 */ /* 0x004fc800078808ff */
[-C--:B------:R-:W-:Y:S01]  /*71b90*/  LEA.HI.X.SX32 R5, R28, R20.reuse, 0x1, P4 ;  /* 0x000000141c057211 */ /* 0x080fe200020f0eff */
[----:B------:R-:W-:Y:S02]  /*71ba0*/  IMAD.MOV.U32 R28, RZ, RZ, R27 ;  /* 0x000000ffff1c7224 */ /* 0x000fe400078e001b */
[----:B------:R-:W-:Y:S01]  /*71bb0*/  IMAD.MOV.U32 R27, RZ, RZ, R22 ;  /* 0x000000ffff1b7224 */ /* 0x000fe200078e0016 */
[-C--:B------:R-:W-:Y:S01]  /*71bc0*/  LEA R16, P3, R29, R3.reuse, 0x1 ;  /* 0x000000031d107211 */ /* 0x080fe200078608ff */
[----:B------:R-:W-:Y:S01]  /*71bd0*/  VIADD R22, R21, UR62 ;  /* 0x0000003e15167c36 */ /* 0x000fe20008000000 */
[----:B------:R2:W-:Y:S01]  /*71be0*/  STL.64 [R1+0x5a8], R4 ;  /* 0x0005a80401007387 */ /* 0x0005e20000100a00 */
[----:B------:R-:W-:Y:S01]  /*71bf0*/  VIADD R18, R2, UR77 ;  /* 0x0000004d02127c36 */ /* 0x000fe20008000000 */
[-C--:B------:R-:W-:Y:S01]  /*71c00*/  LEA.HI.X.SX32 R17, R29, R20.reuse, 0x1, P3 ;  /* 0x000000141d117211 */ /* 0x080fe200018f0eff */
[----:B------:R-:W-:Y:S01]  /*71c10*/  IMAD.MOV.U32 R29, RZ, RZ, R23 ;  /* 0x000000ffff1d7224 */ /* 0x000fe200078e0017 */
[----:B------:R-:W0:Y:S01]  /*71c20*/  LDCU UR62, c[0x0][0x3b8] ;  /* 0x00007700ff3e77ac */ /* 0x000e220008000800 */
[----:B------:R-:W-:Y:S01]  /*71c30*/  VIADD R23, R22, UR69 ;  /* 0x0000004516177c36 */ /* 0x000fe20008000000 */
[----:B------:R-:W0:Y:S01]  /*71c40*/  LDCU UR69, c[0x0][0x3b8] ;  /* 0x00007700ff4577ac */ /* 0x000e220008000800 */
[C---:B--2---:R-:W-:Y:S01]  /*71c50*/  LEA R4, P4, R24.reuse, R3, 0x1 ;  /* 0x0000000318047211 */ /* 0x044fe200078808ff */
[----:B------:R0:W-:Y:S03]  /*71c60*/  STL.64 [R1+0x5a0], R16 ;  /* 0x0005a01001007387 */ /* 0x0001e60000100a00 */
[----:B------:R-:W-:-:S05]  /*71c70*/  LEA.HI.X.SX32 R5, R24, R20, 0x1, P4 ;  /* 0x0000001418057211 */ /* 0x000fca00020f0eff */
[----:B------:R2:W-:Y:S01]  /*71c80*/  STL.64 [R1+0x598], R4 ;  /* 0x0005980401007387 */ /* 0x0005e20000100a00 */
[----:B0-----:R-:W-:-:S03]  /*71c90*/  VIADD R17, R2, UR69 ;  /* 0x0000004502117c36 */ /* 0x001fc60008000000 */
[----:B------:R0:W-:Y:S01]  /*71ca0*/  STL.64 [R1+0x1648], R22 ;  /* 0x0016481601007387 */ /* 0x0001e20000100a00 */
[-C--:B---3--:R-:W-:Y:S02]  /*71cb0*/  LEA R16, P3, R6, R3.reuse, 0x1 ;  /* 0x0000000306107211 */ /* 0x088fe400078608ff */
[----:B--2---:R-:W-:-:S04]  /*71cc0*/  LEA R4, P4, R7, R3, 0x1 ;  /* 0x0000000307047211 */ /* 0x004fc800078808ff */
[-C--:B------:R-:W-:Y:S01]  /*71cd0*/  LEA.HI.X.SX32 R5, R7, R20.reuse, 0x1, P4 ;  /* 0x0000001407057211 */ /* 0x080fe200020f0eff */
[----:B0-----:R-:W-:Y:S01]  /*71ce0*/  IMAD.MOV.U32 R22, RZ, RZ, R17 ;  /* 0x000000ffff167224 */ /* 0x001fe200078e0011 */
[-C--:B------:R-:W-:Y:S02]  /*71cf0*/  LEA.HI.X.SX32 R17, R6, R20.reuse, 0x1, P3 ;  /* 0x0000001406117211 */ /* 0x080fe400018f0eff */
[C---:B------:R-:W-:Y:S01]  /*71d00*/  LEA R6, P3, R8.reuse, R3, 0x1 ;  /* 0x0000000308067211 */ /* 0x040fe200078608ff */
[----:B------:R-:W-:Y:S01]  /*71d10*/  VIADD R24, R23, UR64 ;  /* 0x0000004017187c36 */ /* 0x000fe20008000000 */
[----:B------:R-:W0:Y:S01]  /*71d20*/  LDCU UR64, c[0x0][0x3b8] ;  /* 0x00007700ff4077ac */ /* 0x000e220008000800 */
[----:B------:R2:W-:Y:S01]  /*71d30*/  STL.64 [R1+0x590], R16 ;  /* 0x0005901001007387 */ /* 0x0005e20000100a00 */
[----:B------:R-:W-:-:S03]  /*71d40*/  LEA.HI.X.SX32 R7, R8, R20, 0x1, P3 ;  /* 0x0000001408077211 */ /* 0x000fc600018f0eff */
[----:B------:R-:W-:Y:S01]  /*71d50*/  STL.64 [R1+0x588], R4 ;  /* 0x0005880401007387 */ /* 0x000fe20000100a00 */
[----:B-1----:R-:W-:-:S03]  /*71d60*/  VIADD R18, R18, UR70 ;  /* 0x0000004612127c36 */ /* 0x002fc60008000000 */
[----:B------:R1:W-:Y:S01]  /*71d70*/  STL.64 [R1+0x580], R6 ;  /* 0x0005800601007387 */ /* 0x0003e20000100a00 */
[----:B--2---:R-:W-:Y:S02]  /*71d80*/  IMAD.MOV.U32 R17, RZ, RZ, R25 ;  /* 0x000000ffff117224 */ /* 0x004fe400078e0019 */
[----:B------:R-:W-:Y:S01]  /*71d90*/  VIADD R25, R24, UR58 ;  /* 0x0000003a18197c36 */ /* 0x000fe20008000000 */
[----:B------:R-:W2:Y:S01]  /*71da0*/  LDCU UR58, c[0x0][0x3b8] ;  /* 0x00007700ff3a77ac */ /* 0x000ea20008000800 */
[----:B------:R-:W-:Y:S01]  /*71db0*/  IMAD.MOV.U32 R23, RZ, RZ, R18 ;  /* 0x000000ffff177224 */ /* 0x000fe200078e0012 */
[----:B-1----:R-:W3:Y:S01]  /*71dc0*/  LDL.LU.64 R6, [R1+0x1678] ;  /* 0x0016780001067983 */ /* 0x002ee20000300a00 */
[----:B------:R-:W-:-:S03]  /*71dd0*/  LEA R18, P3, R27, R3, 0x1 ;  /* 0x000000031b127211 */ /* 0x000fc600078608ff */
[----:B------:R-:W2:Y:S04]  /*71de0*/  LDL.LU R16, [R1+0x4] ;  /* 0x0000040001107983 */ /* 0x000ea80000300800 */
[----:B------:R1:W-:Y:S04]  /*71df0*/  STL.64 [R1+0x1650], R24 ;  /* 0x0016501801007387 */ /* 0x0003e80000100a00 */
[----:B-1----:R-:W2:Y:S01]  /*71e00*/  LDL.LU R24, [R1+0xc] ;  /* 0x00000c0001187983 */ /* 0x002ea20000300800 */
[----:B----4-:R-:W-:-:S04]  /*71e10*/  LEA R4, P4, R19, R3, 0x1 ;  /* 0x0000000313047211 */ /* 0x010fc800078808ff */
[----:B------:R-:W-:Y:S01]  /*71e20*/  LEA.HI.X.SX32 R5, R19, R20, 0x1, P4 ;  /* 0x0000001413057211 */ /* 0x000fe200020f0eff */
[----:B------:R-:W-:-:S04]  /*71e30*/  IMAD.MOV.U32 R19, RZ, RZ, R27 ;  /* 0x000000ffff137224 */ /* 0x000fc800078e001b */
[----:B------:R1:W-:Y:S01]  /*71e40*/  STL.64 [R1+0x578], R4 ;  /* 0x0005780401007387 */ /* 0x0003e20000100a00 */
[----:B------:R-:W-:Y:S02]  /*71e50*/  LEA.HI.X.SX32 R19, R19, R20, 0x1, P3 ;  /* 0x0000001413137211 */ /* 0x000fe400018f0eff */
[----:B-1----:R-:W-:-:S04]  /*71e60*/  LEA R4, P4, R28, R3, 0x1 ;  /* 0x000000031c047211 */ /* 0x002fc800078808ff */
[-C--:B------:R-:W-:Y:S01]  /*71e70*/  LEA.HI.X.SX32 R5, R28, R20.reuse, 0x1, P4 ;  /* 0x000000141c057211 */ /* 0x080fe200020f0eff */
[----:B------:R1:W-:Y:S04]  /*71e80*/  STL.64 [R1+0x570], R18 ;  /* 0x0005701201007387 */ /* 0x0003e80000100a00 */
[----:B------:R4:W-:Y:S01]  /*71e90*/  STL.64 [R1+0x568], R4 ;  /* 0x0005680401007387 */ /* 0x0009e20000100a00 */
[----:B-1----:R-:W-:Y:S01]  /*71ea0*/  IMAD.MOV.U32 R19, RZ, RZ, R29 ;  /* 0x000000ffff137224 */ /* 0x002fe200078e001d */
[CC--:B----4-:R-:W-:Y:S02]  /*71eb0*/  LEA R4, P4, R2.reuse, R3.reuse, 0x1 ;  /* 0x0000000302047211 */ /* 0x0d0fe400078808ff */
[----:B------:R-:W-:Y:S02]  /*71ec0*/  LEA R18, P3, R29, R3, 0x1 ;  /* 0x000000031d127211 */ /* 0x000fe400078608ff */
[----:B------:R-:W-:-:S02]  /*71ed0*/  LEA.HI.X.SX32 R5, R2, R20, 0x1, P4 ;  /* 0x0000001402057211 */ /* 0x000fc400020f0eff */
[----:B------:R-:W-:-:S03]  /*71ee0*/  LEA.HI.X.SX32 R19, R19, R20, 0x1, P3 ;  /* 0x0000001413137211 */ /* 0x000fc600018f0eff */
[----:B------:R1:W-:Y:S04]  /*71ef0*/  STL.64 [R1+0x558], R4 ;  /* 0x0005580401007387 */ /* 0x0003e80000100a00 */
[----:B------:R-:W-:Y:S01]  /*71f00*/  STL.64 [R1+0x560], R18 ;  /* 0x0005601201007387 */ /* 0x000fe20000100a00 */
[----:B-1----:R-:W-:-:S04]  /*71f10*/  LEA R4, P3, R22, R3, 0x1 ;  /* 0x0000000316047211 */ /* 0x002fc800078608ff */
[----:B------:R-:W-:-:S05]  /*71f20*/  LEA.HI.X.SX32 R5, R22, R20, 0x1, P3 ;  /* 0x0000001416057211 */ /* 0x000fca00018f0eff */
[----:B------:R1:W-:Y:S04]  /*71f30*/  STL.64 [R1+0x550], R4 ;  /* 0x0005500401007387 */ /* 0x0003e80000100a00 */
[----:B-1----:R-:W4:Y:S01]  /*71f40*/  LDL.LU.64 R4, [R1+0x1670] ;  /* 0x0016700001047983 */ /* 0x002f220000300a00 */
[----:B------:R-:W-:Y:S02]  /*71f50*/  IMAD.MOV.U32 R8, RZ, RZ, R26 ;  /* 0x000000ffff087224 */ /* 0x000fe400078e001a */
[----:B------:R-:W-:-:S04]  /*71f60*/  VIADD R26, R25, UR71 ;  /* 0x00000047191a7c36 */ /* 0x000fc80008000000 */
[----:B------:R-:W-:Y:S01]  /*71f70*/  VIADD R27, R26, UR68 ;  /* 0x000000441a1b7c36 */ /* 0x000fe20008000000 */
[----:B------:R-:W-:Y:S01]  /*71f80*/  LEA R18, P4, R23, R3, 0x1 ;  /* 0x0000000317127211 */ /* 0x000fe200078808ff */
[----:B------:R-:W1:Y:S02]  /*71f90*/  LDCU UR68, c[0x0][0x3b8] ;  /* 0x00007700ff4477ac */ /* 0x000e640008000800 */
[----:B------:R-:W-:-:S04]  /*71fa0*/  VIADD R28, R27, UR75 ;  /* 0x0000004b1b1c7c36 */ /* 0x000fc80008000000 */
[----:B------:R-:W-:Y:S01]  /*71fb0*/  VIADD R29, R28, UR63 ;  /* 0x0000003f1c1d7c36 */ /* 0x000fe20008000000 */
[-C--:B------:R-:W-:Y:S01]  /*71fc0*/  LEA.HI.X.SX32 R19, R23, R20.reuse, 0x1, P4 ;  /* 0x0000001417137211 */ /* 0x080fe200020f0eff */
[----:B------:R-:W0:Y:S02]  /*71fd0*/  LDCU UR63, c[0x0][0x3b8] ;  /* 0x00007700ff3f77ac */ /* 0x000e240008000800 */
[----:B------:R-:W-:Y:S01]  /*71fe0*/  VIADD R2, R29, UR67 ;  /* 0x000000431d027c36 */ /* 0x000fe20008000000 */
[----:B--2---:R-:W-:Y:S01]  /*71ff0*/  LEA R22, P3, R24, R3, 0x1 ;  /* 0x0000000318167211 */ /* 0x004fe200078608ff */
[----:B------:R2:W-:Y:S01]  /*72000*/  STL.64 [R1+0x548], R18 ;  /* 0x0005481201007387 */ /* 0x0005e20000100a00 */
[----:B------:R-:W0:Y:S01]  /*72010*/  LDCU UR67, c[0x0][0x3b8] ;  /* 0x00007700ff4377ac */ /* 0x000e220008000800 */
[----:B------:R-:W-:Y:S01]  /*72020*/  VIADD R2, R2, UR74 ;  /* 0x0000004a02027c36 */ /* 0x000fe20008000000 */
[----:B------:R-:W-:-:S03]  /*72030*/  LEA.HI.X.SX32 R23, R24, R20, 0x1, P3 ;  /* 0x0000001418177211 */ /* 0x000fc600018f0eff */
[----:B------:R-:W-:Y:S01]  /*72040*/  VIADD R2, R2, UR61 ;  /* 0x0000003d02027c36 */ /* 0x000fe20008000000 */
[----:B------:R-:W0:Y:S01]  /*72050*/  LDCU UR61, c[0x0][0x3b8] ;  /* 0x00007700ff3d77ac */ /* 0x000e220008000800 */
[----:B--2---:R-:W-:-:S04]  /*72060*/  LEA R18, P4, R17, R3, 0x1 ;  /* 0x0000000311127211 */ /* 0x004fc800078808ff */
[----:B------:R-:W-:Y:S01]  /*72070*/  LEA.HI.X.SX32 R19, R17, R20, 0x1, P4 ;  /* 0x0000001411137211 */ /* 0x000fe200020f0eff */
[----:B------:R-:W-:Y:S02]  /*72080*/  IMAD.MOV.U32 R17, RZ, RZ, R8 ;  /* 0x000000ffff117224 */ /* 0x000fe400078e0008 */
[----:B------:R-:W-:Y:S01]  /*72090*/  VIADD R8, R2, UR73 ;  /* 0x0000004902087c36 */ /* 0x000fe20008000000 */
[----:B------:R2:W-:Y:S03]  /*720a0*/  STL.64 [R1+0x540], R22 ;  /* 0x0005401601007387 */ /* 0x0005e60000100a00 */
[----:B------:R-:W-:Y:S01]  /*720b0*/  VIADD R8, R8, UR59 ;  /* 0x0000003b08087c36 */ /* 0x000fe20008000000 */
[----:B------:R0:W-:Y:S01]  /*720c0*/  STL.64 [R1+0x538], R18 ;  /* 0x0005381201007387 */ /* 0x0001e20000100a00 */
[----:B------:R-:W1:Y:S01]  /*720d0*/  LDCU UR59, c[0x0][0x3b8] ;  /* 0x00007700ff3b77ac */ /* 0x000e620008000800 */
[----:B--2---:R-:W-:-:S02]  /*720e0*/  LEA R22, P3, R16, R3, 0x1 ;  /* 0x0000000310167211 */ /* 0x004fc400078608ff */
[C---:B0-----:R-:W-:Y:S02]  /*720f0*/  LEA R18, P4, R9.reuse, R3, 0x1 ;  /* 0x0000000309127211 */ /* 0x041fe400078808ff */
[-C--:B------:R-:W-:Y:S01]  /*72100*/  LEA.HI.X.SX32 R23, R16, R20.reuse, 0x1, P3 ;  /* 0x0000001410177211 */ /* 0x080fe200018f0eff */
[----:B------:R-:W-:Y:S01]  /*72110*/  VIADD R16, R8, UR66 ;  /* 0x0000004208107c36 */ /* 0x000fe20008000000 */
[----:B------:R-:W-:-:S05]  /*72120*/  LEA.HI.X.SX32 R19, R9, R20, 0x1, P4 ;  /* 0x0000001409137211 */ /* 0x000fca00020f0eff */
[----:B------:R0:W-:Y:S04]  /*72130*/  STL.64 [R1+0x528], R18 ;  /* 0x0005281201007387 */ /* 0x0001e80000100a00 */
[----:B------:R-:W-:Y:S01]  /*72140*/  STL.64 [R1+0x530], R22 ;  /* 0x0005301601007387 */ /* 0x000fe20000100a00 */
[----:B0-----:R-:W-:-:S04]  /*72150*/  LEA R18, P3, R0, R3, 0x1 ;  /* 0x0000000300127211 */ /* 0x001fc800078608ff */
[----:B------:R-:W-:Y:S02]  /*72160*/  LEA.HI.X.SX32 R19, R0, R20, 0x1, P3 ;  /* 0x0000001400137211 */ /* 0x000fe400018f0eff */
[----:B----4-:R-:W-:-:S04]  /*72170*/  LEA R8, P4, R4, R3, 0x1 ;  /* 0x0000000304087211 */ /* 0x010fc800078808ff */
[----:B------:R-:W-:-:S05]  /*72180*/  LEA.HI.X.SX32 R9, R4, R20, 0x1, P4 ;  /* 0x0000001404097211 */ /* 0x000fca00020f0eff */
[----:B------:R0:W-:Y:S04]  /*72190*/  STL.64 [R1+0x518], R8 ;  /* 0x0005180801007387 */ /* 0x0001e80000100a00 */
[----:B------:R-:W-:Y:S01]  /*721a0*/  STL.64 [R1+0x520], R18 ;  /* 0x0005201201007387 */ /* 0x000fe20000100a00 */
[----:B0-----:R-:W-:-:S04]  /*721b0*/  LEA R8, P3, R5, R3, 0x1 ;  /* 0x0000000305087211 */ /* 0x001fc800078608ff */
[----:B------:R-:W-:-:S05]  /*721c0*/  LEA.HI.X.SX32 R9, R5, R20, 0x1, P3 ;  /* 0x0000001405097211 */ /* 0x000fca00018f0eff */
[----:B------:R0:W-:Y:S04]  /*721d0*/  STL.64 [R1+0x510], R8 ;  /* 0x0005100801007387 */ /* 0x0001e80000100a00 */
[----:B0-----:R-:W2:Y:S01]  /*721e0*/  LDL.LU.64 R8, [R1+0x1668] ;  /* 0x0016680001087983 */ /* 0x001ea20000300a00 */
[----:B---3--:R-:W-:-:S04]  /*721f0*/  LEA R18, P4, R6, R3, 0x1 ;  /* 0x0000000306127211 */ /* 0x008fc800078808ff */
[----:B------:R-:W-:-:S05]  /*72200*/  LEA.HI.X.SX32 R19, R6, R20, 0x1, P4 ;  /* 0x0000001406137211 */ /* 0x000fca00020f0eff */
[----:B------:R0:W-:Y:S02]  /*72210*/  STL.64 [R1+0x508], R18 ;  /* 0x0005081201007387 */ /* 0x0001e40000100a00 */
[----:B0-----:R-:W-:-:S04]  /*72220*/  LEA R18, P3, R7, R3, 0x1 ;  /* 0x0000000307127211 */ /* 0x001fc800078608ff */
[----:B------:R-:W-:-:S05]  /*72230*/  LEA.HI.X.SX32 R19, R7, R20, 0x1, P3 ;  /* 0x0000001407137211 */ /* 0x000fca00018f0eff */
[----:B------:R0:W-:Y:S01]  /*72240*/  STL.64 [R1+0x500], R18 ;  /* 0x0005001201007387 */ /* 0x0001e20000100a00 */
[----:B------:R-:W-:Y:S01]  /*72250*/  VIADD R24, R16, UR72 ;  /* 0x0000004810187c36 */ /* 0x000fe20008000000 */
[----:B--2---:R-:W-:-:S04]  /*72260*/  LEA R4, P4, R8, R3, 0x1 ;  /* 0x0000000308047211 */ /* 0x004fc800078808ff */
[----:B------:R-:W-:Y:S02]  /*72270*/  LEA.HI.X.SX32 R5, R8, R20, 0x1, P4 ;  /* 0x0000001408057211 */ /* 0x000fe400020f0eff */
[----:B0-----:R-:W-:-:S03]  /*72280*/  LEA R18, P3, R9, R3, 0x1 ;  /* 0x0000000309127211 */ /* 0x001fc600078608ff */
[----:B------:R0:W-:Y:S01]  /*72290*/  STL.64 [R1+0x4f8], R4 ;  /* 0x0004f80401007387 */ /* 0x0001e20000100a00 */
[----:B------:R-:W-:Y:S02]  /*722a0*/  LEA.HI.X.SX32 R19, R9, R20, 0x1, P3 ;  /* 0x0000001409137211 */ /* 0x000fe400018f0eff */
[-C--:B------:R-:W-:Y:S01]  /*722b0*/  LEA R16, P3, R11, R3.reuse, 0x1 ;  /* 0x000000030b107211 */ /* 0x080fe200078608ff */
[----:B------:R-:W-:Y:S01]  /*722c0*/  IMAD.MOV.U32 R9, RZ, RZ, R17 ;  /* 0x000000ffff097224 */ /* 0x000fe200078e0011 */
[----:B0-----:R-:W-:-:S04]  /*722d0*/  LEA R4, P4, R10, R3, 0x1 ;  /* 0x000000030a047211 */ /* 0x001fc800078808ff */
[-C--:B------:R-:W-:Y:S01]  /*722e0*/  LEA.HI.X.SX32 R5, R10, R20.reuse, 0x1, P4 ;  /* 0x000000140a057211 */ /* 0x080fe200020f0eff */
[----:B------:R-:W-:Y:S01]  /*722f0*/  STL.64 [R1+0x4f0], R18 ;  /* 0x0004f01201007387 */ /* 0x000fe20000100a00 */
[----:B------:R-:W-:-:S03]  /*72300*/  LEA.HI.X.SX32 R17, R11, R20, 0x1, P3 ;  /* 0x000000140b117211 */ /* 0x000fc600018f0eff */
[----:B------:R0:W-:Y:S04]  /*72310*/  STL.64 [R1+0x4e8], R4 ;  /* 0x0004e80401007387 */ /* 0x0001e80000100a00 */
[----:B------:R2:W-:Y:S01]  /*72320*/  STL.64 [R1+0x4e0], R16 ;  /* 0x0004e01001007387 */ /* 0x0005e20000100a00 */
[CC--:B0-----:R-:W-:Y:S02]  /*72330*/  LEA R4, P4, R12.reuse, R3.reuse, 0x1 ;  /* 0x000000030c047211 */ /* 0x0c1fe400078808ff */
[-C--:B--2---:R-:W-:Y:S02]  /*72340*/  LEA R16, P3, R13, R3.reuse, 0x1 ;  /* 0x000000030d107211 */ /* 0x084fe400078608ff */
[----:B------:R-:W-:Y:S02]  /*72350*/  LEA.HI.X.SX32 R5, R12, R20, 0x1, P4 ;  /* 0x000000140c057211 */ /* 0x000fe400020f0eff */
[----:B------:R-:W-:-:S02]  /*72360*/  LEA R18, P4, R14, R3, 0x1 ;  /* 0x000000030e127211 */ /* 0x000fc400078808ff */
[-C--:B------:R-:W-:Y:S02]  /*72370*/  LEA.HI.X.SX32 R17, R13, R20.reuse, 0x1, P3 ;  /* 0x000000140d117211 */ /* 0x080fe400018f0eff */
[----:B------:R-:W-:Y:S01]  /*72380*/  LEA.HI.X.SX32 R19, R14, R20, 0x1, P4 ;  /* 0x000000140e137211 */ /* 0x000fe200020f0eff */
[----:B------:R-:W-:Y:S04]  /*72390*/  STL.64 [R1+0x4d8], R4 ;  /* 0x0004d80401007387 */ /* 0x000fe80000100a00 */
[----:B------:R0:W-:Y:S04]  /*723a0*/  STL.64 [R1+0x4d0], R16 ;  /* 0x0004d01001007387 */ /* 0x0001e80000100a00 */
[----:B0-----:R-:W2:Y:S04]  /*723b0*/  LDL.LU.64 R16, [R1+0x1660] ;  /* 0x0016600001107983 */ /* 0x001ea80000300a00 */
[----:B------:R0:W-:Y:S02]  /*723c0*/  STL.64 [R1+0x4c8], R18 ;  /* 0x0004c81201007387 */ /* 0x0001e40000100a00 */
[----:B0-----:R-:W-:-:S04]  /*723d0*/  LEA R18, P3, R15, R3, 0x1 ;  /* 0x000000030f127211 */ /* 0x001fc800078608ff */
[----:B------:R-:W-:-:S05]  /*723e0*/  LEA.HI.X.SX32 R19, R15, R20, 0x1, P3 ;  /* 0x000000140f137211 */ /* 0x000fca00018f0eff */
[----:B------:R0:W-:Y:S04]  /*723f0*/  STL.64 [R1+0x4c0], R18 ;  /* 0x0004c01201007387 */ /* 0x0001e80000100a00 */
[----:B0-----:R-:W3:Y:S01]  /*72400*/  LDL.LU.64 R18, [R1+0x1658] ;  /* 0x0016580001127983 */ /* 0x001ee20000300a00 */
[----:B------:R-:W-:Y:S01]  /*72410*/  VIADD R22, R24, UR14 ;  /* 0x0000000e18167c36 */ /* 0x000fe20008000000 */
[----:B------:R-:W0:Y:S03]  /*72420*/  LDCU UR14, c[0x0][0x3b8] ;  /* 0x00007700ff0e77ac */ /* 0x000e260008000800 */
[----:B------:R-:W-:Y:S01]  /*72430*/  VIADD R23, R22, UR4 ;  /* 0x0000000416177c36 */ /* 0x000fe20008000000 */
[----:B------:R-:W4:Y:S03]  /*72440*/  LDCU UR4, c[0x0][0x3b8] ;  /* 0x00007700ff0477ac */ /* 0x000f260008000800 */
        /* <DEDUP_REMOVED lines=12> */
[----:B------:R-:W-:-:S02]  /*72510*/  IMAD.MOV.U32 R15, RZ, RZ, R22 ;  /* 0x000000ffff0f7224 */ /* 0x000fc400078e0016 */
[----:B------:R-:W-:Y:S01]  /*72520*/  VIADD R4, R4, UR32 ;  /* 0x0000002004047c36 */ /* 0x000fe20008000000 */
[----:B------:R-:W0:Y:S01]  /*72530*/  LDCU UR32, c[0x0][0x3b8] ;  /* 0x00007700ff2077ac */ /* 0x000e220008000800 */
[----:B------:R-:W-:Y:S02]  /*72540*/  IMAD.MOV.U32 R14, RZ, RZ, R23 ;  /* 0x000000ffff0e7224 */ /* 0x000fe400078e0017 */
[----:B------:R-:W-:Y:S02]  /*72550*/  VIADD R5, R4, UR76 ;  /* 0x0000004c04057c36 */ /* 0x000fe40008000000 */
[----:B------:R-:W-:Y:S02]  /*72560*/  IMAD.MOV.U32 R11, RZ, RZ, R6 ;  /* 0x000000ffff0b7224 */ /* 0x000fe400078e0006 */
[----:B------:R-:W-:Y:S01]  /*72570*/  VIADD R6, R5, UR7 ;  /* 0x0000000705067c36 */ /* 0x000fe20008000000 */
[----:B------:R-:W0:Y:S01]  /*72580*/  LDCU UR7, c[0x0][0x3b8] ;  /* 0x00007700ff0777ac */ /* 0x000e220008000800 */
[----:B--2---:R-:W-:-:S04]  /*72590*/  LEA R12, P4, R16, R3, 0x1 ;  /* 0x00000003100c7211 */ /* 0x004fc800078808ff */
[----:B------:R-:W-:Y:S02]  /*725a0*/  LEA.HI.X.SX32 R13, R16, R20, 0x1, P4 ;  /* 0x00000014100d7211 */ /* 0x000fe400020f0eff */
[----:B------:R-:W-:-:S03]  /*725b0*/  LEA R22, P3, R17, R3, 0x1 ;  /* 0x0000000311167211 */ /* 0x000fc600078608ff */
[----:B------:R-:W-:Y:S01]  /*725c0*/  STL.64 [R1+0x4b8], R12 ;  /* 0x0004b80c01007387 */ /* 0x000fe20000100a00 */
[----:B------:R-:W-:-:S03]  /*725d0*/  LEA.HI.X.SX32 R23, R17, R20, 0x1, P3 ;  /* 0x0000001411177211 */ /* 0x000fc600018f0eff */
[----:B------:R2:W-:Y:S02]  /*725e0*/  STL.64 [R1+0x1638], R4 ;  /* 0x0016380401007387 */ /* 0x0005e40000100a00 */
[----:B--2---:R-:W-:Y:S01]  /*725f0*/  IMAD.MOV.U32 R5, RZ, RZ, R24 ;  /* 0x000000ffff057224 */ /* 0x004fe200078e0018 */
[----:B---3--:R-:W-:-:S04]  /*72600*/  LEA R12, P4, R18, R3, 0x1 ;  /* 0x00000003120c7211 */ /* 0x008fc800078808ff */
[----:B------:R-:W-:-:S05]  /*72610*/  LEA.HI.X.SX32 R13, R18, R20, 0x1, P4 ;  /* 0x00000014120d7211 */ /* 0x000fca00020f0eff */
[----:B------:R2:W-:Y:S01]  /*72620*/  STL.64 [R1+0x4a8], R12 ;  /* 0x0004a80c01007387 */ /* 0x0005e20000100a00 */
[----:B------:R-:W-:-:S03]  /*72630*/  LEA R24, P4, R21, R3, 0x1 ;  /* 0x0000000315187211 */ /* 0x000fc600078808ff */
[----:B------:R3:W-:Y:S01]  /*72640*/  STL.64 [R1+0x4b0], R22 ;  /* 0x0004b01601007387 */ /* 0x0007e20000100a00 */
[----:B--2---:R-:W-:Y:S02]  /*72650*/  IMAD.MOV.U32 R13, RZ, RZ, R7 ;  /* 0x000000ffff0d7224 */ /* 0x004fe400078e0007 */
[----:B------:R-:W-:Y:S01]  /*72660*/  VIADD R7, R6, UR46 ;  /* 0x0000002e06077c36 */ /* 0x000fe20008000000 */
[----:B------:R-:W2:Y:S01]  /*72670*/  LDCU UR46, c[0x0][0x3b8] ;  /* 0x00007700ff2e77ac */ /* 0x000ea20008000800 */
[----:B---3--:R-:W-:Y:S01]  /*72680*/  LEA R22, P3, R19, R3, 0x1 ;  /* 0x0000000313167211 */ /* 0x008fe200078608ff */
[----:B------:R-:W-:-:S03]  /*72690*/  IMAD.MOV.U32 R12, RZ, RZ, R8 ;  /* 0x000000ffff0c7224 */ /* 0x000fc600078e0008 */
[-C--:B------:R-:W-:Y:S01]  /*726a0*/  LEA.HI.X.SX32 R23, R19, R20.reuse, 0x1, P3 ;  /* 0x0000001413177211 */ /* 0x080fe200018f0eff */
[----:B------:R-:W-:Y:S01]  /*726b0*/  VIADD R8, R7, UR31 ;  /* 0x0000001f07087c36 */ /* 0x000fe20008000000 */
[----:B------:R3:W-:Y:S01]  /*726c0*/  STL.64 [R1+0x1628], R6 ;  /* 0x0016280601007387 */ /* 0x0007e20000100a00 */
[----:B------:R-:W-:Y:S01]  /*726d0*/  IMAD.MOV.U32 R16, RZ, RZ, R10 ;  /* 0x000000ffff107224 */ /* 0x000fe200078e000a */
[----:B------:R-:W0:Y:S02]  /*726e0*/  LDCU UR31, c[0x0][0x3b8] ;  /* 0x00007700ff1f77ac */ /* 0x000e240008000800 */
[----:B------:R1:W-:Y:S01]  /*726f0*/  STL [R1+0x498], R24 ;  /* 0x0004981801007387 */ /* 0x0003e20000100800 */
[----:B---3--:R-:W-:Y:S02]  /*72700*/  IMAD.MOV.U32 R6, RZ, RZ, R24 ;  /* 0x000000ffff067224 */ /* 0x008fe400078e0018 */
[----:B------:R-:W-:Y:S02]  /*72710*/  IMAD.MOV.U32 R7, RZ, RZ, R25 ;  /* 0x000000ffff077224 */ /* 0x000fe400078e0019 */
[----:B-1----:R-:W3:Y:S04]  /*72720*/  LDL.LU.64 R24, [R1+0x1650] ;  /* 0x0016500001187983 */ /* 0x002ee80000300a00 */
[----:B------:R1:W-:Y:S04]  /*72730*/  STL.64 [R1+0x4a0], R22 ;  /* 0x0004a01601007387 */ /* 0x0003e80000100a00 */
[----:B-1----:R-:W2:Y:S01]  /*72740*/  LDL.LU.64 R22, [R1+0x1648] ;  /* 0x0016480001167983 */ /* 0x002ea20000300a00 */
[----:B------:R-:W-:Y:S01]  /*72750*/  LEA.HI.X.SX32 R7, R21, R20, 0x1, P4 ;  /* 0x0000001415077211 */ /* 0x000fe200020f0eff */
[----:B------:R-:W-:-:S02]  /*72760*/  IMAD.MOV.U32 R21, RZ, RZ, R16 ;  /* 0x000000ffff157224 */ /* 0x000fc400078e0010 */
[----:B0-----:R-:W-:Y:S01]  /*72770*/  VIADD R16, R29, UR48 ;  /* 0x000000301d107c36 */ /* 0x001fe20008000000 */
[----:B------:R-:W0:Y:S03]  /*72780*/  LDCU UR48, c[0x0][0x3b8] ;  /* 0x00007700ff3077ac */ /* 0x000e260008000800 */
[----:B------:R-:W-:Y:S01]  /*72790*/  VIADD R16, R16, UR47 ;  /* 0x0000002f10107c36 */ /* 0x000fe20008000000 */
[----:B------:R-:W1:Y:S01]  /*727a0*/  LDCU UR47, c[0x0][0x3b8] ;  /* 0x00007700ff2f77ac */ /* 0x000e620008000800 */
[----:B------:R-:W-:Y:S02]  /*727b0*/  IMAD.MOV.U32 R4, RZ, RZ, R9 ;  /* 0x000000ffff047224 */ /* 0x000fe400078e0009 */
[----:B------:R-:W-:Y:S01]  /*727c0*/  VIADD R9, R8, UR45 ;  /* 0x0000002d08097c36 */ /* 0x000fe20008000000 */
[----:B------:R0:W-:Y:S01]  /*727d0*/  STL [R1+0x49c], R7 ;  /* 0x00049c0701007387 */ /* 0x0001e20000100800 */
[----:B------:R-:W-:Y:S01]  /*727e0*/  IMAD.MOV.U32 R17, RZ, RZ, R4 ;  /* 0x000000ffff117224 */ /* 0x000fe200078e0004 */
[----:B------:R-:W0:Y:S01]  /*727f0*/  LDCU UR45, c[0x0][0x3b8] ;  /* 0x00007700ff2d77ac */ /* 0x000e220008000800 */
[----:B------:R-:W-:-:S02]  /*72800*/  IMAD.MOV.U32 R4, RZ, RZ, R5 ;  /* 0x000000ffff047224 */ /* 0x000fc400078e0005 */
[----:B------:R-:W-:Y:S01]  /*72810*/  IMAD.MOV.U32 R5, RZ, RZ, R14 ;  /* 0x000000ffff057224 */ /* 0x000fe200078e000e */
[----:B------:R-:W-:Y:S01]  /*72820*/  STL.64 [R1+0x1640], R8 ;  /* 0x0016400801007387 */ /* 0x000fe20000100a00 */
[----:B-1----:R-:W-:Y:S01]  /*72830*/  VIADD R14, R2, UR47 ;  /* 0x0000002f020e7c36 */ /* 0x002fe20008000000 */
[----:B------:R-:W1:Y:S01]  /*72840*/  LDCU UR47, c[0x0][0x3b8] ;  /* 0x00007700ff2f77ac */ /* 0x000e620008000800 */
[----:B------:R-:W-:Y:S01]  /*72850*/  VIADD R10, R9, UR22 ;  /* 0x00000016090a7c36 */ /* 0x000fe20008000000 */
[----:B------:R-:W0:Y:S01]  /*72860*/  LDCU UR22, c[0x0][0x3b8] ;  /* 0x00007700ff1677ac */ /* 0x000e220008000800 */
[CC--:B--2---:R-:W-:Y:S02]  /*72870*/  LEA R18, P3, R22.reuse, R3.reuse, 0x1 ;  /* 0x0000000316127211 */ /* 0x0c4fe400078608ff */
[----:B------:R-:W-:Y:S02]  /*72880*/  LEA R6, P4, R23, R3, 0x1 ;  /* 0x0000000317067211 */ /* 0x000fe400078808ff */
[----:B------:R-:W-:-:S02]  /*72890*/  LEA.HI.X.SX32 R19, R22, R20, 0x1, P3 ;  /* 0x0000001416137211 */ /* 0x000fc400018f0eff */
[----:B0-----:R-:W-:-:S03]  /*728a0*/  LEA.HI.X.SX32 R7, R23, R20, 0x1, P4 ;  /* 0x0000001417077211 */ /* 0x001fc600020f0eff */
[----:B------:R3:W-:Y:S04]  /*728b0*/  STL.64 [R1+0x490], R18 ;  /* 0x0004901201007387 */ /* 0x0007e80000100a00 */
[----:B------:R-:W-:Y:S01]  /*728c0*/  STL.64 [R1+0x488], R6 ;  /* 0x0004880601007387 */ /* 0x000fe20000100a00 */
[----:B---3--:R-:W-:-:S04]  /*728d0*/  LEA R18, P4, R25, R3, 0x1 ;  /* 0x0000000319127211 */ /* 0x008fc800078808ff */
[----:B------:R-:W-:-:S05]  /*728e0*/  LEA.HI.X.SX32 R19, R25, R20, 0x1, P4 ;  /* 0x0000001419137211 */ /* 0x000fca00020f0eff */
[----:B------:R0:W-:Y:S02]  /*728f0*/  STL.64 [R1+0x478], R18 ;  /* 0x0004781201007387 */ /* 0x0001e40000100a00 */
[----:B0-----:R-:W-:Y:S02]  /*72900*/  IMAD.MOV.U32 R19, RZ, RZ, R14 ;  /* 0x000000ffff137224 */ /* 0x001fe400078e000e */
[----:B------:R-:W-:-:S04]  /*72910*/  VIADD R14, R2, UR48 ;  /* 0x00000030020e7c36 */ /* 0x000fc80008000000 */
[----:B-1----:R-:W-:Y:S01]  /*72920*/  VIADD R14, R14, UR47 ;  /* 0x0000002f0e0e7c36 */ /* 0x002fe20008000000 */
[----:B------:R-:W0:Y:S01]  /*72930*/  LDCU UR47, c[0x0][0x3b8] ;  /* 0x00007700ff2f77ac */ /* 0x000e220008000800 */
[----:B------:R-:W-:-:S04]  /*72940*/  LEA R22, P3, R24, R3, 0x1 ;  /* 0x0000000318167211 */ /* 0x000fc800078608ff */
[----:B------:R-:W-:Y:S02]  /*72950*/  LEA.HI.X.SX32 R23, R24, R20, 0x1, P3 ;  /* 0x0000001418177211 */ /* 0x000fe400018f0eff */
[----:B------:R-:W-:-:S03]  /*72960*/  LEA R24, P3, R26, R3, 0x1 ;  /* 0x000000031a187211 */ /* 0x000fc600078608ff */
[----:B------:R1:W-:Y:S01]  /*72970*/  STL.64 [R1+0x480], R22 ;  /* 0x0004801601007387 */ /* 0x0003e20000100a00 */
[----:B0-----:R-:W-:-:S04]  /*72980*/  VIADD R8, R2, UR47 ;  /* 0x0000002f02087c36 */ /* 0x001fc80008000000 */
[----:B------:R-:W-:Y:S01]  /*72990*/  VIADD R8, R8, UR46 ;  /* 0x0000002e08087c36 */ /* 0x000fe20008000000 */
[----:B------:R-:W0:Y:S01]  /*729a0*/  LDCU UR46, c[0x0][0x3b8] ;  /* 0x00007700ff2e77ac */ /* 0x000e220008000800 */
[C---:B-1----:R-:W-:Y:S01]  /*729b0*/  LEA R22, P4, R27.reuse, R3, 0x1 ;  /* 0x000000031b167211 */ /* 0x042fe200078808ff */
[----:B------:R-:W-:Y:S01]  /*729c0*/  IMAD.MOV.U32 R6, RZ, RZ, R16 ;  /* 0x000000ffff067224 */ /* 0x000fe200078e0010 */
[-C--:B------:R-:W-:Y:S01]  /*729d0*/  LEA.HI.X.SX32 R25, R26, R20.reuse, 0x1, P3 ;  /* 0x000000141a197211 */ /* 0x080fe200018f0eff */
[----:B------:R-:W-:Y:S01]  /*729e0*/  IMAD.MOV.U32 R16, RZ, RZ, R11 ;  /* 0x000000ffff107224 */ /* 0x000fe200078e000b */
[----:B------:R-:W-:Y:S01]  /*729f0*/  LEA.HI.X.SX32 R23, R27, R20, 0x1, P4 ;  /* 0x000000141b177211 */ /* 0x000fe200020f0eff */
[----:B------:R-:W-:Y:S02]  /*72a00*/  VIADD R11, R10, UR44 ;  /* 0x0000002c0a0b7c36 */ /* 0x000fe40008000000 */
[----:B------:R-:W-:Y:S01]  /*72a10*/  IMAD.MOV.U32 R18, RZ, RZ, R13 ;  /* 0x000000ffff127224 */ /* 0x000fe200078e000d */
[----:B------:R-:W-:Y:S01]  /*72a20*/  STL.64 [R1+0x470], R24 ;  /* 0x0004701801007387 */ /* 0x000fe20000100a00 */
[----:B------:R-:W-:-:S02]  /*72a30*/  VIADD R13, R11, UR17 ;  /* 0x000000110b0d7c36 */ /* 0x000fc40008000000 */
[----:B------:R-:W-:Y:S01]  /*72a40*/  IMAD.MOV.U32 R7, RZ, RZ, R12 ;  /* 0x000000ffff077224 */ /* 0x000fe200078e000c */
[----:B------:R1:W-:Y:S01]  /*72a50*/  STL.64 [R1+0x468], R22 ;  /* 0x0004681601007387 */ /* 0x0003e20000100a00 */
[----:B------:R-:W-:Y:S01]  /*72a60*/  VIADD R12, R13, UR29 ;  /* 0x0000001d0d0c7c36 */ /* 0x000fe20008000000 */
[CC--:B------:R-:W-:Y:S01]  /*72a70*/  LEA R26, P4, R29.reuse, R3.reuse, 0x1 ;  /* 0x000000031d1a7211 */ /* 0x0c0fe200078808ff */
[----:B------:R-:W-:Y:S01]  /*72a80*/  VIADD R8, R8, UR45 ;  /* 0x0000002d08087c36 */ /* 0x000fe20008000000 */
[----:B------:R-:W2:Y:S01]  /*72a90*/  LDCU UR17, c[0x0][0x3b8] ;  /* 0x00007700ff1177ac */ /* 0x000ea20008000800 */
[CC--:B-1----:R-:W-:Y:S01]  /*72aa0*/  LEA R22, P3, R28.reuse, R3.reuse, 0x1 ;  /* 0x000000031c167211 */ /* 0x0c2fe200078608ff */
[----:B------:R-:W-:Y:S01]  /*72ab0*/  IMAD.MOV.U32 R25, RZ, RZ, R14 ;  /* 0x000000ffff197224 */ /* 0x000fe200078e000e */
[----:B------:R-:W1:Y:S02]  /*72ac0*/  LDCU UR29, c[0x0][0x3b8] ;  /* 0x00007700ff1d77ac */ /* 0x000e640008000800 */
[-C--:B------:R-:W-:Y:S01]  /*72ad0*/  LEA.HI.X.SX32 R23, R28, R20.reuse, 0x1, P3 ;  /* 0x000000141c177211 */ /* 0x080fe200018f0eff */
[----:B------:R-:W-:Y:S01]  /*72ae0*/  IMAD.MOV.U32 R28, RZ, RZ, R21 ;  /* 0x000000ffff1c7224 */ /* 0x000fe200078e0015 */
[----:B------:R3:W-:Y:S01]  /*72af0*/  STL.64 [R1+0x1618], R12 ;  /* 0x0016180c01007387 */ /* 0x0007e20000100a00 */
[----:B------:R-:W-:Y:S01]  /*72b00*/  VIADD R14, R12, UR42 ;  /* 0x0000002a0c0e7c36 */ /* 0x000fe20008000000 */
[C---:B------:R-:W-:Y:S01]  /*72b10*/  LEA.HI.X.SX32 R27, R29.reuse, R20, 0x1, P4 ;  /* 0x000000141d1b7211 */ /* 0x040fe200020f0eff */
[----:B0-----:R-:W-:Y:S01]  /*72b20*/  VIADD R21, R29, UR46 ;  /* 0x0000002e1d157c36 */ /* 0x001fe20008000000 */
[----:B------:R0:W-:Y:S01]  /*72b30*/  STL.64 [R1+0x460], R22 ;  /* 0x0004601601007387 */ /* 0x0001e20000100a00 */
[----:B------:R-:W-:Y:S01]  /*72b40*/  IMAD.MOV.U32 R24, RZ, RZ, R4 ;  /* 0x000000ffff187224 */ /* 0x000fe200078e0004 */
[----:B------:R-:W1:Y:S02]  /*72b50*/  LDCU UR42, c[0x0][0x3b8] ;  /* 0x00007700ff2a77ac */ /* 0x000e640008000800 */
[----:B------:R-:W-:Y:S01]  /*72b60*/  LEA R4, P3, R21, R3, 0x1 ;  /* 0x0000000315047211 */ /* 0x000fe200078608ff */
[----:B------:R2:W-:Y:S01]  /*72b70*/  STL.64 [R1+0x458], R26 ;  /* 0x0004581a01007387 */ /* 0x0005e20000100a00 */
[----:B---3--:R-:W-:-:S02]  /*72b80*/  IMAD.MOV.U32 R13, RZ, RZ, R8 ;  /* 0x000000ffff0d7224 */ /* 0x008fc400078e0008 */
[----:B0-----:R-:W-:Y:S02]  /*72b90*/  IMAD.MOV.U32 R23, RZ, RZ, R15 ;  /* 0x000000ffff177224 */ /* 0x001fe400078e000f */
[----:B------:R-:W-:Y:S01]  /*72ba0*/  VIADD R15, R14, UR21 ;  /* 0x000000150e0f7c36 */ /* 0x000fe20008000000 */
[CC--:B------:R-:W-:Y:S01]  /*72bb0*/  LEA R8, P4, R6.reuse, R3.reuse, 0x1 ;  /* 0x0000000306087211 */ /* 0x0c0fe200078808ff */
[----:B------:R-:W-:Y:S01]  /*72bc0*/  IMAD.MOV.U32 R12, RZ, RZ, R5 ;  /* 0x000000ffff0c7224 */ /* 0x000fe200078e0005 */
[-C--:B------:R-:W-:Y:S01]  /*72bd0*/  LEA.HI.X.SX32 R5, R21, R20.reuse, 0x1, P3 ;  /* 0x0000001415057211 */ /* 0x080fe200018f0eff */
[----:B--2---:R-:W-:Y:S01]  /*72be0*/  VIADD R27, R15, UR39 ;  /* 0x000000270f1b7c36 */ /* 0x004fe20008000000 */
[----:B------:R0:W-:Y:S01]  /*72bf0*/  STL.64 [R1+0x1620], R14 ;  /* 0x0016200e01007387 */ /* 0x0001e20000100a00 */
[----:B------:R-:W-:Y:S01]  /*72c00*/  IMAD.MOV.U32 R22, RZ, RZ, R7 ;  /* 0x000000ffff167224 */ /* 0x000fe200078e0007 */
[----:B------:R-:W2:Y:S02]  /*72c10*/  LDCU UR21, c[0x0][0x3b8] ;  /* 0x00007700ff1577ac */ /* 0x000ea40008000800 */
[----:B------:R3:W-:Y:S01]  /*72c20*/  STL [R1+0x448], R8 ;  /* 0x0004480801007387 */ /* 0x0007e20000100800 */
[----:B------:R-:W1:Y:S01]  /*72c30*/  LDCU UR39, c[0x0][0x3b8] ;  /* 0x00007700ff2777ac */ /* 0x000e620008000800 */
[----:B0-----:R-:W-:Y:S01]  /*72c40*/  IMAD.MOV.U32 R15, RZ, RZ, R9 ;  /* 0x000000ffff0f7224 */ /* 0x001fe200078e0009 */
[----:B------:R-:W-:Y:S01]  /*72c50*/  LEA.HI.X.SX32 R15, R6, R20, 0x1, P4 ;  /* 0x00000014060f7211 */ /* 0x000fe200020f0eff */
[----:B------:R-:W-:Y:S01]  /*72c60*/  IMAD.MOV.U32 R14, RZ, RZ, R8 ;  /* 0x000000ffff0e7224 */ /* 0x000fe200078e0008 */
[-C--:B------:R-:W-:Y:S01]  /*72c70*/  LEA R14, P3, R2, R3.reuse, 0x1 ;  /* 0x00000003020e7211 */ /* 0x080fe200078608ff */
[----:B---3--:R-:W3:Y:S01]  /*72c80*/  LDL.LU.64 R8, [R1+0x1640] ;  /* 0x0016400001087983 */ /* 0x008ee20000300a00 */
[----:B------:R-:W-:-:S03]  /*72c90*/  LEA R6, P4, R19, R3, 0x1 ;  /* 0x0000000313067211 */ /* 0x000fc600078808ff */
[----:B------:R0:W-:Y:S01]  /*72ca0*/  STL.64 [R1+0x450], R4 ;  /* 0x0004500401007387 */ /* 0x0001e20000100a00 */
[----:B------:R-:W-:-:S03]  /*72cb0*/  LEA.HI.X.SX32 R7, R19, R20, 0x1, P4 ;  /* 0x0000001413077211 */ /* 0x000fc600020f0eff */
[----:B0-----:R-:W2:Y:S04]  /*72cc0*/  LDL.LU.64 R4, [R1+0x1638] ;  /* 0x0016380001047983 */ /* 0x001ea80000300a00 */
[----:B------:R0:W-:Y:S01]  /*72cd0*/  STL [R1+0x44c], R15 ;  /* 0x00044c0f01007387 */ /* 0x0001e20000100800 */
[----:B------:R-:W-:Y:S01]  /*72ce0*/  VIADD R26, R27, UR43 ;  /* 0x0000002b1b1a7c36 */ /* 0x000fe20008000000 */
[----:B------:R-:W1:Y:S01]  /*72cf0*/  LDCU UR43, c[0x0][0x3b8] ;  /* 0x00007700ff2b77ac */ /* 0x000e620008000800 */
[----:B0-----:R-:W-:Y:S02]  /*72d00*/  LEA.HI.X.SX32 R15, R2, R20, 0x1, P3 ;  /* 0x00000014020f7211 */ /* 0x001fe400018f0eff */
[----:B------:R-:W3:Y:S04]  /*72d10*/  LDL.LU R2, [R1+0x1630] ;  /* 0x0016300001027983 */ /* 0x000ee80000300800 */
[----:B------:R0:W-:Y:S04]  /*72d20*/  STL.64 [R1+0x440], R14 ;  /* 0x0004400e01007387 */ /* 0x0001e80000100a00 */
[----:B------:R1:W-:Y:S01]  /*72d30*/  STL.64 [R1+0x438], R6 ;  /* 0x0004380601007387 */ /* 0x0003e20000100a00 */
[----:B------:R-:W-:Y:S01]  /*72d40*/  VIADD R21, R26, UR41 ;  /* 0x000000291a157c36 */ /* 0x000fe20008000000 */
[----:B------:R-:W2:Y:S01]  /*72d50*/  LDCU UR41, c[0x0][0x3b8] ;  /* 0x00007700ff2977ac */ /* 0x000ea20008000800 */
[----:B0-----:R-:W-:-:S02]  /*72d60*/  LEA R14, P3, R25, R3, 0x1 ;  /* 0x00000003190e7211 */ /* 0x001fc400078608ff */
[-C--:B-1----:R-:W-:Y:S02]  /*72d70*/  LEA R6, P4, R13, R3.reuse, 0x1 ;  /* 0x000000030d067211 */ /* 0x082fe400078808ff */
[-C--:B------:R-:W-:Y:S02]  /*72d80*/  LEA.HI.X.SX32 R15, R25, R20.reuse, 0x1, P3 ;  /* 0x00000014190f7211 */ /* 0x080fe400018f0eff */
[----:B------:R-:W-:Y:S01]  /*72d90*/  LEA.HI.X.SX32 R7, R13, R20, 0x1, P4 ;  /* 0x000000140d077211 */ /* 0x000fe200020f0eff */
[----:B------:R-:W-:Y:S01]  /*72da0*/  VIADD R19, R21, UR30 ;  /* 0x0000001e15137c36 */ /* 0x000fe20008000000 */
[----:B------:R-:W0:Y:S01]  /*72db0*/  LDCU UR30, c[0x0][0x3b8] ;  /* 0x00007700ff1e77ac */ /* 0x000e220008000800 */
[----:B------:R1:W-:Y:S04]  /*72dc0*/  STL.64 [R1+0x430], R14 ;  /* 0x0004300e01007387 */ /* 0x0003e80000100a00 */
[----:B------:R4:W-:Y:S01]  /*72dd0*/  STL.64 [R1+0x428], R6 ;  /* 0x0004280601007387 */ /* 0x0009e20000100a00 */
[----:B------:R-:W-:Y:S01]  /*72de0*/  VIADD R25, R19, UR13 ;  /* 0x0000000d13197c36 */ /* 0x000fe20008000000 */
[----:B------:R-:W0:Y:S01]  /*72df0*/  LDCU UR13, c[0x0][0x3b8] ;  /* 0x00007700ff0d77ac */ /* 0x000e220008000800 */
[----:B-1----:R-:W-:-:S02]  /*72e00*/  LEA R14, P3, R24, R3, 0x1 ;  /* 0x00000003180e7211 */ /* 0x002fc400078608ff */
[CC--:B----4-:R-:W-:Y:S02]  /*72e10*/  LEA R6, P4, R23.reuse, R3.reuse, 0x1 ;  /* 0x0000000317067211 */ /* 0x0d0fe400078808ff */
[-C--:B------:R-:W-:Y:S02]  /*72e20*/  LEA.HI.X.SX32 R15, R24, R20.reuse, 0x1, P3 ;  /* 0x00000014180f7211 */ /* 0x080fe400018f0eff */
[----:B------:R-:W-:Y:S01]  /*72e30*/  LEA.HI.X.SX32 R7, R23, R20, 0x1, P4 ;  /* 0x0000001417077211 */ /* 0x000fe200020f0eff */
[----:B------:R-:W-:Y:S02]  /*72e40*/  IMAD.MOV.U32 R13, RZ, RZ, R17 ;  /* 0x000000ffff0d7224 */ /* 0x000fe400078e0011 */
[----:B------:R-:W-:Y:S01]  /*72e50*/  VIADD R17, R25, UR18 ;  /* 0x0000001219117c36 */ /* 0x000fe20008000000 */
[----:B------:R1:W-:Y:S01]  /*72e60*/  STL.64 [R1+0x420], R14 ;  /* 0x0004200e01007387 */ /* 0x0003e20000100a00 */
[----:B------:R-:W-:Y:S01]  /*72e70*/  IMAD.MOV.U32 R29, RZ, RZ, R13 ;  /* 0x000000ffff1d7224 */ /* 0x000fe200078e000d */
[----:B------:R-:W4:Y:S02]  /*72e80*/  LDCU UR18, c[0x0][0x3b8] ;  /* 0x00007700ff1277ac */ /* 0x000f240008000800 */
[----:B------:R0:W-:Y:S01]  /*72e90*/  STL.64 [R1+0x418], R6 ;  /* 0x0004180601007387 */ /* 0x0001e20000100a00 */
[----:B------:R-:W-:Y:S01]  /*72ea0*/  VIADD R24, R17, UR28 ;  /* 0x0000001c11187c36 */ /* 0x000fe20008000000 */
[----:B------:R-:W2:Y:S01]  /*72eb0*/  LDCU UR28, c[0x0][0x3b8] ;  /* 0x00007700ff1c77ac */ /* 0x000ea20008000800 */
[----:B-1----:R-:W-:-:S02]  /*72ec0*/  LEA R14, P3, R12, R3, 0x1 ;  /* 0x000000030c0e7211 */ /* 0x002fc400078608ff */
[-C--:B0-----:R-:W-:Y:S02]  /*72ed0*/  LEA R6, P4, R16, R3.reuse, 0x1 ;  /* 0x0000000310067211 */ /* 0x081fe400078808ff */
[-C--:B------:R-:W-:Y:S02]  /*72ee0*/  LEA.HI.X.SX32 R15, R12, R20.reuse, 0x1, P3 ;  /* 0x000000140c0f7211 */ /* 0x080fe400018f0eff */
[----:B------:R-:W-:Y:S01]  /*72ef0*/  LEA.HI.X.SX32 R7, R16, R20, 0x1, P4 ;  /* 0x0000001410077211 */ /* 0x000fe200020f0eff */
[----:B------:R-:W-:Y:S04]  /*72f00*/  STL.64 [R1+0x1610], R24 ;  /* 0x0016101801007387 */ /* 0x000fe80000100a00 */
[----:B------:R0:W-:Y:S04]  /*72f10*/  STL.64 [R1+0x410], R14 ;  /* 0x0004100e01007387 */ /* 0x0001e80000100a00 */
[----:B------:R1:W-:Y:S01]  /*72f20*/  STL.64 [R1+0x408], R6 ;  /* 0x0004080601007387 */ /* 0x0003e20000100a00 */
[----:B0-----:R-:W-:-:S02]  /*72f30*/  LEA R14, P3, R18, R3, 0x1 ;  /* 0x00000003120e7211 */ /* 0x001fc400078608ff */
[----:B-1----:R-:W-:Y:S02]  /*72f40*/  LEA R6, P4, R22, R3, 0x1 ;  /* 0x0000000316067211 */ /* 0x002fe400078808ff */
[-C--:B------:R-:W-:Y:S02]  /*72f50*/  LEA.HI.X.SX32 R15, R18, R20.reuse, 0x1, P3 ;  /* 0x00000014120f7211 */ /* 0x080fe400018f0eff */
[----:B------:R-:W-:-:S03]  /*72f60*/  LEA.HI.X.SX32 R7, R22, R20, 0x1, P4 ;  /* 0x0000001416077211 */ /* 0x000fc600020f0eff */
[----:B------:R-:W-:Y:S04]  /*72f70*/  STL.64 [R1+0x400], R14 ;  /* 0x0004000e01007387 */ /* 0x000fe80000100a00 */
[----:B------:R0:W-:Y:S01]  /*72f80*/  STL.64 [R1+0x3f8], R6 ;  /* 0x0003f80601007387 */ /* 0x0001e20000100a00 */
[C---:B------:R-:W-:Y:S01]  /*72f90*/  VIADD R12, R0.reuse, UR42 ;  /* 0x0000002a000c7c36 */ /* 0x040fe20008000000 */
[----:B------:R-:W1:Y:S01]  /*72fa0*/  LDCU UR42, c[0x0][0x3b8] ;  /* 0x00007700ff2a77ac */ /* 0x000e620008000800 */
[-C--:B0-----:R-:W-:Y:S02]  /*72fb0*/  LEA R6, P4, R0, R3.reuse, 0x1 ;  /* 0x0000000300067211 */ /* 0x081fe400078808ff */
[----:B------:R-:W-:Y:S02]  /*72fc0*/  LEA R14, P3, R28, R3, 0x1 ;  /* 0x000000031c0e7211 */ /* 0x000fe400078608ff */
[----:B------:R-:W-:-:S02]  /*72fd0*/  LEA.HI.X.SX32 R7, R0, R20, 0x1, P4 ;  /* 0x0000001400077211 */ /* 0x000fc400020f0eff */
[----:B------:R-:W-:-:S03]  /*72fe0*/  LEA.HI.X.SX32 R15, R28, R20, 0x1, P3 ;  /* 0x000000141c0f7211 */ /* 0x000fc600018f0eff */
[----:B------:R0:W-:Y:S04]  /*72ff0*/  STL.64 [R1+0x3e8], R6 ;  /* 0x0003e80601007387 */ /* 0x0001e80000100a00 */
[----:B------:R-:W-:Y:S01]  /*73000*/  STL.64 [R1+0x3f0], R14 ;  /* 0x0003f00e01007387 */ /* 0x000fe20000100a00 */
[----:B0-----:R-:W-:-:S04]  /*73010*/  LEA R6, P3, R12, R3, 0x1 ;  /* 0x000000030c067211 */ /* 0x001fc800078608ff */
[----:B------:R-:W-:-:S05]  /*73020*/  LEA.HI.X.SX32 R7, R12, R20, 0x1, P3 ;  /* 0x000000140c077211 */ /* 0x000fca00018f0eff */
[----:B------:R0:W-:Y:S04]  /*73030*/  STL.64 [R1+0x3e0], R6 ;  /* 0x0003e00601007387 */ /* 0x0001e80000100a00 */
[----:B0-----:R-:W3:Y:S01]  /*73040*/  LDL.LU.64 R6, [R1+0x1628] ;  /* 0x0016280001067983 */ /* 0x001ee20000300a00 */
[----:B--2---:R-:W-:-:S04]  /*73050*/  LEA R14, P4, R4, R3, 0x1 ;  /* 0x00000003040e7211 */ /* 0x004fc800078808ff */
[----:B------:R-:W-:-:S05]  /*73060*/  LEA.HI.X.SX32 R15, R4, R20, 0x1, P4 ;  /* 0x00000014040f7211 */ /* 0x000fca00020f0eff */
[----:B------:R0:W-:Y:S02]  /*73070*/  STL.64 [R1+0x3d8], R14 ;  /* 0x0003d80e01007387 */ /* 0x0001e40000100a00 */
[----:B0-----:R-:W-:-:S04]  /*73080*/  LEA R14, P3, R5, R3, 0x1 ;  /* 0x00000003050e7211 */ /* 0x001fc800078608ff */
[----:B------:R-:W-:-:S05]  /*73090*/  LEA.HI.X.SX32 R15, R5, R20, 0x1, P3 ;  /* 0x00000014050f7211 */ /* 0x000fca00018f0eff */
[----:B------:R0:W-:Y:S01]  /*730a0*/  STL.64 [R1+0x3d0], R14 ;  /* 0x0003d00e01007387 */ /* 0x0001e20000100a00 */
[----:B---3--:R-:W-:-:S04]  /*730b0*/  LEA R12, P4, R6, R3, 0x1 ;  /* 0x00000003060c7211 */ /* 0x008fc800078808ff */
[----:B------:R-:W-:Y:S02]  /*730c0*/  LEA.HI.X.SX32 R13, R6, R20, 0x1, P4 ;  /* 0x00000014060d7211 */ /* 0x000fe400020f0eff */
[----:B0-----:R-:W-:-:S03]  /*730d0*/  LEA R14, P3, R7, R3, 0x1 ;  /* 0x00000003070e7211 */ /* 0x001fc600078608ff */
[----:B------:R0:W-:Y:S01]  /*730e0*/  STL.64 [R1+0x3c8], R12 ;  /* 0x0003c80c01007387 */ /* 0x0001e20000100a00 */
[----:B------:R-:W-:Y:S02]  /*730f0*/  LEA.HI.X.SX32 R15, R7, R20, 0x1, P3 ;  /* 0x00000014070f7211 */ /* 0x000fe400018f0eff */
[----:B0-----:R-:W-:-:S03]  /*73100*/  LEA R12, P4, R8, R3, 0x1 ;  /* 0x00000003080c7211 */ /* 0x001fc600078808ff */
[----:B------:R0:W-:Y:S01]  /*73110*/  STL.64 [R1+0x3c0], R14 ;  /* 0x0003c00e01007387 */ /* 0x0001e20000100a00 */
[----:B------:R-:W-:-:S05]  /*73120*/  LEA.HI.X.SX32 R13, R8, R20, 0x1, P4 ;  /* 0x00000014080d7211 */ /* 0x000fca00020f0eff */
[----:B------:R2:W-:Y:S01]  /*73130*/  STL.64 [R1+0x3b8], R12 ;  /* 0x0003b80c01007387 */ /* 0x0005e20000100a00 */
[----:B0-----:R-:W-:-:S04]  /*73140*/  LEA R14, P3, R9, R3, 0x1 ;  /* 0x00000003090e7211 */ /* 0x001fc800078608ff */
[----:B------:R-:W-:Y:S02]  /*73150*/  LEA.HI.X.SX32 R15, R9, R20, 0x1, P3 ;  /* 0x00000014090f7211 */ /* 0x000fe400018f0eff */
[----:B--2---:R-:W-:-:S03]  /*73160*/  LEA R12, P4, R10, R3, 0x1 ;  /* 0x000000030a0c7211 */ /* 0x004fc600078808ff */
[----:B------:R0:W-:Y:S01]  /*73170*/  STL.64 [R1+0x3b0], R14 ;  /* 0x0003b00e01007387 */ /* 0x0001e20000100a00 */
[----:B------:R-:W-:-:S03]  /*73180*/  LEA.HI.X.SX32 R13, R10, R20, 0x1, P4 ;  /* 0x000000140a0d7211 */ /* 0x000fc600020f0eff */
[----:B0-----:R-:W2:Y:S04]  /*73190*/  LDL.LU.64 R14, [R1+0x1620] ;  /* 0x00162000010e7983 */ /* 0x001ea80000300a00 */
[----:B------:R0:W-:Y:S04]  /*731a0*/  STL.64 [R1+0x3a8], R12 ;  /* 0x0003a80c01007387 */ /* 0x0001e80000100a00 */
[----:B0-----:R-:W3:Y:S01]  /*731b0*/  LDL.LU.64 R12, [R1+0x1618] ;  /* 0x00161800010c7983 */ /* 0x001ee20000300a00 */
[----:B------:R-:W-:Y:S01]  /*731c0*/  VIADD R23, R24, UR20 ;  /* 0x0000001418177c36 */ /* 0x000fe20008000000 */
[----:B------:R-:W-:Y:S01]  /*731d0*/  LEA R24, P3, R11, R3, 0x1 ;  /* 0x000000030b187211 */ /* 0x000fe200078608ff */
[----:B------:R-:W0:Y:S02]  /*731e0*/  LDCU UR20, c[0x0][0x3b8] ;  /* 0x00007700ff1477ac */ /* 0x000e240008000800 */
        /* <DEDUP_REMOVED lines=19> */
[----:B------:R-:W0:Y:S04]  /*73320*/  LDCU UR19, c[0x0][0x3b8] ;  /* 0x00007700ff1377ac */ /* 0x000e280008000800 */
[----:B------:R1:W-:Y:S01]  /*73330*/  STL.64 [R1+0x1608], R6 ;  /* 0x0016080601007387 */ /* 0x0003e20000100a00 */
[----:B------:R-:W-:Y:S01]  /*73340*/  VIADD R9, R7, UR34 ;  /* 0x0000002207097c36 */ /* 0x000fe20008000000 */
[----:B------:R-:W0:Y:S02]  /*73350*/  LDCU UR34, c[0x0][0x3b8] ;  /* 0x00007700ff2277ac */ /* 0x000e240008000800 */
[----:B------:R3:W-:Y:S01]  /*73360*/  STL [R1+0x3a0], R24 ;  /* 0x0003a01801007387 */ /* 0x0007e20000100800 */
[----:B-1----:R-:W-:-:S02]  /*73370*/  IMAD.MOV.U32 R6, RZ, RZ, R24 ;  /* 0x000000ffff067224 */ /* 0x002fc400078e0018 */
[----:B------:R-:W-:Y:S01]  /*73380*/  IMAD.MOV.U32 R7, RZ, RZ, R25 ;  /* 0x000000ffff077224 */ /* 0x000fe200078e0019 */
[----:B------:R-:W-:Y:S02]  /*73390*/  LEA.HI.X.SX32 R7, R11, R20, 0x1, P3 ;  /* 0x000000140b077211 */ /* 0x000fe400018f0eff */
[----:B---3--:R-:W-:-:S04]  /*733a0*/  LEA R24, P4, R13, R3, 0x1 ;  /* 0x000000030d187211 */ /* 0x008fc800078808ff */
[----:B------:R-:W-:-:S05]  /*733b0*/  LEA.HI.X.SX32 R25, R13, R20, 0x1, P4 ;  /* 0x000000140d197211 */ /* 0x000fca00020f0eff */
[----:B------:R1:W-:Y:S01]  /*733c0*/  STL.64 [R1+0x398], R24 ;  /* 0x0003981801007387 */ /* 0x0003e20000100a00 */
[----:B--2---:R-:W-:-:S03]  /*733d0*/  LEA R6, P4, R14, R3, 0x1 ;  /* 0x000000030e067211 */ /* 0x004fc600078808ff */
[----:B------:R2:W-:Y:S01]  /*733e0*/  STL [R1+0x3a4], R7 ;  /* 0x0003a40701007387 */ /* 0x0005e20000100800 */
[----:B-1----:R-:W-:-:S04]  /*733f0*/  LEA R24, P3, R12, R3, 0x1 ;  /* 0x000000030c187211 */ /* 0x002fc800078608ff */
[----:B------:R-:W-:-:S05]  /*73400*/  LEA.HI.X.SX32 R25, R12, R20, 0x1, P3 ;  /* 0x000000140c197211 */ /* 0x000fca00018f0eff */
[----:B------:R1:W-:Y:S01]  /*73410*/  STL.64 [R1+0x390], R24 ;  /* 0x0003901801007387 */ /* 0x0003e20000100a00 */
[----:B--2---:R-:W-:Y:S02]  /*73420*/  LEA.HI.X.SX32 R7, R14, R20, 0x1, P4 ;  /* 0x000000140e077211 */ /* 0x004fe400020f0eff */
[----:B-1----:R-:W-:-:S04]  /*73430*/  LEA R24, P3, R15, R3, 0x1 ;  /* 0x000000030f187211 */ /* 0x002fc800078608ff */
[-C--:B------:R-:W-:Y:S01]  /*73440*/  LEA.HI.X.SX32 R25, R15, R20.reuse, 0x1, P3 ;  /* 0x000000140f197211 */ /* 0x080fe200018f0eff */
[----:B------:R1:W-:Y:S04]  /*73450*/  STL.64 [R1+0x388], R6 ;  /* 0x0003880601007387 */ /* 0x0003e80000100a00 */
[----:B------:R2:W-:Y:S01]  /*73460*/  STL.64 [R1+0x380], R24 ;  /* 0x0003801801007387 */ /* 0x0005e20000100a00 */
[CC--:B-1----:R-:W-:Y:S02]  /*73470*/  LEA R6, P4, R27.reuse, R3.reuse, 0x1 ;  /* 0x000000031b067211 */ /* 0x0c2fe400078808ff */
[----:B--2---:R-:W-:Y:S02]  /*73480*/  LEA R24, P3, R26, R3, 0x1 ;  /* 0x000000031a187211 */ /* 0x004fe400078608ff */
[----:B------:R-:W-:-:S02]  /*73490*/  LEA.HI.X.SX32 R7, R27, R20, 0x1, P4 ;  /* 0x000000141b077211 */ /* 0x000fc400020f0eff */
[----:B------:R-:W-:-:S03]  /*734a0*/  LEA.HI.X.SX32 R25, R26, R20, 0x1, P3 ;  /* 0x000000141a197211 */ /* 0x000fc600018f0eff */
[----:B------:R-:W-:Y:S04]  /*734b0*/  STL.64 [R1+0x378], R6 ;  /* 0x0003780601007387 */ /* 0x000fe80000100a00 */
[----:B------:R1:W-:Y:S04]  /*734c0*/  STL.64 [R1+0x370], R24 ;  /* 0x0003701801007387 */ /* 0x0003e80000100a00 */
[----:B-1----:R-:W2:Y:S01]  /*734d0*/  LDL.LU.64 R24, [R1+0x1610] ;  /* 0x0016100001187983 */ /* 0x002ea20000300a00 */
[-C--:B------:R-:W-:Y:S01]  /*734e0*/  LEA R6, P4, R21, R3.reuse, 0x1 ;  /* 0x0000000315067211 */ /* 0x080fe200078808ff */
[----:B------:R-:W-:Y:S01]  /*734f0*/  VIADD R10, R9, UR12 ;  /* 0x0000000c090a7c36 */ /* 0x000fe20008000000 */
[-C--:B------:R-:W-:Y:S01]  /*73500*/  LEA R26, P3, R19, R3.reuse, 0x1 ;  /* 0x00000003131a7211 */ /* 0x080fe200078608ff */
[----:B------:R-:W1:Y:S01]  /*73510*/  LDCU UR12, c[0x0][0x3b8] ;  /* 0x00007700ff0c77ac */ /* 0x000e620008000800 */
[-C--:B------:R-:W-:Y:S01]  /*73520*/  LEA.HI.X.SX32 R7, R21, R20.reuse, 0x1, P4 ;  /* 0x0000001415077211 */ /* 0x080fe200020f0eff */
[----:B------:R-:W-:Y:S01]  /*73530*/  VIADD R11, R10, UR35 ;  /* 0x000000230a0b7c36 */ /* 0x000fe20008000000 */
[----:B------:R-:W-:Y:S01]  /*73540*/  LEA.HI.X.SX32 R27, R19, R20, 0x1, P3 ;  /* 0x00000014131b7211 */ /* 0x000fe200018f0eff */
[----:B------:R-:W3:Y:S02]  /*73550*/  LDCU UR35, c[0x0][0x3b8] ;  /* 0x00007700ff2377ac */ /* 0x000ee40008000800 */
[----:B------:R-:W-:Y:S01]  /*73560*/  STL.64 [R1+0x368], R6 ;  /* 0x0003680601007387 */ /* 0x000fe20000100a00 */
[----:B------:R-:W-:Y:S01]  /*73570*/  VIADD R12, R11, UR15 ;  /* 0x0000000f0b0c7c36 */ /* 0x000fe20008000000 */
[----:B------:R-:W0:Y:S02]  /*73580*/  LDCU UR15, c[0x0][0x3b8] ;  /* 0x00007700ff0f77ac */ /* 0x000e240008000800 */
[----:B------:R1:W-:Y:S01]  /*73590*/  STL.64 [R1+0x360], R26 ;  /* 0x0003601a01007387 */ /* 0x0003e20000100a00 */
[----:B------:R-:W-:Y:S01]  /*735a0*/  VIADD R13, R12, UR38 ;  /* 0x000000260c0d7c36 */ /* 0x000fe20008000000 */
[----:B------:R-:W0:Y:S03]  /*735b0*/  LDCU UR38, c[0x0][0x3b8] ;  /* 0x00007700ff2677ac */ /* 0x000e260008000800 */
[----:B------:R-:W-:Y:S01]  /*735c0*/  VIADD R14, R13, UR49 ;  /* 0x000000310d0e7c36 */ /* 0x000fe20008000000 */
[----:B-1----:R-:W-:-:S03]  /*735d0*/  LEA R26, P3, R17, R3, 0x1 ;  /* 0x00000003111a7211 */ /* 0x002fc600078608ff */
[----:B------:R-:W-:Y:S01]  /*735e0*/  VIADD R15, R14, UR50 ;  /* 0x000000320e0f7c36 */ /* 0x000fe20008000000 */
[----:B------:R-:W-:-:S03]  /*735f0*/  LEA.HI.X.SX32 R27, R17, R20, 0x1, P3 ;  /* 0x00000014111b7211 */ /* 0x000fc600018f0eff */
[----:B------:R-:W-:-:S04]  /*73600*/  VIADD R21, R15, UR51 ;  /* 0x000000330f157c36 */ /* 0x000fc80008000000 */
[----:B------:R-:W-:Y:S01]  /*73610*/  VIADD R19, R21, UR6 ;  /* 0x0000000615137c36 */ /* 0x000fe20008000000 */
[----:B------:R-:W1:Y:S01]  /*73620*/  LDCU UR6, c[0x0][0x3b8] ;  /* 0x00007700ff0677ac */ /* 0x000e620008000800 */
[----:B--2---:R-:W-:-:S04]  /*73630*/  LEA R6, P4, R25, R3, 0x1 ;  /* 0x0000000319067211 */ /* 0x004fc800078808ff */
[----:B------:R-:W-:-:S05]  /*73640*/  LEA.HI.X.SX32 R7, R25, R20, 0x1, P4 ;  /* 0x0000001419077211 */ /* 0x000fca00020f0eff */
[----:B------:R2:W-:Y:S04]  /*73650*/  STL.64 [R1+0x358], R6 ;  /* 0x0003580601007387 */ /* 0x0005e80000100a00 */
[----:B------:R0:W-:Y:S01]  /*73660*/  STL.64 [R1+0x350], R26 ;  /* 0x0003501a01007387 */ /* 0x0001e20000100a00 */
[----:B--2---:R-:W-:-:S04]  /*73670*/  LEA R6, P4, R24, R3, 0x1 ;  /* 0x0000000318067211 */ /* 0x004fc800078808ff */
[----:B------:R-:W-:Y:S02]  /*73680*/  LEA.HI.X.SX32 R7, R24, R20, 0x1, P4 ;  /* 0x0000001418077211 */ /* 0x000fe400020f0eff */
[----:B0-----:R-:W-:-:S03]  /*73690*/  LEA R26, P3, R23, R3, 0x1 ;  /* 0x00000003171a7211 */ /* 0x001fc600078608ff */
[----:B------:R0:W-:Y:S01]  /*736a0*/  STL.64 [R1+0x348], R6 ;  /* 0x0003480601007387 */ /* 0x0001e20000100a00 */
[----:B------:R-:W-:Y:S01]  /*736b0*/  LEA.HI.X.SX32 R27, R23, R20, 0x1, P3 ;  /* 0x00000014171b7211 */ /* 0x000fe200018f0eff */
[----:B------:R-:W-:Y:S01]  /*736c0*/  VIADD R25, R19, UR55 ;  /* 0x0000003713197c36 */ /* 0x000fe20008000000 */
[----:B0-----:R-:W-:-:S04]  /*736d0*/  LEA R6, P4, R16, R3, 0x1 ;  /* 0x0000000310067211 */ /* 0x001fc800078808ff */
[----:B------:R-:W-:Y:S01]  /*736e0*/  LEA.HI.X.SX32 R7, R16, R20, 0x1, P4 ;  /* 0x0000001410077211 */ /* 0x000fe200020f0eff */
[----:B------:R-:W-:Y:S01]  /*736f0*/  STL.64 [R1+0x340], R26 ;  /* 0x0003401a01007387 */ /* 0x000fe20000100a00 */
[----:B------:R-:W-:-:S03]  /*73700*/  VIADD R17, R25, UR52 ;  /* 0x0000003419117c36 */ /* 0x000fc60008000000 */
[----:B------:R0:W-:Y:S01]  /*73710*/  STL.64 [R1+0x338], R6 ;  /* 0x0003380601007387 */ /* 0x0001e20000100a00 */
[----:B------:R-:W-:Y:S01]  /*73720*/  VIADD R23, R17, UR53 ;  /* 0x0000003511177c36 */ /* 0x000fe20008000000 */
[-C--:B0-----:R-:W-:Y:S02]  /*73730*/  LEA R6, P4, R22, R3.reuse, 0x1 ;  /* 0x0000000316067211 */ /* 0x081fe400078808ff */
[----:B------:R-:W-:Y:S02]  /*73740*/  LEA R26, P3, R18, R3, 0x1 ;  /* 0x00000003121a7211 */ /* 0x000fe400078608ff */
[-C--:B------:R-:W-:Y:S01]  /*73750*/  LEA.HI.X.SX32 R7, R22, R20.reuse, 0x1, P4 ;  /* 0x0000001416077211 */ /* 0x080fe200020f0eff */
[----:B------:R-:W-:Y:S01]  /*73760*/  VIADD R16, R23, UR54 ;  /* 0x0000003617107c36 */ /* 0x000fe20008000000 */
[----:B------:R-:W-:-:S03]  /*73770*/  LEA.HI.X.SX32 R27, R18, R20, 0x1, P3 ;  /* 0x00000014121b7211 */ /* 0x000fc600018f0eff */
[----:B------:R0:W-:Y:S01]  /*73780*/  STL.64 [R1+0x328], R6 ;  /* 0x0003280601007387 */ /* 0x0001e20000100a00 */
[----:B------:R-:W-:-:S03]  /*73790*/  VIADD R22, R16, UR56 ;  /* 0x0000003810167c36 */ /* 0x000fc60008000000 */
[----:B------:R-:W-:Y:S01]  /*737a0*/  STL.64 [R1+0x330], R26 ;  /* 0x0003301a01007387 */ /* 0x000fe20000100a00 */
[----:B0-----:R-:W-:-:S04]  /*737b0*/  LEA R6, P3, R0, R3, 0x1 ;  /* 0x0000000300067211 */ /* 0x001fc800078608ff */
[----:B------:R-:W-:Y:S01]  /*737c0*/  LEA.HI.X.SX32 R7, R0, R20, 0x1, P3 ;  /* 0x0000001400077211 */ /* 0x000fe200018f0eff */
[----:B------:R-:W-:Y:S04]  /*737d0*/  STL.64 [R1+0x1600], R22 ;  /* 0x0016001601007387 */ /* 0x000fe80000100a00 */
[----:B------:R0:W-:Y:S04]  /*737e0*/  STL.64 [R1+0x320], R6 ;  /* 0x0003200601007387 */ /* 0x0001e80000100a00 */
[----:B0-----:R-:W2:Y:S01]  /*737f0*/  LDL.LU.64 R6, [R1+0x1608] ;  /* 0x0016080001067983 */ /* 0x001ea20000300a00 */
[----:B------:R-:W-:-:S04]  /*73800*/  LEA R26, P4, R28, R3, 0x1 ;  /* 0x000000031c1a7211 */ /* 0x000fc800078808ff */
[----:B------:R-:W-:Y:S01]  /*73810*/  LEA.HI.X.SX32 R27, R28, R20, 0x1, P4 ;  /* 0x000000141c1b7211 */ /* 0x000fe200020f0eff */
[----:B------:R-:W-:Y:S01]  /*73820*/  VIADD R18, R22, UR57 ;  /* 0x0000003916127c36 */ /* 0x000fe20008000000 */
[----:B------:R-:W-:-:S03]  /*73830*/  LEA R22, P4, R5, R3, 0x1 ;  /* 0x0000000305167211 */ /* 0x000fc600078808ff */
[----:B------:R0:W-:Y:S01]  /*73840*/  STL.64 [R1+0x318], R26 ;  /* 0x0003181a01007387 */ /* 0x0001e20000100a00 */
[----:B------:R-:W-:Y:S02]  /*73850*/  LEA.HI.X.SX32 R23, R5, R20, 0x1, P4 ;  /* 0x0000001405177211 */ /* 0x000fe400020f0eff */
[----:B0-----:R-:W-:-:S04]  /*73860*/  LEA R26, P3, R4, R3, 0x1 ;  /* 0x00000003041a7211 */ /* 0x001fc800078608ff */
[----:B------:R-:W-:-:S05]  /*73870*/  LEA.HI.X.SX32 R27, R4, R20, 0x1, P3 ;  /* 0x00000014041b7211 */ /* 0x000fca00018f0eff */
[----:B------:R-:W-:Y:S04]  /*73880*/  STL.64 [R1+0x310], R26 ;  /* 0x0003101a01007387 */ /* 0x000fe80000100a00 */
[----:B------:R0:W-:Y:S02]  /*73890*/  STL.64 [R1+0x308], R22 ;  /* 0x0003081601007387 */ /* 0x0001e40000100a00 */
[----:B0-----:R-:W-:-:S04]  /*738a0*/  LEA R22, P4, R8, R3, 0x1 ;  /* 0x0000000308167211 */ /* 0x001fc800078808ff */
[----:B------:R-:W-:Y:S02]  /*738b0*/  LEA.HI.X.SX32 R23, R8, R20, 0x1, P4 ;  /* 0x0000001408177211 */ /* 0x000fe400020f0eff */
[----:B--2---:R-:W-:-:S04]  /*738c0*/  LEA R26, P3, R6, R3, 0x1 ;  /* 0x00000003061a7211 */ /* 0x004fc800078608ff */
[----:B------:R-:W-:-:S05]  /*738d0*/  LEA.HI.X.SX32 R27, R6, R20, 0x1, P3 ;  /* 0x00000014061b7211 */ /* 0x000fca00018f0eff */
[----:B------:R0:W-:Y:S04]  /*738e0*/  STL.64 [R1+0x300], R26 ;  /* 0x0003001a01007387 */ /* 0x0001e80000100a00 */
[----:B------:R2:W-:Y:S01]  /*738f0*/  STL.64 [R1+0x2f8], R22 ;  /* 0x0002f81601007387 */ /* 0x0005e20000100a00 */
[-C--:B0-----:R-:W-:Y:S02]  /*73900*/  LEA R26, P3, R7, R3.reuse, 0x1 ;  /* 0x00000003071a7211 */ /* 0x081fe400078608ff */
[----:B--2---:R-:W-:Y:S02]  /*73910*/  LEA R22, P4, R9, R3, 0x1 ;  /* 0x0000000309167211 */ /* 0x004fe400078808ff */
[-C--:B------:R-:W-:Y:S02]  /*73920*/  LEA.HI.X.SX32 R27, R7, R20.reuse, 0x1, P3 ;  /* 0x00000014071b7211 */ /* 0x080fe400018f0eff */
[----:B------:R-:W-:-:S03]  /*73930*/  LEA.HI.X.SX32 R23, R9, R20, 0x1, P4 ;  /* 0x0000001409177211 */ /* 0x000fc600020f0eff */
[----:B------:R0:W-:Y:S04]  /*73940*/  STL.64 [R1+0x2f0], R26 ;  /* 0x0002f01a01007387 */ /* 0x0001e80000100a00 */
[----:B------:R2:W-:Y:S01]  /*73950*/  STL.64 [R1+0x2e8], R22 ;  /* 0x0002e81601007387 */ /* 0x0005e20000100a00 */
[CC--:B0-----:R-:W-:Y:S02]  /*73960*/  LEA R26, P3, R10.reuse, R3.reuse, 0x1 ;  /* 0x000000030a1a7211 */ /* 0x0c1fe400078608ff */
[C---:B--2---:R-:W-:Y:S02]  /*73970*/  LEA R22, P4, R11.reuse, R3, 0x1 ;  /* 0x000000030b167211 */ /* 0x044fe400078808ff */
        /* <DEDUP_REMOVED lines=14> */
[----:B------:R-:W-:Y:S04]  /*73a60*/  STL.64 [R1+0x2c0], R26 ;  /* 0x0002c01a01007387 */ /* 0x000fe80000100a00 */
[----:B------:R0:W-:Y:S02]  /*73a70*/  STL.64 [R1+0x2b8], R22 ;  /* 0x0002b81601007387 */ /* 0x0001e40000100a00 */
        /* <DEDUP_REMOVED lines=11> */
[----:B------:R-:W-:Y:S02]  /*73b30*/  LEA.HI.X.SX32 R27, R17, R20, 0x1, P4 ;  /* 0x00000014111b7211 */ /* 0x000fe400020f0eff */
[----:B------:R-:W-:-:S03]  /*73b40*/  LEA R24, P4, R16, R3, 0x1 ;  /* 0x0000000310187211 */ /* 0x000fc600078808ff */
[----:B------:R2:W-:Y:S01]  /*73b50*/  STL.64 [R1+0x298], R26 ;  /* 0x0002981a01007387 */ /* 0x0005e20000100a00 */
[----:B------:R-:W-:Y:S01]  /*73b60*/  LEA.HI.X.SX32 R25, R16, R20, 0x1, P4 ;  /* 0x0000001410197211 */ /* 0x000fe200020f0eff */
[----:B------:R-:W-:-:S04]  /*73b70*/  VIADD R0, R18, UR60 ;  /* 0x0000003c12007c36 */ /* 0x000fc80008000000 */
        /* <DEDUP_REMOVED lines=19> */
[----:B------:R-:W-:-:S04]  /*73cb0*/  VIADD R16, R17, UR32 ;  /* 0x0000002011107c36 */ /* 0x000fc80008000000 */
[----:B------:R-:W-:Y:S01]  /*73cc0*/  VIADD R21, R16, UR7 ;  /* 0x0000000710157c36 */ /* 0x000fe20008000000 */
[----:B------:R-:W0:Y:S01]  /*73cd0*/  LDCU UR7, c[0x0][0x3b8] ;  /* 0x00007700ff0777ac */ /* 0x000e220008000800 */
[----:B--2---:R-:W-:-:S04]  /*73ce0*/  LEA R26, P3, R23, R3, 0x1 ;  /* 0x00000003171a7211 */ /* 0x004fc800078608ff */
[----:B------:R-:W-:-:S05]  /*73cf0*/  LEA.HI.X.SX32 R27, R23, R20, 0x1, P3 ;  /* 0x00000014171b7211 */ /* 0x000fca00018f0eff */
[----:B------:R-:W-:Y:S04]  /*73d00*/  STL.64 [R1+0x290], R26 ;  /* 0x0002901a01007387 */ /* 0x000fe80000100a00 */
[----:B------:R2:W-:Y:S02]  /*73d10*/  STL.64 [R1+0x288], R24 ;  /* 0x0002881801007387 */ /* 0x0005e40000100a00 */
[-C--:B--2---:R-:W-:Y:S02]  /*73d20*/  LEA R24, P4, R18, R3.reuse, 0x1 ;  /* 0x0000000312187211 */ /* 0x084fe400078808ff */
[----:B------:R-:W-:Y:S02]  /*73d30*/  LEA R26, P3, R22, R3, 0x1 ;  /* 0x00000003161a7211 */ /* 0x000fe400078608ff */
[----:B------:R-:W-:-:S02]  /*73d40*/  LEA.HI.X.SX32 R25, R18, R20, 0x1, P4 ;  /* 0x0000001412197211 */ /* 0x000fc400020f0eff */
[----:B------:R-:W-:-:S03]  /*73d50*/  LEA.HI.X.SX32 R27, R22, R20, 0x1, P3 ;  /* 0x00000014161b7211 */ /* 0x000fc600018f0eff */
[----:B------:R2:W-:Y:S01]  /*73d60*/  STL.64 [R1+0x278], R24 ;  /* 0x0002781801007387 */ /* 0x0005e20000100a00 */
[----:B------:R-:W-:-:S04]  /*73d70*/  LEA R22, P4, R4, R3, 0x1 ;  /* 0x0000000304167211 */ /* 0x000fc800078808ff */
[----:B------:R-:W-:Y:S02]  /*73d80*/  LEA.HI.X.SX32 R23, R4, R20, 0x1, P4 ;  /* 0x0000001404177211 */ /* 0x000fe400020f0eff */
[----:B--2---:R-:W-:-:S04]  /*73d90*/  LEA R24, P3, R0, R3, 0x1 ;  /* 0x0000000300187211 */ /* 0x004fc800078608ff */
[----:B------:R-:W-:Y:S01]  /*73da0*/  LEA.HI.X.SX32 R25, R0, R20, 0x1, P3 ;  /* 0x0000001400197211 */ /* 0x000fe200018f0eff */
[----:B------:R-:W-:Y:S04]  /*73db0*/  STL.64 [R1+0x280], R26 ;  /* 0x0002801a01007387 */ /* 0x000fe80000100a00 */
[----:B------:R2:W-:Y:S04]  /*73dc0*/  STL.64 [R1+0x270], R24 ;  /* 0x0002701801007387 */ /* 0x0005e80000100a00 */
[----:B------:R0:W-:Y:S01]  /*73dd0*/  STL.64 [R1+0x268], R22 ;  /* 0x0002681601007387 */ /* 0x0001e20000100a00 */
[----:B--2---:R-:W-:-:S02]  /*73de0*/  LEA R24, P3, R5, R3, 0x1 ;  /* 0x0000000305187211 */ /* 0x004fc400078608ff */
[C---:B0-----:R-:W-:Y:S02]  /*73df0*/  LEA R22, P4, R8.reuse, R3, 0x1 ;  /* 0x0000000308167211 */ /* 0x041fe400078808ff */
        /* <DEDUP_REMOVED lines=28> */
[-C--:B0-----:R-:W-:Y:S02]  /*73fc0*/  LEA R24, P3, R15, R3.reuse, 0x1 ;  /* 0x000000030f187211 */ /* 0x081fe400078608ff */
[----:B--2---:R-:W-:Y:S02]  /*73fd0*/  LEA R22, P4, R19, R3, 0x1 ;  /* 0x0000000313167211 */ /* 0x004fe400078808ff */
[-C--:B------:R-:W-:Y:S02]  /*73fe0*/  LEA.HI.X.SX32 R25, R15, R20.reuse, 0x1, P3 ;  /* 0x000000140f197211 */ /* 0x080fe400018f0eff */
[----:B------:R-:W-:-:S02]  /*73ff0*/  LEA.HI.X.SX32 R23, R19, R20, 0x1, P4 ;  /* 0x0000001413177211 */ /* 0x000fc400020f0eff */
[----:B------:R-:W-:-:S03]  /*74000*/  LEA R14, P4, R16, R3, 0x1 ;  /* 0x00000003100e7211 */ /* 0x000fc600078808ff */
[----:B------:R-:W-:Y:S04]  /*74010*/  STL.64 [R1+0x208], R22 ;  /* 0x0002081601007387 */ /* 0x000fe80000100a00 */
[----:B------:R0:W-:Y:S01]  /*74020*/  STL.64 [R1+0x210], R24 ;  /* 0x0002101801007387 */ /* 0x0001e20000100a00 */
[----:B------:R-:W-:Y:S01]  /*74030*/  LEA.HI.X.SX32 R15, R16, R20, 0x1, P4 ;  /* 0x00000014100f7211 */ /* 0x000fe200020f0eff */
[----:B------:R-:W-:Y:S01]  /*74040*/  VIADD R18, R21, UR33 ;  /* 0x0000002115127c36 */ /* 0x000fe20008000000 */
[----:B0-----:R-:W-:-:S04]  /*74050*/  LEA R24, P3, R17, R3, 0x1 ;  /* 0x0000000311187211 */ /* 0x001fc800078608ff */
[----:B------:R-:W-:Y:S01]  /*74060*/  LEA.HI.X.SX32 R25, R17, R20, 0x1, P3 ;  /* 0x0000001411197211 */ /* 0x000fe200018f0eff */
[----:B------:R-:W-:-:S04]  /*74070*/  VIADD R0, R18, UR31 ;  /* 0x0000001f12007c36 */ /* 0x000fc80008000000 */
[----:B------:R0:W-:Y:S04]  /*74080*/  STL.64 [R1+0x200], R24 ;  /* 0x0002001801007387 */ /* 0x0001e80000100a00 */
[----:B------:R2:W-:Y:S01]  /*74090*/  STL.64 [R1+0x1f8], R14 ;  /* 0x0001f80e01007387 */ /* 0x0005e20000100a00 */
[----:B------:R-:W-:Y:S01]  /*740a0*/  VIADD R4, R0, UR22 ;  /* 0x0000001600047c36 */ /* 0x000fe20008000000 */
[----:B------:R-:W1:Y:S01]  /*740b0*/  LDCU UR22, c[0x0][0x3b8] ;  /* 0x00007700ff1677ac */ /* 0x000e620008000800 */
[CC--:B0-----:R-:W-:Y:S02]  /*740c0*/  LEA R24, P3, R21.reuse, R3.reuse, 0x1 ;  /* 0x0000000315187211 */ /* 0x0c1fe400078608ff */
[----:B--2---:R-:W-:Y:S02]  /*740d0*/  LEA R14, P4, R18, R3, 0x1 ;  /* 0x00000003120e7211 */ /* 0x004fe400078808ff */
[----:B------:R-:W-:-:S02]  /*740e0*/  LEA.HI.X.SX32 R25, R21, R20, 0x1, P3 ;  /* 0x0000001415197211 */ /* 0x000fc400018f0eff */
[----:B------:R-:W-:-:S03]  /*740f0*/  LEA.HI.X.SX32 R15, R18, R20, 0x1, P4 ;  /* 0x00000014120f7211 */ /* 0x000fc600020f0eff */
[----:B------:R0:W-:Y:S01]  /*74100*/  STL.64 [R1+0x1f0], R24 ;  /* 0x0001f01801007387 */ /* 0x0001e20000100a00 */
[----:B------:R-:W-:Y:S01]  /*74110*/  VIADD R5, R4, UR17 ;  /* 0x0000001104057c36 */ /* 0x000fe20008000000 */
[----:B------:R-:W2:Y:S02]  /*74120*/  LDCU UR17, c[0x0][0x3b8] ;  /* 0x00007700ff1177ac */ /* 0x000ea40008000800 */
[----:B------:R1:W-:Y:S01]  /*74130*/  STL.64 [R1+0x1e8], R14 ;  /* 0x0001e80e01007387 */ /* 0x0003e20000100a00 */
[----:B------:R-:W-:Y:S01]  /*74140*/  VIADD R6, R5, UR29 ;  /* 0x0000001d05067c36 */ /* 0x000fe20008000000 */
[-C--:B0-----:R-:W-:Y:S02]  /*74150*/  LEA R24, P3, R0, R3.reuse, 0x1 ;  /* 0x0000000300187211 */ /* 0x081fe400078608ff */
[----:B-1----:R-:W-:Y:S02]  /*74160*/  LEA R14, P4, R4, R3, 0x1 ;  /* 0x00000003040e7211 */ /* 0x002fe400078808ff */
[----:B------:R-:W-:-:S02]  /*74170*/  LEA.HI.X.SX32 R25, R0, R20, 0x1, P3 ;  /* 0x0000001400197211 */ /* 0x000fc400018f0eff */
[----:B------:R-:W-:-:S03]  /*74180*/  LEA.HI.X.SX32 R15, R4, R20, 0x1, P4 ;  /* 0x00000014040f7211 */ /* 0x000fc600020f0eff */
[----:B------:R0:W-:Y:S01]  /*74190*/  STL.64 [R1+0x1e0], R24 ;  /* 0x0001e01801007387 */ /* 0x0001e20000100a00 */
[C---:B------:R-:W-:Y:S01]  /*741a0*/  VIADD R7, R6.reuse, UR21 ;  /* 0x0000001506077c36 */ /* 0x040fe20008000000 */
[----:B------:R-:W1:Y:S02]  /*741b0*/  LDCU UR21, c[0x0][0x3b8] ;  /* 0x00007700ff1577ac */ /* 0x000e640008000800 */
[----:B------:R2:W-:Y:S01]  /*741c0*/  STL.64 [R1+0x1d8], R14 ;  /* 0x0001d80e01007387 */ /* 0x0005e20000100a00 */
[----:B------:R-:W-:Y:S01]  /*741d0*/  VIADD R9, R7, UR39 ;  /* 0x0000002707097c36 */ /* 0x000fe20008000000 */
[CC--:B0-----:R-:W-:Y:S02]  /*741e0*/  LEA R24, P3, R5.reuse, R3.reuse, 0x1 ;  /* 0x0000000305187211 */ /* 0x0c1fe400078608ff */
[----:B--2---:R-:W-:Y:S02]  /*741f0*/  LEA R14, P4, R6, R3, 0x1 ;  /* 0x00000003060e7211 */ /* 0x004fe400078808ff */
[----:B------:R-:W-:-:S02]  /*74200*/  LEA.HI.X.SX32 R25, R5, R20, 0x1, P3 ;  /* 0x0000001405197211 */ /* 0x000fc400018f0eff */
[----:B------:R-:W-:Y:S02]  /*74210*/  LEA.HI.X.SX32 R15, R6, R20, 0x1, P4 ;  /* 0x00000014060f7211 */ /* 0x000fe400020f0eff */
[----:B------:R-:W-:-:S03]  /*74220*/  LEA R26, P3, R7, R3, 0x1 ;  /* 0x00000003071a7211 */ /* 0x000fc600078608ff */
[----:B------:R-:W-:Y:S01]  /*74230*/  STL.64 [R1+0x1c8], R14 ;  /* 0x0001c80e01007387 */ /* 0x000fe20000100a00 */
[----:B------:R-:W-:-:S03]  /*74240*/  VIADD R8, R9, UR30 ;  /* 0x0000001e09087c36 */ /* 0x000fc60008000000 */
[----:B------:R0:W-:Y:S01]  /*74250*/  STL.64 [R1+0x1d0], R24 ;  /* 0x0001d01801007387 */ /* 0x0001e20000100a00 */
[----:B------:R-:W-:Y:S01]  /*74260*/  LEA.HI.X.SX32 R27, R7, R20, 0x1, P3 ;  /* 0x00000014071b7211 */ /* 0x000fe200018f0eff */
[----:B------:R-:W-:Y:S01]  /*74270*/  VIADD R11, R8, UR13 ;  /* 0x0000000d080b7c36 */ /* 0x000fe20008000000 */
[----:B------:R-:W2:Y:S01]  /*74280*/  LDCU UR13, c[0x0][0x3b8] ;  /* 0x00007700ff0d77ac */ /* 0x000ea20008000800 */
[----:B0-----:R-:W-:-:S04]  /*74290*/  LEA R24, P4, R9, R3, 0x1 ;  /* 0x0000000309187211 */ /* 0x001fc800078808ff */
[----:B------:R-:W-:Y:S01]  /*742a0*/  LEA.HI.X.SX32 R25, R9, R20, 0x1, P4 ;  /* 0x0000001409197211 */ /* 0x000fe200020f0eff */
[----:B------:R0:W-:Y:S01]  /*742b0*/  STL.64 [R1+0x1c0], R26 ;  /* 0x0001c01a01007387 */ /* 0x0001e20000100a00 */
[C---:B----4-:R-:W-:Y:S01]  /*742c0*/  VIADD R10, R11.reuse, UR18 ;  /* 0x000000120b0a7c36 */ /* 0x050fe20008000000 */
[----:B------:R-:W4:Y:S02]  /*742d0*/  LDCU UR18, c[0x0][0x3b8] ;  /* 0x00007700ff1277ac */ /* 0x000f240008000800 */
[----:B------:R1:W-:Y:S01]  /*742e0*/  STL.64 [R1+0x1b8], R24 ;  /* 0x0001b81801007387 */ /* 0x0003e20000100a00 */
[----:B------:R-:W-:Y:S01]  /*742f0*/  VIADD R12, R10, UR16 ;  /* 0x000000100a0c7c36 */ /* 0x000fe20008000000 */
[----:B------:R-:W2:Y:S01]  /*74300*/  LDCU UR16, c[0x0][0x3b8] ;  /* 0x00007700ff1077ac */ /* 0x000ea20008000800 */
[-C--:B0-----:R-:W-:Y:S02]  /*74310*/  LEA R26, P3, R8, R3.reuse, 0x1 ;  /* 0x00000003081a7211 */ /* 0x081fe400078608ff */
[----:B-1----:R-:W-:-:S02]  /*74320*/  LEA R24, P4, R11, R3, 0x1 ;  /* 0x000000030b187211 */ /* 0x002fc400078808ff */
[-C--:B------:R-:W-:Y:S02]  /*74330*/  LEA.HI.X.SX32 R27, R8, R20.reuse, 0x1, P3 ;  /* 0x00000014081b7211 */ /* 0x080fe400018f0eff */
[----:B------:R-:W-:-:S03]  /*74340*/  LEA.HI.X.SX32 R25, R11, R20, 0x1, P4 ;  /* 0x000000140b197211 */ /* 0x000fc600020f0eff */
[----:B------:R-:W-:Y:S01]  /*74350*/  STL.64 [R1+0x1b0], R26 ;  /* 0x0001b01a01007387 */ /* 0x000fe20000100a00 */
[C---:B------:R-:W-:Y:S01]  /*74360*/  VIADD R22, R12.reuse, UR10 ;  /* 0x0000000a0c167c36 */ /* 0x040fe20008000000 */
[-C--:B------:R-:W-:Y:S01]  /*74370*/  LEA R8, P4, R12, R3.reuse, 0x1 ;  /* 0x000000030c087211 */ /* 0x080fe200078808ff */
[----:B------:R-:W0:Y:S01]  /*74380*/  LDCU UR10, c[0x0][0x3b8] ;  /* 0x00007700ff0a77ac */ /* 0x000e220008000800 */
[----:B------:R1:W-:Y:S01]  /*74390*/  STL.64 [R1+0x1a8], R24 ;  /* 0x0001a81801007387 */ /* 0x0003e20000100a00 */
[----:B------:R-:W-:Y:S01]  /*743a0*/  VIADD R19, R22, UR20 ;  /* 0x0000001416137c36 */ /* 0x000fe20008000000 */
[----:B------:R-:W-:Y:S01]  /*743b0*/  LEA.HI.X.SX32 R9, R12, R20, 0x1, P4 ;  /* 0x000000140c097211 */ /* 0x000fe200020f0eff */
[----:B------:R-:W0:Y:S01]  /*743c0*/  LDCU UR20, c[0x0][0x3b8] ;  /* 0x00007700ff1477ac */ /* 0x000e220008000800 */
[----:B-1----:R-:W-:-:S04]  /*743d0*/  LEA R24, P3, R10, R3, 0x1 ;  /* 0x000000030a187211 */ /* 0x002fc800078608ff */
[----:B------:R-:W-:Y:S01]  /*743e0*/  LEA.HI.X.SX32 R25, R10, R20, 0x1, P3 ;  /* 0x000000140a197211 */ /* 0x000fe200018f0eff */
[----:B------:R-:W-:Y:S01]  /*743f0*/  VIADD R16, R19, UR24 ;  /* 0x0000001813107c36 */ /* 0x000fe20008000000 */
[----:B------:R-:W1:Y:S03]  /*74400*/  LDCU UR24, c[0x0][0x3b8] ;  /* 0x00007700ff1877ac */ /* 0x000e660008000800 */
[----:B------:R0:W-:Y:S01]  /*74410*/  STL.64 [R1+0x1a0], R24 ;  /* 0x0001a01801007387 */ /* 0x0001e20000100a00 */
[----:B------:R-:W-:Y:S01]  /*74420*/  VIADD R21, R16, UR25 ;  /* 0x0000001910157c36 */ /* 0x000fe20008000000 */
[----:B------:R-:W1:Y:S02]  /*74430*/  LDCU UR25, c[0x0][0x3b8] ;  /* 0x00007700ff1977ac */ /* 0x000e640008000800 */
[----:B------:R2:W-:Y:S01]  /*74440*/  STL.64 [R1+0x198], R8 ;  /* 0x0001980801007387 */ /* 0x0005e20000100a00 */
[----:B------:R-:W-:Y:S01]  /*74450*/  VIADD R17, R21, UR26 ;  /* 0x0000001a15117c36 */ /* 0x000fe20008000000 */
[----:B------:R-:W1:Y:S01]  /*74460*/  LDCU UR26, c[0x0][0x3b8] ;  /* 0x00007700ff1a77ac */ /* 0x000e620008000800 */
[----:B0-----:R-:W-:-:S02]  /*74470*/  LEA R24, P3, R22, R3, 0x1 ;  /* 0x0000000316187211 */ /* 0x001fc400078608ff */
[CC--:B--2---:R-:W-:Y:S02]  /*74480*/  LEA R8, P4, R19.reuse, R3.reuse, 0x1 ;  /* 0x0000000313087211 */ /* 0x0c4fe400078808ff */
[-C--:B------:R-:W-:Y:S02]  /*74490*/  LEA.HI.X.SX32 R25, R22, R20.reuse, 0x1, P3 ;  /* 0x0000001416197211 */ /* 0x080fe400018f0eff */
[-C--:B------:R-:W-:Y:S01]  /*744a0*/  LEA.HI.X.SX32 R9, R19, R20.reuse, 0x1, P4 ;  /* 0x0000001413097211 */ /* 0x080fe200020f0eff */
[----:B------:R-:W-:Y:S01]  /*744b0*/  VIADD R18, R17, UR19 ;  /* 0x0000001311127c36 */ /* 0x000fe20008000000 */
[-C--:B------:R-:W-:Y:S01]  /*744c0*/  LEA R22, P3, R16, R3.reuse, 0x1 ;  /* 0x0000000310167211 */ /* 0x080fe200078608ff */
[----:B------:R-:W-:Y:S01]  /*744d0*/  STL.64 [R1+0x190], R24 ;  /* 0x0001901801007387 */ /* 0x000fe20000100a00 */
[----:B------:R-:W0:Y:S03]  /*744e0*/  LDCU UR19, c[0x0][0x3b8] ;  /* 0x00007700ff1377ac */ /* 0x000e260008000800 */
[----:B------:R2:W-:Y:S01]  /*744f0*/  STL.64 [R1+0x188], R8 ;  /* 0x0001880801007387 */ /* 0x0005e20000100a00 */
[----:B------:R-:W-:Y:S01]  /*74500*/  VIADD R4, R18, UR12 ;  /* 0x0000000c12047c36 */ /* 0x000fe20008000000 */
[----:B------:R-:W-:Y:S01]  /*74510*/  LEA.HI.X.SX32 R23, R16, R20, 0x1, P3 ;  /* 0x0000001410177211 */ /* 0x000fe200018f0eff */
[----:B------:R-:W0:Y:S01]  /*74520*/  LDCU UR12, c[0x0][0x3b8] ;  /* 0x00007700ff0c77ac */ /* 0x000e220008000800 */
[----:B--2---:R-:W-:-:S04]  /*74530*/  LEA R8, P4, R21, R3, 0x1 ;  /* 0x0000000315087211 */ /* 0x004fc800078808ff */
[-C--:B------:R-:W-:Y:S01]  /*74540*/  LEA.HI.X.SX32 R9, R21, R20.reuse, 0x1, P4 ;  /* 0x0000001415097211 */ /* 0x080fe200020f0eff */
[----:B------:R-:W-:Y:S01]  /*74550*/  VIADD R15, R4, UR15 ;  /* 0x0000000f040f7c36 */ /* 0x000fe20008000000 */
[-C--:B------:R-:W-:Y:S01]  /*74560*/  LEA R24, P3, R17, R3.reuse, 0x1 ;  /* 0x0000000311187211 */ /* 0x080fe200078608ff */
[----:B------:R-:W2:Y:S02]  /*74570*/  LDCU UR15, c[0x0][0x3b8] ;  /* 0x00007700ff0f77ac */ /* 0x000ea40008000800 */
[----:B------:R-:W-:Y:S01]  /*74580*/  STL.64 [R1+0x178], R8 ;  /* 0x0001780801007387 */ /* 0x000fe20000100a00 */
[----:B------:R-:W-:Y:S01]  /*74590*/  VIADD R5, R15, UR27 ;  /* 0x0000001b0f057c36 */ /* 0x000fe20008000000 */
[----:B------:R-:W-:Y:S01]  /*745a0*/  LEA.HI.X.SX32 R25, R17, R20, 0x1, P3 ;  /* 0x0000001411197211 */ /* 0x000fe200018f0eff */
[----:B------:R-:W0:Y:S01]  /*745b0*/  LDCU UR27, c[0x0][0x3b8] ;  /* 0x00007700ff1b77ac */ /* 0x000e220008000800 */
[----:B------:R1:W-:Y:S01]  /*745c0*/  STL.64 [R1+0x180], R22 ;  /* 0x0001801601007387 */ /* 0x0003e20000100a00 */
[----:B------:R-:W-:Y:S01]  /*745d0*/  VIADD R7, R5, UR28 ;  /* 0x0000001c05077c36 */ /* 0x000fe20008000000 */
[----:B------:R-:W0:Y:S01]  /*745e0*/  LDCU UR28, c[0x0][0x3b8] ;  /* 0x00007700ff1c77ac */ /* 0x000e220008000800 */
[----:B-1----:R-:W-:-:S04]  /*745f0*/  LEA R22, P4, R18, R3, 0x1 ;  /* 0x0000000312167211 */ /* 0x002fc800078808ff */
[-C--:B------:R-:W-:Y:S01]  /*74600*/  LEA.HI.X.SX32 R23, R18, R20.reuse, 0x1, P4 ;  /* 0x0000001412177211 */ /* 0x080fe200020f0eff */
[----:B------:R-:W-:Y:S01]  /*74610*/  VIADD R11, R7, UR6 ;  /* 0x00000006070b7c36 */ /* 0x000fe20008000000 */
[-C--:B------:R-:W-:Y:S01]  /*74620*/  LEA R16, P4, R15, R3.reuse, 0x1 ;  /* 0x000000030f107211 */ /* 0x080fe200078808ff */
[----:B------:R-:W1:Y:S02]  /*74630*/  LDCU UR6, c[0x0][0x3b8] ;  /* 0x00007700ff0677ac */ /* 0x000e640008000800 */
[----:B------:R0:W-:Y:S01]  /*74640*/  STL.64 [R1+0x168], R22 ;  /* 0x0001681601007387 */ /* 0x0001e20000100a00 */
[----:B------:R-:W-:Y:S01]  /*74650*/  VIADD R14, R11, UR34 ;  /* 0x000000220b0e7c36 */ /* 0x000fe20008000000 */
[----:B------:R-:W-:Y:S02]  /*74660*/  LEA.HI.X.SX32 R17, R15, R20, 0x1, P4 ;  /* 0x000000140f117211 */ /* 0x000fe400020f0eff */
[----:B------:R-:W-:Y:S01]  /*74670*/  STL.64 [R1+0x170], R24 ;  /* 0x0001701801007387 */ /* 0x000fe20000100a00 */
[----:B---3--:R-:W-:Y:S01]  /*74680*/  VIADD R13, R14, UR35 ;  /* 0x000000230e0d7c36 */ /* 0x008fe20008000000 */
[----:B0-----:R-:W-:-:S04]  /*74690*/  LEA R22, P3, R4, R3, 0x1 ;  /* 0x0000000304167211 */ /* 0x001fc800078608ff */
[----:B------:R-:W-:Y:S01]  /*746a0*/  LEA.HI.X.SX32 R23, R4, R20, 0x1, P3 ;  /* 0x0000001404177211 */ /* 0x000fe200018f0eff */
[----:B------:R-:W-:Y:S01]  /*746b0*/  VIADD R12, R13, UR36 ;  /* 0x000000240d0c7c36 */ /* 0x000fe20008000000 */
[----:B------:R-:W-:-:S03]  /*746c0*/  LEA R18, P3, R5, R3, 0x1 ;  /* 0x0000000305127211 */ /* 0x000fc600078608ff */
[----:B------:R-:W-:Y:S04]  /*746d0*/  STL.64 [R1+0x160], R22 ;  /* 0x0001601601007387 */ /* 0x000fe80000100a00 */
[----:B------:R0:W-:Y:S01]  /*746e0*/  STL.64 [R1+0x158], R16 ;  /* 0x0001581001007387 */ /* 0x0001e20000100a00 */
[----:B------:R-:W-:Y:S01]  /*746f0*/  LEA.HI.X.SX32 R19, R5, R20, 0x1, P3 ;  /* 0x0000001405137211 */ /* 0x000fe200018f0eff */
[----:B------:R-:W-:Y:S01]  /*74700*/  VIADD R0, R12, UR37 ;  /* 0x000000250c007c36 */ /* 0x000fe20008000000 */
[----:B0-----:R-:W-:-:S04]  /*74710*/  LEA R16, P4, R7, R3, 0x1 ;  /* 0x0000000307107211 */ /* 0x001fc800078808ff */
[----:B------:R-:W-:Y:S01]  /*74720*/  LEA.HI.X.SX32 R17, R7, R20, 0x1, P4 ;  /* 0x0000001407117211 */ /* 0x000fe200020f0eff */
[----:B------:R-:W-:Y:S01]  /*74730*/  VIADD R9, R0, UR38 ;  /* 0x0000002600097c36 */ /* 0x000fe20008000000 */
[----:B------:R0:W-:Y:S04]  /*74740*/  STL.64 [R1+0x150], R18 ;  /* 0x0001501201007387 */ /* 0x0001e80000100a00 */
[----:B------:R3:W-:Y:S01]  /*74750*/  STL.64 [R1+0x148], R16 ;  /* 0x0001481001007387 */ /* 0x0007e20000100a00 */
[----:B------:R-:W-:Y:S01]  /*74760*/  VIADD R6, R9, UR40 ;  /* 0x0000002809067c36 */ /* 0x000fe20008000000 */
[-C--:B0-----:R-:W-:Y:S02]  /*74770*/  LEA R18, P3, R11, R3.reuse, 0x1 ;  /* 0x000000030b127211 */ /* 0x081fe400078608ff */
[----:B---3--:R-:W-:-:S02]  /*74780*/  LEA R16, P4, R14, R3, 0x1 ;  /* 0x000000030e107211 */ /* 0x008fc400078808ff */
[-C--:B------:R-:W-:Y:S02]  /*74790*/  LEA.HI.X.SX32 R19, R11, R20.reuse, 0x1, P3 ;  /* 0x000000140b137211 */ /* 0x080fe400018f0eff */
[----:B------:R-:W-:Y:S01]  /*747a0*/  LEA.HI.X.SX32 R17, R14, R20, 0x1, P4 ;  /* 0x000000140e117211 */ /* 0x000fe200020f0eff */
[----:B------:R-:W-:Y:S02]  /*747b0*/  VIADD R10, R6, UR41 ;  /* 0x00000029060a7c36 */ /* 0x000fe40008000000 */
[----:B------:R-:W-:Y:S02]  /*747c0*/  STL.64 [R1+0x140], R18 ;  /* 0x0001401201007387 */ /* 0x000fe40000100a00 */
[----:B------:R-:W-:Y:S02]  /*747d0*/  VIADD R8, R10, UR42 ;  /* 0x0000002a0a087c36 */ /* 0x000fe40008000000 */
[----:B------:R0:W-:Y:S02]  /*747e0*/  STL.64 [R1+0x138], R16 ;  /* 0x0001381001007387 */ /* 0x0001e40000100a00 */
[----:B------:R-:W-:Y:S01]  /*747f0*/  VIADD R4, R8, UR43 ;  /* 0x0000002b08047c36 */ /* 0x000fe20008000000 */
[----:B0-----:R-:W-:-:S02]  /*74800*/  LEA R16, P4, R12, R3, 0x1 ;  /* 0x000000030c107211 */ /* 0x001fc400078808ff */
[CC--:B------:R-:W-:Y:S02]  /*74810*/  LEA R18, P3, R13.reuse, R3.reuse, 0x1 ;  /* 0x000000030d127211 */ /* 0x0c0fe400078608ff */
[-C--:B------:R-:W-:Y:S01]  /*74820*/  LEA.HI.X.SX32 R17, R12, R20.reuse, 0x1, P4 ;  /* 0x000000140c117211 */ /* 0x080fe200020f0eff */
[----:B------:R-:W-:Y:S01]  /*74830*/  VIADD R5, R4, UR14 ;  /* 0x0000000e04057c36 */ /* 0x000fe20008000000 */
[-C--:B------:R-:W-:Y:S01]  /*74840*/  LEA.HI.X.SX32 R19, R13, R20.reuse, 0x1, P3 ;  /* 0x000000140d137211 */ /* 0x080fe200018f0eff */
[----:B------:R-:W0:Y:S01]  /*74850*/  LDCU UR14, c[0x0][0x3b8] ;  /* 0x00007700ff0e77ac */ /* 0x000e220008000800 */
[----:B------:R-:W-:Y:S01]  /*74860*/  LEA R14, P4, R9, R3, 0x1 ;  /* 0x00000003090e7211 */ /* 0x000fe200078808ff */
[----:B------:R3:W-:Y:S01]  /*74870*/  STL.64 [R1+0x128], R16 ;  /* 0x0001281001007387 */ /* 0x0007e20000100a00 */
[----:B------:R-:W-:Y:S01]  /*74880*/  VIADD R7, R5, UR4 ;  /* 0x0000000405077c36 */ /* 0x000fe20008000000 */
[----:B------:R-:W0:Y:S01]  /*74890*/  LDCU UR4, c[0x0][0x3b8] ;  /* 0x00007700ff0477ac */ /* 0x000e220008000800 */
[----:B------:R-:W-:-:S02]  /*748a0*/  LEA.HI.X.SX32 R15, R9, R20, 0x1, P4 ;  /* 0x00000014090f7211 */ /* 0x000fc400020f0eff */
[-C--:B------:R-:W-:Y:S01]  /*748b0*/  LEA R24, P4, R10, R3.reuse, 0x1 ;  /* 0x000000030a187211 */ /* 0x080fe200078808ff */
[----:B------:R-:W-:Y:S01]  /*748c0*/  VIADD R11, R7, UR5 ;  /* 0x00000005070b7c36 */ /* 0x000fe20008000000 */
[-C--:B---3--:R-:W-:Y:S01]  /*748d0*/  LEA R16, P3, R0, R3.reuse, 0x1 ;  /* 0x0000000300107211 */ /* 0x088fe200078608ff */
[----:B------:R3:W-:Y:S01]  /*748e0*/  STL.64 [R1+0x130], R18 ;  /* 0x0001301201007387 */ /* 0x0007e20000100a00 */
[-C--:B------:R-:W-:Y:S01]  /*748f0*/  LEA.HI.X.SX32 R25, R10, R20.reuse, 0x1, P4 ;  /* 0x000000140a197211 */ /* 0x080fe200020f0eff */
[----:B------:R-:W0:Y:S01]  /*74900*/  LDCU UR5, c[0x0][0x3b8] ;  /* 0x00007700ff0577ac */ /* 0x000e220008000800 */
[-C--:B------:R-:W-:Y:S02]  /*74910*/  LEA.HI.X.SX32 R17, R0, R20.reuse, 0x1, P3 ;  /* 0x0000001400117211 */ /* 0x080fe400018f0eff */
[C---:B------:R-:W-:Y:S01]  /*74920*/  LEA R12, P3, R6.reuse, R3, 0x1 ;  /* 0x00000003060c7211 */ /* 0x040fe200078608ff */
[----:B------:R-:W-:Y:S01]  /*74930*/  VIADD R21, R11, UR11 ;  /* 0x0000000b0b157c36 */ /* 0x000fe20008000000 */
[----:B------:R-:W0:Y:S02]  /*74940*/  LDCU UR11, c[0x0][0x3b8] ;  /* 0x00007700ff0b77ac */ /* 0x000e240008000800 */
[----:B------:R-:W-:-:S02]  /*74950*/  LEA.HI.X.SX32 R13, R6, R20, 0x1, P3 ;  /* 0x00000014060d7211 */ /* 0x000fc400018f0eff */
[-C--:B------:R-:W-:Y:S01]  /*74960*/  LEA R22, P3, R8, R3.reuse, 0x1 ;  /* 0x0000000308167211 */ /* 0x080fe200078608ff */
[----:B------:R0:W-:Y:S01]  /*74970*/  STL.64 [R1+0x120], R16 ;  /* 0x0001201001007387 */ /* 0x0001e20000100a00 */
[----:B---3--:R-:W-:Y:S01]  /*74980*/  LEA R18, P4, R4, R3, 0x1 ;  /* 0x0000000304127211 */ /* 0x008fe200078808ff */
[----:B------:R-:W-:Y:S01]  /*74990*/  VIADD R26, R21, UR7 ;  /* 0x00000007151a7c36 */ /* 0x000fe20008000000 */
[-C--:B------:R-:W-:Y:S01]  /*749a0*/  LEA.HI.X.SX32 R23, R8, R20.reuse, 0x1, P3 ;  /* 0x0000001408177211 */ /* 0x080fe200018f0eff */
[----:B------:R3:W-:Y:S01]  /*749b0*/  STL.64 [R1+0x118], R14 ;  /* 0x0001180e01007387 */ /* 0x0007e20000100a00 */
[----:B------:R-:W-:Y:S01]  /*749c0*/  LEA.HI.X.SX32 R19, R4, R20, 0x1, P4 ;  /* 0x0000001404137211 */ /* 0x000fe200020f0eff */
[----:B------:R-:W1:Y:S02]  /*749d0*/  LDCU UR7, c[0x0][0x3b8] ;  /* 0x00007700ff0777ac */ /* 0x000e640008000800 */
[----:B------:R-:W-:Y:S01]  /*749e0*/  STL.64 [R1+0x15c8], R24 ;  /* 0x0015c81801007387 */ /* 0x000fe20000100a00 */
[----:B------:R-:W-:-:S03]  /*749f0*/  VIADD R0, R26, UR23 ;  /* 0x000000171a007c36 */ /* 0x000fc60008000000 */
[----:B------:R1:W-:Y:S01]  /*74a00*/  STL.64 [R1+0x110], R12 ;  /* 0x0001100c01007387 */ /* 0x0003e20000100a00 */
[CC--:B0-----:R-:W-:Y:S01]  /*74a10*/  LEA R16, P3, R5.reuse, R3.reuse, 0x1 ;  /* 0x0000000305107211 */ /* 0x0c1fe200078608ff */
[----:B------:R-:W-:Y:S01]  /*74a20*/  VIADD R9, R0, UR17 ;  /* 0x0000001100097c36 */ /* 0x000fe20008000000 */
[----:B------:R-:W0:Y:S02]  /*74a30*/  LDCU UR17, c[0x0][0x3b8] ;  /* 0x00007700ff1177ac */ /* 0x000e240008000800 */
[----:B------:R-:W-:Y:S02]  /*74a40*/  LEA.HI.X.SX32 R17, R5, R20, 0x1, P3 ;  /* 0x0000001405117211 */ /* 0x000fe400018f0eff */
[-C--:B---3--:R-:W-:Y:S02]  /*74a50*/  LEA R14, P3, R11, R3.reuse, 0x1 ;  /* 0x000000030b0e7211 */ /* 0x088fe400078608ff */
[----:B-1----:R-:W-:-:S04]  /*74a60*/  LEA R12, P4, R7, R3, 0x1 ;  /* 0x00000003070c7211 */ /* 0x002fc800078808ff */
[-C--:B------:R-:W-:Y:S02]  /*74a70*/  LEA.HI.X.SX32 R13, R7, R20.reuse, 0x1, P4 ;  /* 0x00000014070d7211 */ /* 0x080fe400020f0eff */
[-C--:B------:R-:W-:Y:S01]  /*74a80*/  LEA R10, P4, R21, R3.reuse, 0x1 ;  /* 0x00000003150a7211 */ /* 0x080fe200078808ff */
[----:B------:R1:W-:Y:S01]  /*74a90*/  STL.64 [R1+0x15d0], R22 ;  /* 0x0015d01601007387 */ /* 0x0003e20000100a00 */
[-C--:B------:R-:W-:Y:S01]  /*74aa0*/  LEA.HI.X.SX32 R15, R11, R20.reuse, 0x1, P3 ;  /* 0x000000140b0f7211 */ /* 0x080fe200018f0eff */
[----:B------:R-:W-:Y:S01]  /*74ab0*/  VIADD R6, R9, UR21 ;  /* 0x0000001509067c36 */ /* 0x000fe20008000000 */
[----:B------:R-:W-:Y:S01]  /*74ac0*/  LEA.HI.X.SX32 R11, R21, R20, 0x1, P4 ;  /* 0x00000014150b7211 */ /* 0x000fe200020f0eff */
[----:B------:R-:W-:Y:S01]  /*74ad0*/  STL.64 [R1+0x15d8], R18 ;  /* 0x0015d81201007387 */ /* 0x000fe20000100a00 */
[----:B------:R-:W-:-:S03]  /*74ae0*/  LEA R24, P4, R0, R3, 0x1 ;  /* 0x0000000300187211 */ /* 0x000fc600078808ff */
[----:B------:R-:W-:Y:S01]  /*74af0*/  STL.64 [R1+0x15e0], R16 ;  /* 0x0015e01001007387 */ /* 0x000fe20000100a00 */
[----:B-1----:R-:W-:-:S03]  /*74b00*/  LEA R22, P3, R26, R3, 0x1 ;  /* 0x000000031a167211 */ /* 0x002fc600078608ff */
[----:B------:R1:W-:Y:S01]  /*74b10*/  STL.64 [R1+0x15e8], R12 ;  /* 0x0015e80c01007387 */ /* 0x0003e20000100a00 */
[-C--:B------:R-:W-:Y:S02]  /*74b20*/  LEA.HI.X.SX32 R25, R0, R20.reuse, 0x1, P4 ;  /* 0x0000001400197211 */ /* 0x080fe400020f0eff */
[-C--:B------:R-:W-:Y:S01]  /*74b30*/  LEA.HI.X.SX32 R23, R26, R20.reuse, 0x1, P3 ;  /* 0x000000141a177211 */ /* 0x080fe200018f0eff */
[----:B------:R3:W-:Y:S01]  /*74b40*/  STL.64 [R1+0x15f0], R14 ;  /* 0x0015f00e01007387 */ /* 0x0007e20000100a00 */
[C---:B------:R-:W-:Y:S01]  /*74b50*/  VIADD R8, R6.reuse, UR22 ;  /* 0x0000001606087c36 */ /* 0x040fe20008000000 */
[-C--:B-1----:R-:W-:Y:S02]  /*74b60*/  LEA R12, P4, R6, R3.reuse, 0x1 ;  /* 0x00000003060c7211 */ /* 0x082fe400078808ff */
[CC--:B---3--:R-:W-:Y:S01]  /*74b70*/  LEA R14, P3, R9.reuse, R3.reuse, 0x1 ;  /* 0x00000003090e7211 */ /* 0x0c8fe200078608ff */
[----:B------:R-:W-:Y:S01]  /*74b80*/  VIADD R4, R8, UR13 ;  /* 0x0000000d08047c36 */ /* 0x000fe20008000000 */
[-C--:B------:R-:W-:Y:S01]  /*74b90*/  LEA.HI.X.SX32 R13, R6, R20.reuse, 0x1, P4 ;  /* 0x00000014060d7211 */ /* 0x080fe200020f0eff */
[----:B------:R-:W-:Y:S01]  /*74ba0*/  STL.64 [R1+0x108], R22 ;  /* 0x0001081601007387 */ /* 0x000fe20000100a00 */
[----:B------:R-:W-:Y:S01]  /*74bb0*/  LEA.HI.X.SX32 R15, R9, R20, 0x1, P3 ;  /* 0x00000014090f7211 */ /* 0x000fe200018f0eff */
[----:B------:R-:W1:Y:S02]  /*74bc0*/  LDCU UR13, c[0x0][0x3b8] ;  /* 0x00007700ff0d77ac */ /* 0x000e640008000800 */
[----:B------:R-:W-:Y:S04]  /*74bd0*/  STL.64 [R1+0x100], R24 ;  /* 0x0001001801007387 */ /* 0x000fe80000100a00 */
[----:B------:R-:W-:Y:S04]  /*74be0*/  STL.64 [R1+0xf8], R14 ;  /* 0x0000f80e01007387 */ /* 0x000fe80000100a00 */
[----:B------:R3:W-:Y:S01]  /*74bf0*/  STL.64 [R1+0xf0], R12 ;  /* 0x0000f00c01007387 */ /* 0x0007e20000100a00 */
[C---:B------:R-:W-:Y:S01]  /*74c00*/  VIADD R7, R4.reuse, UR16 ;  /* 0x0000001004077c36 */ /* 0x040fe20008000000 */
[----:B------:R-:W0:Y:S03]  /*74c10*/  LDCU UR16, c[0x0][0x3b8] ;  /* 0x00007700ff1077ac */ /* 0x000e260008000800 */
[----:B------:R-:W-:Y:S01]  /*74c20*/  VIADD R5, R7, UR10 ;  /* 0x0000000a07057c36 */ /* 0x000fe20008000000 */
[----:B------:R-:W0:Y:S01]  /*74c30*/  LDCU UR10, c[0x0][0x3b8] ;  /* 0x00007700ff0a77ac */ /* 0x000e220008000800 */
[----:B---3--:R-:W-:-:S02]  /*74c40*/  LEA R12, P4, R4, R3, 0x1 ;  /* 0x00000003040c7211 */ /* 0x008fc400078808ff */
[-C--:B------:R-:W-:Y:S02]  /*74c50*/  LEA R14, P3, R8, R3.reuse, 0x1 ;  /* 0x00000003080e7211 */ /* 0x080fe400078608ff */
[-C--:B------:R-:W-:Y:S02]  /*74c60*/  LEA.HI.X.SX32 R13, R4, R20.reuse, 0x1, P4 ;  /* 0x00000014040d7211 */ /* 0x080fe400020f0eff */
[----:B------:R-:W-:Y:S01]  /*74c70*/  LEA.HI.X.SX32 R15, R8, R20, 0x1, P3 ;  /* 0x00000014080f7211 */ /* 0x000fe200018f0eff */
[C---:B----4-:R-:W-:Y:S02]  /*74c80*/  VIADD R21, R5.reuse, UR18 ;  /* 0x0000001205157c36 */ /* 0x050fe40008000000 */
[----:B------:R3:W-:Y:S01]  /*74c90*/  STL.64 [R1+0xe0], R12 ;  /* 0x0000e00c01007387 */ /* 0x0007e20000100a00 */
[-C--:B------:R-:W-:Y:S01]  /*74ca0*/  LEA R8, P4, R5, R3.reuse, 0x1 ;  /* 0x0000000305087211 */ /* 0x080fe200078808ff */
[----:B------:R-:W-:Y:S01]  /*74cb0*/  VIADD R26, R21, UR20 ;  /* 0x00000014151a7c36 */ /* 0x000fe20008000000 */
[----:B------:R-:W4:Y:S01]  /*74cc0*/  LDCU UR18, c[0x0][0x3b8] ;  /* 0x00007700ff1277ac */ /* 0x000f220008000800 */
[----:B------:R0:W-:Y:S01]  /*74cd0*/  STL.64 [R1+0xe8], R14 ;  /* 0x0000e80e01007387 */ /* 0x0001e20000100a00 */
[----:B---3--:R-:W-:-:S04]  /*74ce0*/  LEA R12, P3, R7, R3, 0x1 ;  /* 0x00000003070c7211 */ /* 0x008fc800078608ff */
[-C--:B------:R-:W-:Y:S02]  /*74cf0*/  LEA.HI.X.SX32 R13, R7, R20.reuse, 0x1, P3 ;  /* 0x00000014070d7211 */ /* 0x080fe400018f0eff */
[-C--:B------:R-:W-:Y:S02]  /*74d00*/  LEA.HI.X.SX32 R9, R5, R20.reuse, 0x1, P4 ;  /* 0x0000001405097211 */ /* 0x080fe400020f0eff */
[CC--:B0-----:R-:W-:Y:S01]  /*74d10*/  LEA R14, P3, R21.reuse, R3.reuse, 0x1 ;  /* 0x00000003150e7211 */ /* 0x0c1fe200078608ff */
[----:B------:R0:W-:Y:S01]  /*74d20*/  STL.64 [R1+0xd8], R12 ;  /* 0x0000d80c01007387 */ /* 0x0001e20000100a00 */
[----:B------:R-:W-:Y:S01]  /*74d30*/  VIADD R0, R26, UR19 ;  /* 0x000000131a007c36 */ /* 0x000fe20008000000 */
[----:B------:R-:W3:Y:S01]  /*74d40*/  LDCU UR19, c[0x0][0x3b8] ;  /* 0x00007700ff1377ac */ /* 0x000ee20008000800 */
[----:B------:R-:W-:Y:S02]  /*74d50*/  LEA.HI.X.SX32 R15, R21, R20, 0x1, P3 ;  /* 0x00000014150f7211 */ /* 0x000fe400018f0eff */
[----:B------:R-:W-:Y:S01]  /*74d60*/  VIADD R27, R0, UR12 ;  /* 0x0000000c001b7c36 */ /* 0x000fe20008000000 */
[----:B------:R-:W1:Y:S01]  /*74d70*/  LDCU UR12, c[0x0][0x3b8] ;  /* 0x00007700ff0c77ac */ /* 0x000e620008000800 */
[----:B0-----:R-:W-:-:S04]  /*74d80*/  LEA R12, P4, R26, R3, 0x1 ;  /* 0x000000031a0c7211 */ /* 0x001fc800078808ff */
[----:B------:R-:W-:Y:S01]  /*74d90*/  LEA.HI.X.SX32 R13, R26, R20, 0x1, P4 ;  /* 0x000000141a0d7211 */ /* 0x000fe200020f0eff */
[----:B------:R0:W-:Y:S01]  /*74da0*/  STL.64 [R1+0xd0], R14 ;  /* 0x0000d00e01007387 */ /* 0x0001e20000100a00 */
[C---:B--2---:R-:W-:Y:S01]  /*74db0*/  VIADD R6, R27.reuse, UR15 ;  /* 0x0000000f1b067c36 */ /* 0x044fe20008000000 */
[----:B------:R-:W2:Y:S02]  /*74dc0*/  LDCU UR15, c[0x0][0x3b8] ;  /* 0x00007700ff0f77ac */ /* 0x000ea40008000800 */
[----:B------:R1:W-:Y:S01]  /*74dd0*/  STL.64 [R1+0xc8], R12 ;  /* 0x0000c80c01007387 */ /* 0x0003e20000100a00 */
[----:B------:R-:W-:Y:S01]  /*74de0*/  VIADD R4, R6, UR6 ;  /* 0x0000000606047c36 */ /* 0x000fe20008000000 */
[----:B------:R-:W2:Y:S01]  /*74df0*/  LDCU UR6, c[0x0][0x3b8] ;  /* 0x00007700ff0677ac */ /* 0x000ea20008000800 */
[-C--:B0-----:R-:W-:Y:S02]  /*74e00*/  LEA R14, P3, R0, R3.reuse, 0x1 ;  /* 0x00000003000e7211 */ /* 0x081fe400078608ff */
[----:B-1----:R-:W-:-:S02]  /*74e10*/  LEA R12, P4, R27, R3, 0x1 ;  /* 0x000000031b0c7211 */ /* 0x002fc400078808ff */
[-C--:B------:R-:W-:Y:S02]  /*74e20*/  LEA.HI.X.SX32 R15, R0, R20.reuse, 0x1, P3 ;  /* 0x00000014000f7211 */ /* 0x080fe400018f0eff */
[----:B------:R-:W-:-:S03]  /*74e30*/  LEA.HI.X.SX32 R13, R27, R20, 0x1, P4 ;  /* 0x000000141b0d7211 */ /* 0x000fc600020f0eff */
[----:B------:R-:W-:Y:S04]  /*74e40*/  STL.64 [R1+0xc0], R14 ;  /* 0x0000c00e01007387 */ /* 0x000fe80000100a00 */
[----:B------:R0:W-:Y:S01]  /*74e50*/  STL.64 [R1+0xb8], R12 ;  /* 0x0000b80c01007387 */ /* 0x0001e20000100a00 */
[----:B------:R-:W-:-:S04]  /*74e60*/  VIADD R7, R4, UR24 ;  /* 0x0000001804077c36 */ /* 0x000fc80008000000 */
[----:B------:R-:W-:Y:S01]  /*74e70*/  VIADD R5, R7, UR25 ;  /* 0x0000001907057c36 */ /* 0x000fe20008000000 */
[-C--:B0-----:R-:W-:Y:S02]  /*74e80*/  LEA R12, P4, R4, R3.reuse, 0x1 ;  /* 0x00000003040c7211 */ /* 0x081fe400078808ff */
[-C--:B------:R-:W-:Y:S02]  /*74e90*/  LEA R14, P3, R6, R3.reuse, 0x1 ;  /* 0x00000003060e7211 */ /* 0x080fe400078608ff */
[-C--:B------:R-:W-:Y:S02]  /*74ea0*/  LEA.HI.X.SX32 R13, R4, R20.reuse, 0x1, P4 ;  /* 0x00000014040d7211 */ /* 0x080fe400020f0eff */
[----:B------:R-:W-:Y:S01]  /*74eb0*/  LEA.HI.X.SX32 R15, R6, R20, 0x1, P3 ;  /* 0x00000014060f7211 */ /* 0x000fe200018f0eff */
[C---:B------:R-:W-:Y:S02]  /*74ec0*/  VIADD R21, R5.reuse, UR26 ;  /* 0x0000001a05157c36 */ /* 0x040fe40008000000 */
[----:B------:R0:W-:Y:S01]  /*74ed0*/  STL.64 [R1+0xa8], R12 ;  /* 0x0000a80c01007387 */ /* 0x0001e20000100a00 */
[----:B------:R-:W-:Y:S01]  /*74ee0*/  LEA R28, P4, R5, R3, 0x1 ;  /* 0x00000003051c7211 */ /* 0x000fe200078808ff */
[----:B------:R-:W-:-:S02]  /*74ef0*/  VIADD R26, R21, UR27 ;  /* 0x0000001b151a7c36 */ /* 0x000fc40008000000 */
[----:B------:R1:W-:Y:S01]  /*74f00*/  STL.64 [R1+0xb0], R14 ;  /* 0x0000b00e01007387 */ /* 0x0003e20000100a00 */
[----:B0-----:R-:W-:-:S04]  /*74f10*/  LEA R12, P3, R7, R3, 0x1 ;  /* 0x00000003070c7211 */ /* 0x001fc800078608ff */
[-C--:B------:R-:W-:Y:S01]  /*74f20*/  LEA.HI.X.SX32 R13, R7, R20.reuse, 0x1, P3 ;  /* 0x00000014070d7211 */ /* 0x080fe200018f0eff */
[----:B------:R-:W-:Y:S01]  /*74f30*/  IMAD.MOV.U32 R25, RZ, RZ, R29 ;  /* 0x000000ffff197224 */ /* 0x000fe200078e001d */
[----:B-1----:R-:W-:Y:S02]  /*74f40*/  LEA R14, P3, R21, R3, 0x1 ;  /* 0x00000003150e7211 */ /* 0x002fe400078608ff */
[-C--:B------:R-:W-:Y:S01]  /*74f50*/  LEA.HI.X.SX32 R29, R5, R20.reuse, 0x1, P4 ;  /* 0x00000014051d7211 */ /* 0x080fe200020f0eff */
[----:B------:R0:W-:Y:S01]  /*74f60*/  STL.64 [R1+0xa0], R12 ;  /* 0x0000a00c01007387 */ /* 0x0001e20000100a00 */
[----:B------:R-:W-:Y:S01]  /*74f70*/  VIADD R0, R26, UR28 ;  /* 0x0000001c1a007c36 */ /* 0x000fe20008000000 */
[----:B------:R-:W-:-:S03]  /*74f80*/  LEA.HI.X.SX32 R15, R21, R20, 0x1, P3 ;  /* 0x00000014150f7211 */ /* 0x000fc600018f0eff */
[----:B------:R-:W-:Y:S01]  /*74f90*/  VIADD R6, R0, UR14 ;  /* 0x0000000e00067c36 */ /* 0x000fe20008000000 */
[CC--:B0-----:R-:W-:Y:S01]  /*74fa0*/  LEA R12, P4, R26.reuse, R3.reuse, 0x1 ;  /* 0x000000031a0c7211 */ /* 0x0c1fe200078808ff */
[----:B------:R0:W-:Y:S03]  /*74fb0*/  STL.64 [R1+0x98], R14 ;  /* 0x0000980e01007387 */ /* 0x0001e60000100a00 */
[-C--:B------:R-:W-:Y:S01]  /*74fc0*/  LEA.HI.X.SX32 R13, R26, R20.reuse, 0x1, P4 ;  /* 0x000000141a0d7211 */ /* 0x080fe200020f0eff */
[----:B------:R-:W-:Y:S01]  /*74fd0*/  VIADD R4, R6, UR4 ;  /* 0x0000000406047c36 */ /* 0x000fe20008000000 */
[----:B------:R-:W1:Y:S03]  /*74fe0*/  LDCU UR4, c[0x0][0x3b8] ;  /* 0x00007700ff0477ac */ /* 0x000e660008000800 */
[----:B------:R2:W-:Y:S01]  /*74ff0*/  STL.64 [R1+0x90], R12 ;  /* 0x0000900c01007387 */ /* 0x0005e20000100a00 */
[----:B0-----:R-:W-:Y:S01]  /*75000*/  LEA R14, P3, R0, R3, 0x1 ;  /* 0x00000003000e7211 */ /* 0x001fe200078608ff */
[----:B------:R-:W-:Y:S01]  /*75010*/  VIADD R5, R4, UR5 ;  /* 0x0000000504057c36 */ /* 0x000fe20008000000 */
[----:B------:R-:W0:Y:S02]  /*75020*/  LDCU UR5, c[0x0][0x3b8] ;  /* 0x00007700ff0577ac */ /* 0x000e240008000800 */
[----:B------:R-:W-:-:S02]  /*75030*/  LEA.HI.X.SX32 R15, R0, R20, 0x1, P3 ;  /* 0x00000014000f7211 */ /* 0x000fc400018f0eff */
[----:B--2---:R-:W-:-:S03]  /*75040*/  LEA R12, P4, R6, R3, 0x1 ;  /* 0x00000003060c7211 */ /* 0x004fc600078808ff */
[----:B------:R2:W-:Y:S01]  /*75050*/  STL.64 [R1+0x88], R14 ;  /* 0x0000880e01007387 */ /* 0x0005e20000100a00 */
[-C--:B------:R-:W-:Y:S01]  /*75060*/  LEA.HI.X.SX32 R13, R6, R20.reuse, 0x1, P4 ;  /* 0x00000014060d7211 */ /* 0x080fe200020f0eff */
[----:B------:R-:W-:Y:S01]  /*75070*/  VIADD R7, R5, UR7 ;  /* 0x0000000705077c36 */ /* 0x000fe20008000000 */
[----:B------:R-:W0:Y:S03]  /*75080*/  LDCU UR7, c[0x0][0x3b8] ;  /* 0x00007700ff0777ac */ /* 0x000e260008000800 */
[----:B------:R1:W-:Y:S01]  /*75090*/  STL.64 [R1+0x80], R12 ;  /* 0x0000800c01007387 */ /* 0x0003e20000100a00 */
[C---:B--2---:R-:W-:Y:S01]  /*750a0*/  LEA R14, P3, R4.reuse, R3, 0x1 ;  /* 0x00000003040e7211 */ /* 0x044fe200078608ff */
[----:B------:R-:W-:Y:S01]  /*750b0*/  VIADD R21, R7, UR11 ;  /* 0x0000000b07157c36 */ /* 0x000fe20008000000 */
[----:B------:R-:W2:Y:S02]  /*750c0*/  LDCU UR11, c[0x0][0x3b8] ;  /* 0x00007700ff0b77ac */ /* 0x000ea40008000800 */
[----:B------:R-:W-:-:S02]  /*750d0*/  LEA.HI.X.SX32 R15, R4, R20, 0x1, P3 ;  /* 0x00000014040f7211 */ /* 0x000fc400018f0eff */
[----:B-1----:R-:W-:-:S03]  /*750e0*/  LEA R12, P4, R5, R3, 0x1 ;  /* 0x00000003050c7211 */ /* 0x002fc600078808ff */
[----:B------:R1:W-:Y:S01]  /*750f0*/  STL.64 [R1+0x78], R14 ;  /* 0x0000780e01007387 */ /* 0x0003e20000100a00 */
[----:B------:R-:W-:Y:S01]  /*75100*/  LEA.HI.X.SX32 R13, R5, R20, 0x1, P4 ;  /* 0x00000014050d7211 */ /* 0x000fe200020f0eff */
[----:B------:R-:W-:Y:S01]  /*75110*/  VIADD R0, R21, UR13 ;  /* 0x0000000d15007c36 */ /* 0x000fe20008000000 */
[----:B------:R-:W0:Y:S03]  /*75120*/  LDCU UR13, c[0x0][0x39c] ;  /* 0x00007380ff0d77ac */ /* 0x000e260008000800 */
[----:B------:R2:W-:Y:S01]  /*75130*/  STL.64 [R1+0x70], R12 ;  /* 0x0000700c01007387 */ /* 0x0005e20000100a00 */
[----:B-1----:R-:W-:Y:S01]  /*75140*/  LEA R14, P3, R7, R3, 0x1 ;  /* 0x00000003070e7211 */ /* 0x002fe200078608ff */
[----:B------:R-:W-:-:S03]  /*75150*/  VIADD R6, R0, UR16 ;  /* 0x0000001000067c36 */ /* 0x000fc60008000000 */
[----:B------:R-:W-:Y:S02]  /*75160*/  LEA.HI.X.SX32 R15, R7, R20, 0x1, P3 ;  /* 0x00000014070f7211 */ /* 0x000fe400018f0eff */
[----:B--2---:R-:W-:-:S03]  /*75170*/  LEA R12, P4, R21, R3, 0x1 ;  /* 0x00000003150c7211 */ /* 0x004fc600078808ff */
[----:B------:R1:W-:Y:S01]  /*75180*/  STL.64 [R1+0x68], R14 ;  /* 0x0000680e01007387 */ /* 0x0003e20000100a00 */
[----:B------:R-:W-:Y:S01]  /*75190*/  LEA.HI.X.SX32 R13, R21, R20, 0x1, P4 ;  /* 0x00000014150d7211 */ /* 0x000fe200020f0eff */
[----:B------:R-:W-:Y:S01]  /*751a0*/  VIADD R5, R6, UR10 ;  /* 0x0000000a06057c36 */ /* 0x000fe20008000000 */
[----:B------:R-:W2:Y:S03]  /*751b0*/  LDCU UR10, c[0x0][0x3b8] ;  /* 0x00007700ff0a77ac */ /* 0x000ea60008000800 */
[----:B------:R0:W-:Y:S01]  /*751c0*/  STL.64 [R1+0x60], R12 ;  /* 0x0000600c01007387 */ /* 0x0001e20000100a00 */
[----:B-1----:R-:W-:Y:S01]  /*751d0*/  LEA R14, P3, R0, R3, 0x1 ;  /* 0x00000003000e7211 */ /* 0x002fe200078608ff */
[----:B------:R-:W-:-:S03]  /*751e0*/  VIADD R4, R5, UR17 ;  /* 0x0000001105047c36 */ /* 0x000fc60008000000 */
[----:B------:R-:W-:Y:S02]  /*751f0*/  LEA.HI.X.SX32 R15, R0, R20, 0x1, P3 ;  /* 0x00000014000f7211 */ /* 0x000fe400018f0eff */
[----:B0-----:R-:W-:-:S03]  /*75200*/  LEA R12, P4, R6, R3, 0x1 ;  /* 0x00000003060c7211 */ /* 0x001fc600078808ff */
[----:B------:R0:W-:Y:S01]  /*75210*/  STL.64 [R1+0x58], R14 ;  /* 0x0000580e01007387 */ /* 0x0001e20000100a00 */
        /* <DEDUP_REMOVED lines=10> */
[----:B------:R-:W-:Y:S01]  /*752c0*/  LEA.HI.X.SX32 R13, R4, R20, 0x1, P4 ;  /* 0x00000014040d7211 */ /* 0x000fe200020f0eff */
[----:B------:R-:W-:-:S04]  /*752d0*/  VIADD R6, R0, UR15 ;  /* 0x0000000f00067c36 */ /* 0x000fc80008000000 */
[----:B------:R0:W-:Y:S01]  /*752e0*/  STL.64 [R1+0x40], R12 ;  /* 0x0000400c01007387 */ /* 0x0001e20000100a00 */
[----:B--2---:R-:W-:Y:S01]  /*752f0*/  LEA R14, P3, R7, R3, 0x1 ;  /* 0x00000003070e7211 */ /* 0x004fe200078608ff */
[----:B----4-:R-:W-:-:S03]  /*75300*/  VIADD R4, R6, UR18 ;  /* 0x0000001206047c36 */ /* 0x010fc60008000000 */
[----:B------:R-:W-:Y:S02]  /*75310*/  LEA.HI.X.SX32 R15, R7, R20, 0x1, P3 ;  /* 0x00000014070f7211 */ /* 0x000fe400018f0eff */
[----:B0-----:R-:W-:-:S03]  /*75320*/  LEA R12, P4, R0, R3, 0x1 ;  /* 0x00000003000c7211 */ /* 0x001fc600078808ff */
[----:B------:R0:W-:Y:S01]  /*75330*/  STL.64 [R1+0x38], R14 ;  /* 0x0000380e01007387 */ /* 0x0001e20000100a00 */
[----:B------:R-:W-:Y:S01]  /*75340*/  LEA.HI.X.SX32 R13, R0, R20, 0x1, P4 ;  /* 0x00000014000d7211 */ /* 0x000fe200020f0eff */
[----:B---3--:R-:W-:-:S04]  /*75350*/  VIADD R5, R4, UR19 ;  /* 0x0000001304057c36 */ /* 0x008fc80008000000 */
[----:B------:R2:W-:Y:S01]  /*75360*/  STL.64 [R1+0x30], R12 ;  /* 0x0000300c01007387 */ /* 0x0005e20000100a00 */
[CC--:B0-----:R-:W-:Y:S01]  /*75370*/  LEA R14, P3, R6.reuse, R3.reuse, 0x1 ;  /* 0x00000003060e7211 */ /* 0x0c1fe200078608ff */
[----:B------:R-:W-:Y:S01]  /*75380*/  VIADD R0, R5, UR4 ;  /* 0x0000000405007c36 */ /* 0x000fe20008000000 */
[----:B------:R-:W0:Y:S02]  /*75390*/  LDCU UR4, c[0x0][0x39c] ;  /* 0x00007380ff0477ac */ /* 0x000e240008000800 */
[----:B------:R-:W-:Y:S02]  /*753a0*/  LEA.HI.X.SX32 R15, R6, R20, 0x1, P3 ;  /* 0x00000014060f7211 */ /* 0x000fe400018f0eff */
[----:B--2---:R-:W-:-:S03]  /*753b0*/  LEA R12, P4, R4, R3, 0x1 ;  /* 0x00000003040c7211 */ /* 0x004fc600078808ff */
[----:B------:R2:W-:Y:S01]  /*753c0*/  STL.64 [R1+0x28], R14 ;  /* 0x0000280e01007387 */ /* 0x0005e20000100a00 */
[-C--:B------:R-:W-:Y:S01]  /*753d0*/  LEA.HI.X.SX32 R13, R4, R20.reuse, 0x1, P4 ;  /* 0x00000014040d7211 */ /* 0x080fe200020f0eff */
[----:B------:R-:W-:Y:S01]  /*753e0*/  VIADD R6, R0, UR5 ;  /* 0x0000000500067c36 */ /* 0x000fe20008000000 */
[----:B------:R-:W3:Y:S03]  /*753f0*/  LDCU UR5, c[0x0][0x39c] ;  /* 0x00007380ff0577ac */ /* 0x000ee60008000800 */
[----:B------:R4:W-:Y:S01]  /*75400*/  STL.64 [R1+0x20], R12 ;  /* 0x0000200c01007387 */ /* 0x0009e20000100a00 */
[C---:B--2---:R-:W-:Y:S01]  /*75410*/  LEA R14, P3, R5.reuse, R3, 0x1 ;  /* 0x00000003050e7211 */ /* 0x044fe200078608ff */
[----:B------:R-:W-:Y:S01]  /*75420*/  VIADD R4, R6, UR7 ;  /* 0x0000000706047c36 */ /* 0x000fe20008000000 */
[----:B------:R-:W2:Y:S02]  /*75430*/  LDCU UR7, c[0x0][0x39c] ;  /* 0x00007380ff0777ac */ /* 0x000ea40008000800 */
[----:B------:R-:W-:-:S02]  /*75440*/  LEA.HI.X.SX32 R15, R5, R20, 0x1, P3 ;  /* 0x00000014050f7211 */ /* 0x000fc400018f0eff */
[----:B----4-:R-:W-:-:S03]  /*75450*/  LEA R12, P4, R0, R3, 0x1 ;  /* 0x00000003000c7211 */ /* 0x010fc600078808ff */
[----:B------:R4:W-:Y:S01]  /*75460*/  STL.64 [R1+0x18], R14 ;  /* 0x0000180e01007387 */ /* 0x0009e20000100a00 */
[----:B------:R-:W-:Y:S01]  /*75470*/  LEA.HI.X.SX32 R13, R0, R20, 0x1, P4 ;  /* 0x00000014000d7211 */ /* 0x000fe200020f0eff */
[----:B------:R-:W-:-:S04]  /*75480*/  VIADD R5, R4, UR11 ;  /* 0x0000000b04057c36 */ /* 0x000fc80008000000 */
[----:B------:R0:W-:Y:S01]  /*75490*/  STL.64 [R1+0x10], R12 ;  /* 0x0000100c01007387 */ /* 0x0001e20000100a00 */
[CC--:B----4-:R-:W-:Y:S01]  /*754a0*/  LEA R14, P3, R6.reuse, R3.reuse, 0x1 ;  /* 0x00000003060e7211 */ /* 0x0d0fe200078608ff */
[----:B------:R-:W-:Y:S02]  /*754b0*/  VIADD R0, R5, UR10 ;  /* 0x0000000a05007c36 */ /* 0x000fe40008000000 */
[----:B------:R-:W4:Y:S01]  /*754c0*/  LDL.LU.64 R16, [R1+0xd90] ;  /* 0x000d900001107983 */ /* 0x000f220000300a00 */
[----:B------:R-:W-:Y:S01]  /*754d0*/  VIADD R27, R25, 0x98 ;  /* 0x00000098191b7836 */ /* 0x000fe20000000000 */
[----:B------:R-:W-:Y:S01]  /*754e0*/  LEA.HI.X.SX32 R15, R6, R20, 0x1, P3 ;  /* 0x00000014060f7211 */ /* 0x000fe200018f0eff */
[----:B------:R-:W1:Y:S01]  /*754f0*/  LDCU UR10, c[0x0][0x39c] ;  /* 0x00007380ff0a77ac */ /* 0x000e620008000800 */
[-C--:B0-----:R-:W-:Y:S01]  /*75500*/  LEA R12, P4, R4, R3.reuse, 0x1 ;  /* 0x00000003040c7211 */ /* 0x081fe200078808ff */
[----:B------:R-:W2:Y:S01]  /*75510*/  LDL.LU.64 R18, [R1+0xd88] ;  /* 0x000d880001127983 */ /* 0x000ea20000300a00 */
[----:B------:R-:W-:-:S02]  /*75520*/  LEA R6, P3, R5, R3, 0x1 ;  /* 0x0000000305067211 */ /* 0x000fc400078608ff */
[-C--:B------:R-:W-:Y:S01]  /*75530*/  LEA.HI.X.SX32 R13, R4, R20.reuse, 0x1, P4 ;  /* 0x00000014040d7211 */ /* 0x080fe200020f0eff */
[----:B------:R-:W-:Y:S01]  /*75540*/  STL.64 [R1+0x8], R14 ;  /* 0x0000080e01007387 */ /* 0x000fe20000100a00 */
[C---:B------:R-:W-:Y:S02]  /*75550*/  LEA R4, P4, R0.reuse, R3, 0x1 ;  /* 0x0000000300047211 */ /* 0x040fe400078808ff */
[-C--:B------:R-:W-:Y:S01]  /*75560*/  LEA.HI.X.SX32 R7, R5, R20.reuse, 0x1, P3 ;  /* 0x0000001405077211 */ /* 0x080fe200018f0eff */
[----:B------:R-:W2:Y:S01]  /*75570*/  LDL.LU R23, [R1+0x8bc] ;  /* 0x0008bc0001177983 */ /* 0x000ea20000300800 */
[----:B------:R-:W-:-:S03]  /*75580*/  LEA.HI.X.SX32 R5, R0, R20, 0x1, P4 ;  /* 0x0000001400057211 */ /* 0x000fc600020f0eff */
[----:B------:R0:W-:Y:S04]  /*75590*/  STL.64 [R1], R12 ;  /* 0x0000000c01007387 */ /* 0x0001e80000100a00 */
[----:B0-----:R-:W2:Y:S04]  /*755a0*/  LDL.LU.64 R12, [R1+0xd78] ;  /* 0x000d7800010c7983 */ /* 0x001ea80000300a00 */
[----:B------:R-:W2:Y:S04]  /*755b0*/  LDL.LU R24, [R1+0xa80] ;  /* 0x000a800001187983 */ /* 0x000ea80000300800 */
[----:B------:R-:W2:Y:S04]  /*755c0*/  LDL.LU.64 R14, [R1+0xd60] ;  /* 0x000d6000010e7983 */ /* 0x000ea80000300a00 */
[----:B------:R-:W2:Y:S04]  /*755d0*/  LDL.LU R25, [R1+0xa84] ;  /* 0x000a840001197983 */ /* 0x000ea80000300800 */
[----:B------:R0:W-:Y:S01]  /*755e0*/  STL.64 [R1+0x15a8], R6 ;  /* 0x0015a80601007387 */ /* 0x0001e20000100a00 */
[----:B-1----:R-:W-:-:S03]  /*755f0*/  VIADD R21, R0, UR12 ;  /* 0x0000000c00157c36 */ /* 0x002fc60008000000 */
[----:B0-----:R-:W2:Y:S04]  /*75600*/  LDL.LU.64 R6, [R1+0xd68] ;  /* 0x000d680001067983 */ /* 0x001ea80000300a00 */
[----:B------:R0:W-:Y:S04]  /*75610*/  STL.64 [R1+0x15b0], R4 ;  /* 0x0015b00401007387 */ /* 0x0001e80000100a00 */
[----:B0-----:R-:W2:Y:S01]  /*75620*/  LDL R5, [R1+0xd70] ;  /* 0x000d700001057983 */ /* 0x001ea20000100800 */
[----:B------:R-:W-:Y:S02]  /*75630*/  LEA R26, P5, R21, R3, 0x1 ;  /* 0x00000003151a7211 */ /* 0x000fe400078a08ff */
[----:B------:R-:W-:Y:S01]  /*75640*/  ISETP.LT.AND P3, PT, R27, UR6, !P0 ;  /* 0x000000061b007c0c */ /* 0x000fe2000c761270 */
[----:B------:R-:W0:Y:S01]  /*75650*/  LDCU UR6, c[0x0][0x39c] ;  /* 0x00007380ff0677ac */ /* 0x000e220008000800 */
[----:B------:R-:W-:-:S02]  /*75660*/  LEA.HI.X.SX32 R27, R21, R20, 0x1, P5 ;  /* 0x00000014151b7211 */ /* 0x000fc400028f0eff */
[----:B------:R-:W3:Y:S04]  /*75670*/  LDL.LU.64 R20, [R1+0xd80] ;  /* 0x000d800001147983 */ /* 0x000ee80000300a00 */
[----:B------:R-:W-:Y:S01]  /*75680*/  STL.64 [R1+0x15b8], R26 ;  /* 0x0015b81a01007387 */ /* 0x000fe20000100a00 */
[----:B--2---:R-:W-:-:S05]  /*75690*/  VIADD R3, R5, 0x99 ;  /* 0x0000009905037836 */ /* 0x004fca0000000000 */
[----:B------:R-:W-:Y:S02]  /*756a0*/  ISETP.LT.AND P4, PT, R3, UR13, !P0 ;  /* 0x0000000d03007c0c */ /* 0x000fe4000c781270 */
[----:B------:R-:W-:Y:S02]  /*756b0*/  PRMT R3, R2, 0x7632, R3 ;  /* 0x0000763202037816 */ /* 0x000fe40000000003 */
[----:B------:R-:W2:Y:S04]  /*756c0*/  LDL.LU R2, [R1+0x15f8] ;  /* 0x0015f80001027983 */ /* 0x000ea80000300800 */
[----:B----4-:R1:W-:Y:S04]  /*756d0*/  @P6 STG.E.U16 desc[UR8][R16.64], R3 ;  /* 0x0000000310006986 */ /* 0x0103e8000c101508 */
[----:B------:R4:W-:Y:S04]  /*756e0*/  @P1 STG.E.U16 desc[UR8][R18.64], R23 ;  /* 0x0000001712001986 */ /* 0x0009e8000c101508 */
[----:B-1----:R-:W2:Y:S01]  /*756f0*/  LDL.LU.64 R16, [R1+0xd58] ;  /* 0x000d580001107983 */ /* 0x002ea20000300a00 */
[----:B------:R-:W-:-:S03]  /*75700*/  PRMT R3, R23, 0x7632, R3 ;  /* 0x0000763217037816 */ /* 0x000fc60000000003 */
[----:B----4-:R-:W4:Y:S04]  /*75710*/  LDL.LU.64 R18, [R1+0xd50] ;  /* 0x000d500001127983 */ /* 0x010f280000300a00 */
[----:B------:R-:W4:Y:S04]  /*75720*/  LDL.LU R22, [R1+0xa88] ;  /* 0x000a880001167983 */ /* 0x000f280000300800 */
[----:B---3--:R1:W-:Y:S04]  /*75730*/  @P2 STG.E.U16 desc[UR8][R20.64], R3 ;  /* 0x0000000314002986 */ /* 0x0083e8000c101508 */
[----:B------:R3:W-:Y:S04]  /*75740*/  @P3 STG.E.U16 desc[UR8][R12.64], R24 ;  /* 0x000000180c003986 */ /* 0x0007e8000c101508 */
[----:B-1----:R-:W4:Y:S04]  /*75750*/  LDL.LU.64 R20, [R1+0xd48] ;  /* 0x000d480001147983 */ /* 0x002f280000300a00 */
[----:B---3--:R-:W3:Y:S04]  /*75760*/  LDL.LU.64 R12, [R1+0xd40] ;  /* 0x000d4000010c7983 */ /* 0x008ee80000300a00 */
[----:B------:R-:W3:Y:S01]  /*75770*/  LDL.LU R23, [R1+0xa8c] ;  /* 0x000a8c0001177983 */ /* 0x000ee20000300800 */
[----:B------:R-:W-:-:S05]  /*75780*/  VIADD R0, R5, 0x9a ;  /* 0x0000009a05007836 */ /* 0x000fca0000000000 */
[----:B------:R-:W-:Y:S01]  /*75790*/  ISETP.LT.AND P5, PT, R0, UR4, !P0 ;  /* 0x0000000400007c0c */ /* 0x000fe2000c7a1270 */
[C---:B------:R-:W-:Y:S01]  /*757a0*/  VIADD R0, R5.reuse, 0x9b ;  /* 0x0000009b05007836 */ /* 0x040fe20000000000 */
[----:B------:R-:W1:Y:S04]  /*757b0*/  LDCU UR4, c[0x0][0x39c] ;  /* 0x00007380ff0477ac */ /* 0x000e680008000800 */
[----:B------:R-:W-:Y:S01]  /*757c0*/  ISETP.LT.AND P6, PT, R0, UR5, !P0 ;  /* 0x0000000500007c0c */ /* 0x000fe2000c7c1270 */
[C---:B------:R-:W-:Y:S01]  /*757d0*/  VIADD R0, R5.reuse, 0x9c ;  /* 0x0000009c05007836 */ /* 0x040fe20000000000 */
[----:B------:R-:W-:Y:S01]  /*757e0*/  PRMT R3, R24, 0x7632, R3 ;  /* 0x0000763218037816 */ /* 0x000fe20000000003 */
[----:B------:R-:W2:Y:S03]  /*757f0*/  LDCU UR5, c[0x0][0x39c] ;  /* 0x00007380ff0577ac */ /* 0x000ea60008000800 */
[----:B------:R-:W-:Y:S01]  /*75800*/  ISETP.LT.AND P1, PT, R0, UR7, !P0 ;  /* 0x0000000700007c0c */ /* 0x000fe2000c721270 */
[C---:B------:R-:W-:Y:S01]  /*75810*/  VIADD R0, R5.reuse, 0x9d ;  /* 0x0000009d05007836 */ /* 0x040fe20000000000 */
[----:B------:R1:W-:Y:S01]  /*75820*/  @P4 STG.E.U16 desc[UR8][R6.64], R3 ;  /* 0x0000000306004986 */ /* 0x0003e2000c101508 */
[----:B------:R-:W2:Y:S03]  /*75830*/  LDCU UR7, c[0x0][0x39c] ;  /* 0x00007380ff0777ac */ /* 0x000ea60008000800 */
[----:B0-----:R-:W-:Y:S01]  /*75840*/  ISETP.LT.AND P2, PT, R0, UR6, !P0 ;  /* 0x0000000600007c0c */ /* 0x001fe2000c741270 */
[----:B------:R-:W-:Y:S01]  /*75850*/  VIADD R0, R5, 0x9e ;  /* 0x0000009e05007836 */ /* 0x000fe20000000000 */
[----:B------:R0:W-:Y:S01]  /*75860*/  @P5 STG.E.U16 desc[UR8][R14.64], R25 ;  /* 0x000000190e005986 */ /* 0x0001e2000c101508 */
[----:B------:R-:W2:Y:S03]  /*75870*/  LDCU UR6, c[0x0][0x39c] ;  /* 0x00007380ff0677ac */ /* 0x000ea60008000800 */
[----:B-1----:R-:W-:Y:S01]  /*75880*/  ISETP.LT.AND P3, PT, R0, UR4, !P0 ;  /* 0x0000000400007c0c */ /* 0x002fe2000c761270 */
[----:B------:R-:W3:Y:S01]  /*75890*/  LDL.LU.64 R6, [R1+0xd38] ;  /* 0x000d380001067983 */ /* 0x000ee20000300a00 */
[----:B------:R-:W-:Y:S01]  /*758a0*/  PRMT R3, R25, 0x7632, R3 ;  /* 0x0000763219037816 */ /* 0x000fe20000000003 */
[----:B------:R-:W-:Y:S01]  /*758b0*/  VIADD R0, R5, 0x9f ;  /* 0x0000009f05007836 */ /* 0x000fe20000000000 */
[----:B------:R-:W1:Y:S01]  /*758c0*/  LDCU UR4, c[0x0][0x39c] ;  /* 0x00007380ff0477ac */ /* 0x000e620008000800 */
[----:B0-----:R-:W3:Y:S04]  /*758d0*/  LDL.LU.64 R14, [R1+0xd30] ;  /* 0x000d3000010e7983 */ /* 0x001ee80000300a00 */
[----:B------:R-:W3:Y:S04]  /*758e0*/  LDL.LU R24, [R1+0xa60] ;  /* 0x000a600001187983 */ /* 0x000ee80000300800 */
[----:B--2---:R0:W-:Y:S04]  /*758f0*/  @P6 STG.E.U16 desc[UR8][R16.64], R3 ;  /* 0x0000000310006986 */ /* 0x0041e8000c101508 */
[----:B----4-:R2:W-:Y:S04]  /*75900*/  @P1 STG.E.U16 desc[UR8][R18.64], R22 ;  /* 0x0000001612001986 */ /* 0x0105e8000c101508 */
[----:B0-----:R-:W4:Y:S01]  /*75910*/  LDL.LU.64 R16, [R1+0xd28] ;  /* 0x000d280001107983 */ /* 0x001f220000300a00 */
[----:B------:R-:W-:-:S03]  /*75920*/  PRMT R3, R22, 0x7632, R3 ;  /* 0x0000763216037816 */ /* 0x000fc60000000003 */
[----:B--2---:R-:W2:Y:S04]  /*75930*/  LDL.LU.64 R18, [R1+0xd20] ;  /* 0x000d200001127983 */ /* 0x004ea80000300a00 */
[----:B------:R-:W2:Y:S04]  /*75940*/  LDL.LU R25, [R1+0xa64] ;  /* 0x000a640001197983 */ /* 0x000ea80000300800 */
[----:B------:R0:W-:Y:S04]  /*75950*/  @P2 STG.E.U16 desc[UR8][R20.64], R3 ;  /* 0x0000000314002986 */ /* 0x0001e8000c101508 */
[----:B---3--:R3:W-:Y:S04]  /*75960*/  @P3 STG.E.U16 desc[UR8][R12.64], R23 ;  /* 0x000000170c003986 */ /* 0x0087e8000c101508 */
[----:B0-----:R-:W2:Y:S04]  /*75970*/  LDL.LU.64 R20, [R1+0xd18] ;  /* 0x000d180001147983 */ /* 0x001ea80000300a00 */
[----:B---3--:R-:W3:Y:S04]  /*75980*/  LDL.LU.64 R12, [R1+0xd10] ;  /* 0x000d1000010c7983 */ /* 0x008ee80000300a00 */
[----:B------:R-:W3:Y:S01]  /*75990*/  LDL.LU R22, [R1+0xa68] ;  /* 0x000a680001167983 */ /* 0x000ee20000300800 */
[----:B------:R-:W-:Y:S01]  /*759a0*/  ISETP.LT.AND P4, PT, R0, UR5, !P0 ;  /* 0x0000000500007c0c */ /* 0x000fe2000c781270 */
[C---:B------:R-:W-:Y:S01]  /*759b0*/  VIADD R0, R5.reuse, 0xa0 ;  /* 0x000000a005007836 */ /* 0x040fe20000000000 */
[----:B------:R-:W0:Y:S04]  /*759c0*/  LDCU UR5, c[0x0][0x39c] ;  /* 0x00007380ff0577ac */ /* 0x000e280008000800 */
[----:B------:R-:W-:Y:S01]  /*759d0*/  ISETP.LT.AND P5, PT, R0, UR7, !P0 ;  /* 0x0000000700007c0c */ /* 0x000fe2000c7a1270 */
[C---:B------:R-:W-:Y:S01]  /*759e0*/  VIADD R0, R5.reuse, 0xa1 ;  /* 0x000000a105007836 */ /* 0x040fe20000000000 */
[----:B------:R-:W0:Y:S04]  /*759f0*/  LDCU UR7, c[0x0][0x39c] ;  /* 0x00007380ff0777ac */ /* 0x000e280008000800 */
[----:B------:R-:W-:Y:S01]  /*75a00*/  ISETP.LT.AND P6, PT, R0, UR6, !P0 ;  /* 0x0000000600007c0c */ /* 0x000fe2000c7c1270 */
[----:B------:R-:W-:Y:S01]  /*75a10*/  VIADD R0, R5, 0xa2 ;  /* 0x000000a205007836 */ /* 0x000fe20000000000 */
[----:B------:R-:W-:Y:S01]  /*75a20*/  PRMT R3, R23, 0x7632, R3 ;  /* 0x0000763217037816 */ /* 0x000fe20000000003 */
[----:B------:R-:W2:Y:S03]  /*75a30*/  LDCU UR6, c[0x0][0x39c] ;  /* 0x00007380ff0677ac */ /* 0x000ea60008000800 */
[----:B-1----:R-:W-:Y:S01]  /*75a40*/  ISETP.LT.AND P1, PT, R0, UR4, !P0 ;  /* 0x0000000400007c0c */ /* 0x002fe2000c721270 */
[C---:B------:R-:W-:Y:S01]  /*75a50*/  VIADD R0, R5.reuse, 0xa3 ;  /* 0x000000a305007836 */ /* 0x040fe20000000000 */
[----:B------:R1:W-:Y:S01]  /*75a60*/  @P4 STG.E.U16 desc[UR8][R6.64], R3 ;  /* 0x0000000306004986 */ /* 0x0003e2000c101508 */
[----:B------:R-:W2:Y:S03]  /*75a70*/  LDCU UR4, c[0x0][0x39c] ;  /* 0x00007380ff0477ac */ /* 0x000ea60008000800 */
[----:B0-----:R-:W-:Y:S01]  /*75a80*/  ISETP.LT.AND P2, PT, R0, UR5, !P0 ;  /* 0x0000000500007c0c */ /* 0x001fe2000c741270 */
[C---:B------:R-:W-:Y:S01]  /*75a90*/  VIADD R0, R5.reuse, 0xa4 ;  /* 0x000000a405007836 */ /* 0x040fe20000000000 */
[----:B------:R0:W-:Y:S01]  /*75aa0*/  @P5 STG.E.U16 desc[UR8][R14.64], R24 ;  /* 0x000000180e005986 */ /* 0x0001e2000c101508 */
[----:B------:R-:W2:Y:S03]  /*75ab0*/  LDCU UR5, c[0x0][0x39c] ;  /* 0x00007380ff0577ac */ /* 0x000ea60008000800 */
[----:B------:R-:W-:Y:S01]  /*75ac0*/  ISETP.LT.AND P3, PT, R0, UR7, !P0 ;  /* 0x0000000700007c0c */ /* 0x000fe2000c761270 */
[----:B-1----:R-:W3:Y:S01]  /*75ad0*/  LDL.LU.64 R6, [R1+0xd08] ;  /* 0x000d080001067983 */ /* 0x002ee20000300a00 */
[----:B------:R-:W-:Y:S01]  /*75ae0*/  PRMT R3, R24, 0x7632, R3 ;  /* 0x0000763218037816 */ /* 0x000fe20000000003 */
[----:B------:R-:W-:Y:S01]  /*75af0*/  VIADD R0, R5, 0xa5 ;  /* 0x000000a505007836 */ /* 0x000fe20000000000 */
[----:B------:R-:W1:Y:S01]  /*75b00*/  LDCU UR7, c[0x0][0x39c] ;  /* 0x00007380ff0777ac */ /* 0x000e620008000800 */
[----:B0-----:R-:W3:Y:S04]  /*75b10*/  LDL.LU.64 R14, [R1+0xd00] ;  /* 0x000d0000010e7983 */ /* 0x001ee80000300a00 */
[----:B------:R-:W3:Y:S04]  /*75b20*/  LDL.LU R23, [R1+0xa6c] ;  /* 0x000a6c0001177983 */ /* 0x000ee80000300800 */
[----:B----4-:R0:W-:Y:S04]  /*75b30*/  @P6 STG.E.U16 desc[UR8][R16.64], R3 ;  /* 0x0000000310006986 */ /* 0x0101e8000c101508 */
[----:B0-----:R-:W4:Y:S01]  /*75b40*/  LDL.LU.64 R16, [R1+0xcf8] ;  /* 0x000cf80001107983 */ /* 0x001f220000300a00 */
[----:B--2---:R-:W-:-:S03]  /*75b50*/  PRMT R3, R25, 0x7632, R3 ;  /* 0x0000763219037816 */ /* 0x004fc60000000003 */
[----:B------:R0:W-:Y:S04]  /*75b60*/  @P1 STG.E.U16 desc[UR8][R18.64], R25 ;  /* 0x0000001912001986 */ /* 0x0001e8000c101508 */
[----:B0-----:R-:W2:Y:S04]  /*75b70*/  LDL.LU.64 R18, [R1+0xcf0] ;  /* 0x000cf00001127983 */ /* 0x001ea80000300a00 */
        /* <DEDUP_REMOVED lines=13> */
[C---:B------:R-:W-:Y:S01]  /*75c50*/  VIADD R0, R5.reuse, 0xa8 ;  /* 0x000000a805007836 */ /* 0x040fe20000000000 */
[----:B------:R-:W-:Y:S01]  /*75c60*/  PRMT R3, R22, 0x7632, R3 ;  /* 0x0000763216037816 */ /* 0x000fe20000000003 */
[----:B------:R-:W2:Y:S03]  /*75c70*/  LDCU UR5, c[0x0][0x39c] ;  /* 0x00007380ff0577ac */ /* 0x000ea60008000800 */
[----:B-1----:R-:W-:Y:S01]  /*75c80*/  ISETP.LT.AND P1, PT, R0, UR7, !P0 ;  /* 0x0000000700007c0c */ /* 0x002fe2000c721270 */
[C---:B------:R-:W-:Y:S01]  /*75c90*/  VIADD R0, R5.reuse, 0xa9 ;  /* 0x000000a905007836 */ /* 0x040fe20000000000 */
[----:B------:R1:W-:Y:S01]  /*75ca0*/  @P4 STG.E.U16 desc[UR8][R6.64], R3 ;  /* 0x0000000306004986 */ /* 0x0003e2000c101508 */
[----:B------:R-:W2:Y:S03]  /*75cb0*/  LDCU UR7, c[0x0][0x39c] ;  /* 0x00007380ff0777ac */ /* 0x000ea60008000800 */
[----:B0-----:R-:W-:Y:S01]  /*75cc0*/  ISETP.LT.AND P2, PT, R0, UR6, !P0 ;  /* 0x0000000600007c0c */ /* 0x001fe2000c741270 */
[----:B------:R-:W-:Y:S01]  /*75cd0*/  VIADD R0, R5, 0xaa ;  /* 0x000000aa05007836 */ /* 0x000fe20000000000 */
        /* <DEDUP_REMOVED lines=10> */
[----:B0-----:R-:W4:Y:S04]  /*75d80*/  LDL.LU.64 R16, [R1+0xcb8] ;  /* 0x000cb80001107983 */ /* 0x001f280000300a00 */
[----:B--2---:R0:W-:Y:S01]  /*75d90*/  @P1 STG.E.U16 desc[UR8][R18.64], R24 ;  /* 0x0000001812001986 */ /* 0x0041e2000c101508 */
[----:B------:R-:W-:-:S03]  /*75da0*/  PRMT R3, R24, 0x7632, R3 ;  /* 0x0000763218037816 */ /* 0x000fc60000000003 */
        /* <DEDUP_REMOVED lines=1660> */
[----:B0-----:R-:W2:Y:S01]  /*7c570*/  LDL.LU.64 R20, [R1+0x180] ;  /* 0x0001800001147983 */ /* 0x001ea20000300a00 */
[----:B------:R-:W-:-:S03]  /*7c580*/  PRMT R3, R23, 0x7632, R3 ;  /* 0x0000763217037816 */ /* 0x000fc60000000003 */
        /* <DEDUP_REMOVED lines=10> */
[----:B------:R-:W2:Y:S04]  /*7c630*/  LDCU UR6, c[0x0][0x39c] ;  /* 0x00007380ff0677ac */ /* 0x000ea80008000800 */
        /* <DEDUP_REMOVED lines=8> */
[----:B------:R-:W-:-:S02]  /*7c6c0*/  ISETP.LT.AND P3, PT, R0, UR7, !P0 ;  /* 0x0000000700007c0c */ /* 0x000fc4000c761270 */
[----:B-1----:R-:W-:Y:S01]  /*7c6d0*/  PRMT R3, R24, 0x7632, R3 ;  /* 0x0000763218037816 */ /* 0x002fe20000000003 */
[----:B0-----:R-:W3:Y:S01]  /*7c6e0*/  LDL.LU.64 R14, [R1+0x170] ;  /* 0x00017000010e7983 */ /* 0x001ee20000300a00 */
[----:B------:R-:W-:Y:S01]  /*7c6f0*/  VIADD R0, R5, 0x1c5 ;  /* 0x000001c505007836 */ /* 0x000fe20000000000 */
[----:B------:R-:W0:Y:S02]  /*7c700*/  LDCU UR7, c[0x0][0x39c] ;  /* 0x00007380ff0777ac */ /* 0x000e240008000800 */
[----:B------:R-:W3:Y:S04]  /*7c710*/  LDL.LU.64 R6, [R1+0x168] ;  /* 0x0001680001067983 */ /* 0x000ee80000300a00 */
[----:B------:R-:W3:Y:S04]  /*7c720*/  LDL.LU R13, [R1+0xc4c] ;  /* 0x000c4c00010d7983 */ /* 0x000ee80000300800 */
[----:B----4-:R1:W-:Y:S04]  /*7c730*/  @P6 STG.E.U16 desc[UR8][R16.64], R3 ;  /* 0x0000000310006986 */ /* 0x0103e8000c101508 */
[----:B-1----:R-:W4:Y:S04]  /*7c740*/  LDL.LU.64 R16, [R1+0x160] ;  /* 0x0001600001107983 */ /* 0x002f280000300a00 */
[----:B--2---:R1:W-:Y:S01]  /*7c750*/  @P1 STG.E.U16 desc[UR8][R18.64], R25 ;  /* 0x0000001912001986 */ /* 0x0043e2000c101508 */
[----:B------:R-:W-:-:S03]  /*7c760*/  PRMT R3, R25, 0x7632, R3 ;  /* 0x0000763219037816 */ /* 0x000fc60000000003 */
[----:B-1----:R-:W2:Y:S04]  /*7c770*/  LDL.LU.64 R18, [R1+0x158] ;  /* 0x0001580001127983 */ /* 0x002ea80000300a00 */
[----:B------:R-:W2:Y:S04]  /*7c780*/  LDL.LU R24, [R1+0xc60] ;  /* 0x000c600001187983 */ /* 0x000ea80000300800 */
[----:B------:R-:W-:Y:S04]  /*7c790*/  @P2 STG.E.U16 desc[UR8][R20.64], R3 ;  /* 0x0000000314002986 */ /* 0x000fe8000c101508 */
[----:B---3--:R1:W-:Y:S04]  /*7c7a0*/  @P3 STG.E.U16 desc[UR8][R22.64], R12 ;  /* 0x0000000c16003986 */ /* 0x0083e8000c101508 */
[----:B-1----:R-:W3:Y:S04]  /*7c7b0*/  LDL.LU.64 R22, [R1+0x150] ;  /* 0x0001500001167983 */ /* 0x002ee80000300a00 */
[----:B------:R-:W3:Y:S04]  /*7c7c0*/  LDL.LU R25, [R1+0xc64] ;  /* 0x000c640001197983 */ /* 0x000ee80000300800 */
[----:B------:R-:W3:Y:S01]  /*7c7d0*/  LDL.LU.64 R20, [R1+0x148] ;  /* 0x0001480001147983 */ /* 0x000ee20000300a00 */
[----:B------:R-:W-:Y:S01]  /*7c7e0*/  ISETP.LT.AND P4, PT, R0, UR6, !P0 ;  /* 0x0000000600007c0c */ /* 0x000fe2000c781270 */
[C---:B------:R-:W-:Y:S01]  /*7c7f0*/  VIADD R0, R5.reuse, 0x1c6 ;  /* 0x000001c605007836 */ /* 0x040fe20000000000 */
[----:B------:R-:W1:Y:S04]  /*7c800*/  LDCU UR6, c[0x0][0x39c] ;  /* 0x00007380ff0677ac */ /* 0x000e680008000800 */
[----:B------:R-:W-:Y:S01]  /*7c810*/  ISETP.LT.AND P5, PT, R0, UR4, !P0 ;  /* 0x0000000400007c0c */ /* 0x000fe2000c7a1270 */
[C---:B------:R-:W-:Y:S01]  /*7c820*/  VIADD R0, R5.reuse, 0x1c7 ;  /* 0x000001c705007836 */ /* 0x040fe20000000000 */
[----:B------:R-:W1:Y:S04]  /*7c830*/  LDCU UR4, c[0x0][0x39c] ;  /* 0x00007380ff0477ac */ /* 0x000e680008000800 */
[----:B------:R-:W-:Y:S01]  /*7c840*/  ISETP.LT.AND P6, PT, R0, UR5, !P0 ;  /* 0x0000000500007c0c */ /* 0x000fe2000c7c1270 */
[C---:B------:R-:W-:Y:S01]  /*7c850*/  VIADD R0, R5.reuse, 0x1c8 ;  /* 0x000001c805007836 */ /* 0x040fe20000000000 */
[----:B------:R-:W-:Y:S01]  /*7c860*/  PRMT R3, R12, 0x7632, R3 ;  /* 0x000076320c037816 */ /* 0x000fe20000000003 */
[----:B------:R-:W2:Y:S03]  /*7c870*/  LDCU UR5, c[0x0][0x39c] ;  /* 0x00007380ff0577ac */ /* 0x000ea60008000800 */
[----:B0-----:R-:W-:Y:S01]  /*7c880*/  ISETP.LT.AND P1, PT, R0, UR7, !P0 ;  /* 0x0000000700007c0c */ /* 0x001fe2000c721270 */
[C---:B------:R-:W-:Y:S01]  /*7c890*/  VIADD R0, R5.reuse, 0x1c9 ;  /* 0x000001c905007836 */ /* 0x040fe20000000000 */
[----:B------:R0:W-:Y:S01]  /*7c8a0*/  @P4 STG.E.U16 desc[UR8][R14.64], R3 ;  /* 0x000000030e004986 */ /* 0x0001e2000c101508 */
[----:B------:R-:W2:Y:S03]  /*7c8b0*/  LDCU UR7, c[0x0][0x39c] ;  /* 0x00007380ff0777ac */ /* 0x000ea60008000800 */
[----:B-1----:R-:W-:Y:S01]  /*7c8c0*/  ISETP.LT.AND P2, PT, R0, UR6, !P0 ;  /* 0x0000000600007c0c */ /* 0x002fe2000c741270 */
[----:B------:R-:W-:Y:S01]  /*7c8d0*/  VIADD R0, R5, 0x1ca ;  /* 0x000001ca05007836 */ /* 0x000fe20000000000 */
[----:B------:R1:W-:Y:S01]  /*7c8e0*/  @P5 STG.E.U16 desc[UR8][R6.64], R13 ;  /* 0x0000000d06005986 */ /* 0x0003e2000c101508 */
[----:B------:R-:W2:Y:S03]  /*7c8f0*/  LDCU UR6, c[0x0][0x39c] ;  /* 0x00007380ff0677ac */ /* 0x000ea60008000800 */
[----:B------:R-:W-:Y:S01]  /*7c900*/  ISETP.LT.AND P3, PT, R0, UR4, !P0 ;  /* 0x0000000400007c0c */ /* 0x000fe2000c761270 */
[----:B0-----:R-:W3:Y:S01]  /*7c910*/  LDL.LU.64 R14, [R1+0x140] ;  /* 0x00014000010e7983 */ /* 0x001ee20000300a00 */
[----:B------:R-:W-:Y:S01]  /*7c920*/  PRMT R3, R13, 0x7632, R3 ;  /* 0x000076320d037816 */ /* 0x000fe20000000003 */
[----:B------:R-:W-:Y:S01]  /*7c930*/  VIADD R0, R5, 0x1cb ;  /* 0x000001cb05007836 */ /* 0x000fe20000000000 */
[----:B------:R-:W0:Y:S01]  /*7c940*/  LDCU UR4, c[0x0][0x39c] ;  /* 0x00007380ff0477ac */ /* 0x000e220008000800 */
[----:B-1----:R-:W3:Y:S04]  /*7c950*/  LDL.LU.64 R12, [R1+0x138] ;  /* 0x00013800010c7983 */ /* 0x002ee80000300a00 */
[----:B------:R-:W3:Y:S04]  /*7c960*/  LDL.LU R6, [R1+0xc68] ;  /* 0x000c680001067983 */ /* 0x000ee80000300800 */
[----:B----4-:R1:W-:Y:S04]  /*7c970*/  @P6 STG.E.U16 desc[UR8][R16.64], R3 ;  /* 0x0000000310006986 */ /* 0x0103e8000c101508 */
[----:B-1----:R-:W4:Y:S04]  /*7c980*/  LDL.LU.64 R16, [R1+0x130] ;  /* 0x0001300001107983 */ /* 0x002f280000300a00 */
[----:B--2---:R1:W-:Y:S01]  /*7c990*/  @P1 STG.E.U16 desc[UR8][R18.64], R24 ;  /* 0x0000001812001986 */ /* 0x0043e2000c101508 */
[----:B------:R-:W-:-:S03]  /*7c9a0*/  PRMT R3, R24, 0x7632, R3 ;  /* 0x0000763218037816 */ /* 0x000fc60000000003 */
[----:B-1----:R-:W2:Y:S04]  /*7c9b0*/  LDL.LU.64 R18, [R1+0x128] ;  /* 0x0001280001127983 */ /* 0x002ea80000300a00 */
[----:B------:R-:W2:Y:S04]  /*7c9c0*/  LDL.LU R7, [R1+0xc6c] ;  /* 0x000c6c0001077983 */ /* 0x000ea80000300800 */
[----:B---3--:R1:W-:Y:S04]  /*7c9d0*/  @P2 STG.E.U16 desc[UR8][R22.64], R3 ;  /* 0x0000000316002986 */ /* 0x0083e8000c101508 */
[----:B------:R3:W-:Y:S04]  /*7c9e0*/  @P3 STG.E.U16 desc[UR8][R20.64], R25 ;  /* 0x0000001914003986 */ /* 0x0007e8000c101508 */
[----:B-1----:R-:W2:Y:S01]  /*7c9f0*/  LDL.LU.64 R22, [R1+0x120] ;  /* 0x0001200001167983 */ /* 0x002ea20000300a00 */
[----:B------:R-:W-:-:S03]  /*7ca00*/  PRMT R3, R25, 0x7632, R3 ;  /* 0x0000763219037816 */ /* 0x000fc60000000003 */
[----:B------:R-:W2:Y:S04]  /*7ca10*/  LDL.LU R27, [R1+0xc90] ;  /* 0x000c9000011b7983 */ /* 0x000ea80000300800 */
[----:B---3--:R-:W3:Y:S01]  /*7ca20*/  LDL.LU.64 R24, [R1+0x118] ;  /* 0x0001180001187983 */ /* 0x008ee20000300a00 */
[----:B------:R-:W-:Y:S01]  /*7ca30*/  ISETP.LT.AND P4, PT, R0, UR5, !P0 ;  /* 0x0000000500007c0c */ /* 0x000fe2000c781270 */
[C---:B------:R-:W-:Y:S01]  /*7ca40*/  VIADD R0, R5.reuse, 0x1cc ;  /* 0x000001cc05007836 */ /* 0x040fe20000000000 */
[----:B------:R-:W1:Y:S01]  /*7ca50*/  LDCU UR5, c[0x0][0x39c] ;  /* 0x00007380ff0577ac */ /* 0x000e620008000800 */
[----:B------:R-:W3:Y:S03]  /*7ca60*/  LDL.LU.64 R20, [R1+0x110] ;  /* 0x0001100001147983 */ /* 0x000ee60000300a00 */
[----:B------:R-:W-:Y:S01]  /*7ca70*/  ISETP.LT.AND P5, PT, R0, UR7, !P0 ;  /* 0x0000000700007c0c */ /* 0x000fe2000c7a1270 */
[C---:B------:R-:W-:Y:S01]  /*7ca80*/  VIADD R0, R5.reuse, 0x1cd ;  /* 0x000001cd05007836 */ /* 0x040fe20000000000 */
[----:B------:R-:W1:Y:S04]  /*7ca90*/  LDCU UR7, c[0x0][0x39c] ;  /* 0x00007380ff0777ac */ /* 0x000e680008000800 */
[----:B------:R-:W-:Y:S01]  /*7caa0*/  ISETP.LT.AND P6, PT, R0, UR6, !P0 ;  /* 0x0000000600007c0c */ /* 0x000fe2000c7c1270 */
[C---:B------:R-:W-:Y:S01]  /*7cab0*/  VIADD R0, R5.reuse, 0x1ce ;  /* 0x000001ce05007836 */ /* 0x040fe20000000000 */
[----:B------:R-:W2:Y:S04]  /*7cac0*/  LDCU UR6, c[0x0][0x39c] ;  /* 0x00007380ff0677ac */ /* 0x000ea80008000800 */
[----:B0-----:R-:W-:Y:S01]  /*7cad0*/  ISETP.LT.AND P1, PT, R0, UR4, !P0 ;  /* 0x0000000400007c0c */ /* 0x001fe2000c721270 */
[C---:B------:R-:W-:Y:S01]  /*7cae0*/  VIADD R0, R5.reuse, 0x1cf ;  /* 0x000001cf05007836 */ /* 0x040fe20000000000 */
[----:B------:R0:W-:Y:S01]  /*7caf0*/  @P4 STG.E.U16 desc[UR8][R14.64], R3 ;  /* 0x000000030e004986 */ /* 0x0001e2000c101508 */
[----:B------:R-:W2:Y:S03]  /*7cb00*/  LDCU UR4, c[0x0][0x39c] ;  /* 0x00007380ff0477ac */ /* 0x000ea60008000800 */
[----:B-1----:R-:W-:Y:S01]  /*7cb10*/  ISETP.LT.AND P2, PT, R0, UR5, !P0 ;  /* 0x0000000500007c0c */ /* 0x002fe2000c741270 */
[----:B------:R-:W-:Y:S01]  /*7cb20*/  VIADD R0, R5, 0x1d0 ;  /* 0x000001d005007836 */ /* 0x000fe20000000000 */
[----:B------:R-:W1:Y:S04]  /*7cb30*/  LDCU UR5, c[0x0][0x39c] ;  /* 0x00007380ff0577ac */ /* 0x000e680008000800 */
[----:B------:R-:W-:-:S02]  /*7cb40*/  ISETP.LT.AND P3, PT, R0, UR7, !P0 ;  /* 0x0000000700007c0c */ /* 0x000fc4000c761270 */
[----:B0-----:R-:W-:Y:S01]  /*7cb50*/  PRMT R3, R6, 0x7632, R3 ;  /* 0x0000763206037816 */ /* 0x001fe20000000003 */
[----:B------:R0:W-:Y:S04]  /*7cb60*/  @P5 STG.E.U16 desc[UR8][R12.64], R6 ;  /* 0x000000060c005986 */ /* 0x0001e8000c101508 */
[----:B------:R-:W3:Y:S01]  /*7cb70*/  LDL.LU.64 R14, [R1+0x15f0] ;  /* 0x0015f000010e7983 */ /* 0x000ee20000300a00 */
[----:B------:R-:W-:Y:S01]  /*7cb80*/  VIADD R0, R5, 0x1d1 ;  /* 0x000001d105007836 */ /* 0x000fe20000000000 */
[----:B------:R-:W1:Y:S02]  /*7cb90*/  LDCU UR7, c[0x0][0x39c] ;  /* 0x00007380ff0777ac */ /* 0x000e640008000800 */
[----:B------:R-:W3:Y:S04]  /*7cba0*/  LDL.LU R4, [R1+0xc94] ;  /* 0x000c940001047983 */ /* 0x000ee80000300800 */
[----:B0-----:R-:W3:Y:S04]  /*7cbb0*/  LDL.LU.64 R12, [R1+0x15e8] ;  /* 0x0015e800010c7983 */ /* 0x001ee80000300a00 */
[----:B----4-:R0:W-:Y:S04]  /*7cbc0*/  @P6 STG.E.U16 desc[UR8][R16.64], R3 ;  /* 0x0000000310006986 */ /* 0x0101e8000c101508 */
[----:B0-----:R-:W4:Y:S04]  /*7cbd0*/  LDL.LU.64 R16, [R1+0x15e0] ;  /* 0x0015e00001107983 */ /* 0x001f280000300a00 */
[----:B------:R-:W4:Y:S01]  /*7cbe0*/  LDL.LU R6, [R1+0xc98] ;  /* 0x000c980001067983 */ /* 0x000f220000300800 */
[----:B--2---:R-:W-:-:S03]  /*7cbf0*/  PRMT R3, R7, 0x7632, R3 ;  /* 0x0000763207037816 */ /* 0x004fc60000000003 */
[----:B------:R0:W-:Y:S04]  /*7cc00*/  @P1 STG.E.U16 desc[UR8][R18.64], R7 ;  /* 0x0000000712001986 */ /* 0x0001e8000c101508 */
[----:B0-----:R-:W4:Y:S04]  /*7cc10*/  LDL.LU.64 R18, [R1+0x15d8] ;  /* 0x0015d80001127983 */ /* 0x001f280000300a00 */
[----:B------:R0:W-:Y:S04]  /*7cc20*/  @P2 STG.E.U16 desc[UR8][R22.64], R3 ;  /* 0x0000000316002986 */ /* 0x0001e8000c101508 */
[----:B---3--:R2:W-:Y:S04]  /*7cc30*/  @P3 STG.E.U16 desc[UR8][R24.64], R27 ;  /* 0x0000001b18003986 */ /* 0x0085e8000c101508 */
[----:B0-----:R-:W3:Y:S04]  /*7cc40*/  LDL.LU.64 R22, [R1+0x15d0] ;  /* 0x0015d00001167983 */ /* 0x001ee80000300a00 */
[----:B------:R-:W3:Y:S04]  /*7cc50*/  LDL.LU R7, [R1+0xc9c] ;  /* 0x000c9c0001077983 */ /* 0x000ee80000300800 */
[----:B--2---:R-:W2:Y:S01]  /*7cc60*/  LDL.LU.64 R24, [R1+0x15c8] ;  /* 0x0015c80001187983 */ /* 0x004ea20000300a00 */
[----:B------:R-:W-:Y:S01]  /*7cc70*/  ISETP.LT.AND P4, PT, R0, UR6, !P0 ;  /* 0x0000000600007c0c */ /* 0x000fe2000c781270 */
[C---:B------:R-:W-:Y:S01]  /*7cc80*/  VIADD R0, R5.reuse, 0x1d2 ;  /* 0x000001d205007836 */ /* 0x040fe20000000000 */
[----:B------:R-:W0:Y:S04]  /*7cc90*/  LDCU UR6, c[0x0][0x39c] ;  /* 0x00007380ff0677ac */ /* 0x000e280008000800 */
[----:B------:R-:W-:Y:S01]  /*7cca0*/  ISETP.LT.AND P5, PT, R0, UR4, !P0 ;  /* 0x0000000400007c0c */ /* 0x000fe2000c7a1270 */
[C---:B------:R-:W-:Y:S01]  /*7ccb0*/  VIADD R0, R5.reuse, 0x1d3 ;  /* 0x000001d305007836 */ /* 0x040fe20000000000 */
[----:B------:R-:W0:Y:S04]  /*7ccc0*/  LDCU UR4, c[0x0][0x39c] ;  /* 0x00007380ff0477ac */ /* 0x000e280008000800 */
[----:B-1----:R-:W-:Y:S01]  /*7ccd0*/  ISETP.LT.AND P6, PT, R0, UR5, !P0 ;  /* 0x0000000500007c0c */ /* 0x002fe2000c7c1270 */
[----:B------:R-:W-:Y:S01]  /*7cce0*/  VIADD R0, R5, 0x1d4 ;  /* 0x000001d405007836 */ /* 0x000fe20000000000 */
[----:B------:R-:W-:Y:S01]  /*7ccf0*/  PRMT R3, R27, 0x7632, R3 ;  /* 0x000076321b037816 */ /* 0x000fe20000000003 */
[----:B------:R-:W1:Y:S03]  /*7cd00*/  LDCU UR5, c[0x0][0x39c] ;  /* 0x00007380ff0577ac */ /* 0x000e660008000800 */
[----:B------:R-:W-:Y:S01]  /*7cd10*/  ISETP.LT.AND P1, PT, R0, UR7, !P0 ;  /* 0x0000000700007c0c */ /* 0x000fe2000c721270 */
[C---:B------:R-:W-:Y:S01]  /*7cd20*/  VIADD R0, R5.reuse, 0x1d5 ;  /* 0x000001d505007836 */ /* 0x040fe20000000000 */
[----:B------:R1:W-:Y:S01]  /*7cd30*/  @P4 STG.E.U16 desc[UR8][R20.64], R3 ;  /* 0x0000000314004986 */ /* 0x0003e2000c101508 */
[----:B------:R-:W2:Y:S03]  /*7cd40*/  LDCU UR7, c[0x0][0x39c] ;  /* 0x00007380ff0777ac */ /* 0x000ea60008000800 */
[----:B0-----:R-:W-:Y:S01]  /*7cd50*/  ISETP.LT.AND P2, PT, R0, UR6, !P0 ;  /* 0x0000000600007c0c */ /* 0x001fe2000c741270 */
[----:B------:R-:W-:Y:S01]  /*7cd60*/  VIADD R0, R5, 0x1d6 ;  /* 0x000001d605007836 */ /* 0x000fe20000000000 */
[----:B------:R-:W0:Y:S04]  /*7cd70*/  LDCU UR6, c[0x0][0x39c] ;  /* 0x00007380ff0677ac */ /* 0x000e280008000800 */
[----:B------:R-:W-:-:S02]  /*7cd80*/  ISETP.LT.AND P3, PT, R0, UR4, !P0 ;  /* 0x0000000400007c0c */ /* 0x000fc4000c761270 */
[----:B-1----:R-:W-:Y:S01]  /*7cd90*/  PRMT R3, R4, 0x7632, R3 ;  /* 0x0000763204037816 */ /* 0x002fe20000000003 */
[----:B------:R-:W4:Y:S04]  /*7cda0*/  LDL.LU.64 R20, [R1+0x108] ;  /* 0x0001080001147983 */ /* 0x000f280000300a00 */
[----:B--2---:R1:W-:Y:S01]  /*7cdb0*/  @P5 STG.E.U16 desc[UR8][R24.64], R4 ;  /* 0x0000000418005986 */ /* 0x0043e2000c101508 */
[----:B------:R-:W-:Y:S01]  /*7cdc0*/  VIADD R0, R5, 0x1d7 ;  /* 0x000001d705007836 */ /* 0x000fe20000000000 */
[----:B------:R-:W2:Y:S02]  /*7cdd0*/  LDCU UR4, c[0x0][0x39c] ;  /* 0x00007380ff0477ac */ /* 0x000ea40008000800 */
[----:B---3--:R3:W-:Y:S04]  /*7cde0*/  @P6 STG.E.U16 desc[UR8][R22.64], R3 ;  /* 0x0000000316006986 */ /* 0x0087e8000c101508 */
[----:B----4-:R4:W-:Y:S04]  /*7cdf0*/  @P1 STG.E.U16 desc[UR8][R18.64], R6 ;  /* 0x0000000612001986 */ /* 0x0109e8000c101508 */
[----:B-1----:R-:W2:Y:S01]  /*7ce00*/  LDL.LU R24, [R1+0xcc4] ;  /* 0x000cc40001187983 */ /* 0x002ea20000300800 */
[----:B---3--:R-:W-:-:S03]  /*7ce10*/  PRMT R3, R6, 0x7632, R3 ;  /* 0x0000763206037816 */ /* 0x008fc60000000003 */
[----:B----4-:R-:W3:Y:S04]  /*7ce20*/  LDL.LU.64 R18, [R1+0xf8] ;  /* 0x0000f80001127983 */ /* 0x010ee80000300a00 */
[----:B------:R-:W-:Y:S04]  /*7ce30*/  @P2 STG.E.U16 desc[UR8][R16.64], R3 ;  /* 0x0000000310002986 */ /* 0x000fe8000c101508 */
[----:B------:R1:W-:Y:S04]  /*7ce40*/  @P3 STG.E.U16 desc[UR8][R12.64], R7 ;  /* 0x000000070c003986 */ /* 0x0003e8000c101508 */
[----:B-1----:R-:W4:Y:S01]  /*7ce50*/  LDL.LU R13, [R1+0xcc0] ;  /* 0x000cc000010d7983 */ /* 0x002f220000300800 */
[----:B------:R-:W-:Y:S01]  /*7ce60*/  ISETP.LT.AND P4, PT, R0, UR5, !P0 ;  /* 0x0000000500007c0c */ /* 0x000fe2000c781270 */
[----:B------:R-:W-:Y:S01]  /*7ce70*/  VIADD R0, R5, 0x1d8 ;  /* 0x000001d805007836 */ /* 0x000fe20000000000 */
[----:B------:R-:W-:Y:S01]  /*7ce80*/  PRMT R16, R7, 0x7632, R16 ;  /* 0x0000763207107816 */ /* 0x000fe20000000010 */
[----:B------:R-:W2:Y:S01]  /*7ce90*/  LDL.LU.64 R22, [R1+0xf0] ;  /* 0x0000f00001167983 */ /* 0x000ea20000300a00 */
[C---:B------:R-:W-:Y:S01]  /*7cea0*/  VIADD R3, R5.reuse, 0x1dc ;  /* 0x000001dc05037836 */ /* 0x040fe20000000000 */
[----:B------:R-:W1:Y:S01]  /*7ceb0*/  LDCU UR5, c[0x0][0x39c] ;  /* 0x00007380ff0577ac */ /* 0x000e620008000800 */
[----:B------:R-:W-:Y:S01]  /*7cec0*/  ISETP.LT.AND P5, PT, R0, UR7, !P0 ;  /* 0x0000000700007c0c */ /* 0x000fe2000c7a1270 */
[----:B------:R-:W2:Y:S01]  /*7ced0*/  LDL.LU R25, [R1+0xcc8] ;  /* 0x000cc80001197983 */ /* 0x000ea20000300800 */
[----:B------:R-:W1:Y:S01]  /*7cee0*/  LDCU UR7, c[0x0][0x39c] ;  /* 0x00007380ff0777ac */ /* 0x000e620008000800 */
[----:B------:R-:W-:-:S02]  /*7cef0*/  VIADD R0, R5, 0x1d9 ;  /* 0x000001d905007836 */ /* 0x000fc40000000000 */
[----:B------:R-:W3:Y:S04]  /*7cf00*/  LDL.LU.64 R6, [R1+0xe8] ;  /* 0x0000e80001067983 */ /* 0x000ee80000300a00 */
[----:B------:R-:W3:Y:S01]  /*7cf10*/  LDL.LU.64 R26, [R1+0xe0] ;  /* 0x0000e000011a7983 */ /* 0x000ee20000300a00 */
[----:B0-----:R-:W-:Y:S01]  /*7cf20*/  ISETP.LT.AND P6, PT, R0, UR6, !P0 ;  /* 0x0000000600007c0c */ /* 0x001fe2000c7c1270 */
[----:B------:R-:W0:Y:S02]  /*7cf30*/  LDCU UR6, c[0x0][0x39c] ;  /* 0x00007380ff0677ac */ /* 0x000e240008000800 */
[----:B------:R-:W3:Y:S04]  /*7cf40*/  LDL.LU R4, [R1+0xccc] ;  /* 0x000ccc0001047983 */ /* 0x000ee80000300800 */
[----:B------:R0:W-:Y:S01]  /*7cf50*/  @P4 STG.E.U16 desc[UR8][R14.64], R16 ;  /* 0x000000100e004986 */ /* 0x0001e2000c101508 */
[----:B-1----:R-:W-:Y:S01]  /*7cf60*/  ISETP.LT.AND P3, PT, R3, UR7, !P0 ;  /* 0x0000000703007c0c */ /* 0x002fe2000c761270 */
[----:B------:R-:W-:Y:S01]  /*7cf70*/  VIADD R0, R5, 0x1da ;  /* 0x000001da05007836 */ /* 0x000fe20000000000 */
[----:B------:R-:W1:Y:S01]  /*7cf80*/  LDCU UR7, c[0x0][0x39c] ;  /* 0x00007380ff0777ac */ /* 0x000e620008000800 */
[----:B0-----:R-:W3:Y:S01]  /*7cf90*/  LDL.LU.64 R16, [R1+0x100] ;  /* 0x0001000001107983 */ /* 0x001ee20000300a00 */
[----:B----4-:R-:W-:-:S03]  /*7cfa0*/  PRMT R3, R13, 0x7632, R3 ;  /* 0x000076320d037816 */ /* 0x010fc60000000003 */
[----:B------:R-:W-:Y:S04]  /*7cfb0*/  @P5 STG.E.U16 desc[UR8][R10.64], R13 ;  /* 0x0000000d0a005986 */ /* 0x000fe8000c101508 */
[----:B------:R0:W-:Y:S01]  /*7cfc0*/  @P6 STG.E.U16 desc[UR8][R20.64], R3 ;  /* 0x0000000314006986 */ /* 0x0001e2000c101508 */
[----:B--2---:R-:W-:-:S03]  /*7cfd0*/  ISETP.LT.AND P1, PT, R0, UR4, !P0 ;  /* 0x0000000400007c0c */ /* 0x004fc6000c721270 */
[----:B------:R-:W2:Y:S04]  /*7cfe0*/  LDS.128 R12, [R2] ;  /* 0x00000000020c7984 */ /* 0x000ea80000000c00 */
[----:B0-----:R-:W4:Y:S01]  /*7cff0*/  LDL.LU.64 R20, [R1+0xd8] ;  /* 0x0000d80001147983 */ /* 0x001f220000300a00 */
[C---:B------:R-:W-:Y:S01]  /*7d000*/  VIADD R0, R5.reuse, 0x1db ;  /* 0x000001db05007836 */ /* 0x040fe20000000000 */
[----:B------:R-:W0:Y:S04]  /*7d010*/  LDCU UR4, c[0x0][0x39c] ;  /* 0x00007380ff0477ac */ /* 0x000e280008000800 */
[----:B------:R-:W-:Y:S01]  /*7d020*/  ISETP.LT.AND P2, PT, R0, UR5, !P0 ;  /* 0x0000000500007c0c */ /* 0x000fe2000c741270 */
[----:B------:R-:W1:Y:S01]  /*7d030*/  LDCU UR5, c[0x0][0x39c] ;  /* 0x00007380ff0577ac */ /* 0x000e620008000800 */
[----:B------:R-:W-:-:S05]  /*7d040*/  VIADD R0, R5, 0x1dd ;  /* 0x000001dd05007836 */ /* 0x000fca0000000000 */
[----:B------:R-:W-:Y:S01]  /*7d050*/  ISETP.LT.AND P4, PT, R0, UR6, !P0 ;  /* 0x0000000600007c0c */ /* 0x000fe2000c781270 */
[C---:B------:R-:W-:Y:S01]  /*7d060*/  VIADD R0, R5.reuse, 0x1de ;  /* 0x000001de05007836 */ /* 0x040fe20000000000 */
[----:B------:R-:W-:Y:S01]  /*7d070*/  PRMT R3, R24, 0x7632, R3 ;  /* 0x0000763218037816 */ /* 0x000fe20000000003 */
[----:B------:R-:W2:Y:S03]  /*7d080*/  LDCU UR6, c[0x0][0x39c] ;  /* 0x00007380ff0677ac */ /* 0x000ea60008000800 */
[----:B0-----:R-:W-:Y:S01]  /*7d090*/  ISETP.LT.AND P5, PT, R0, UR4, !P0 ;  /* 0x0000000400007c0c */ /* 0x001fe2000c7a1270 */
[----:B------:R-:W-:Y:S01]  /*7d0a0*/  VIADD R0, R5, 0x1df ;  /* 0x000001df05007836 */ /* 0x000fe20000000000 */
[----:B---3--:R0:W-:Y:S01]  /*7d0b0*/  @P1 STG.E.U16 desc[UR8][R16.64], R24 ;  /* 0x0000001810001986 */ /* 0x0081e2000c101508 */
[----:B------:R-:W-:Y:S01]  /*7d0c0*/  PRMT R10, R4, 0x7632, R10 ;  /* 0x00007632040a7816 */ /* 0x000fe2000000000a */
[----:B------:R-:W3:Y:S02]  /*7d0d0*/  LDCU UR4, c[0x0][0x39c] ;  /* 0x00007380ff0477ac */ /* 0x000ee40008000800 */
[----:B------:R2:W-:Y:S01]  /*7d0e0*/  @P2 STG.E.U16 desc[UR8][R18.64], R3 ;  /* 0x0000000312002986 */ /* 0x0005e2000c101508 */
[----:B-1----:R-:W-:-:S03]  /*7d0f0*/  ISETP.LT.AND P6, PT, R0, UR5, !P0 ;  /* 0x0000000500007c0c */ /* 0x002fc6000c7c1270 */
[----:B0-----:R-:W3:Y:S01]  /*7d100*/  LDL.LU.64 R16, [R1+0xd0] ;  /* 0x0000d00001107983 */ /* 0x001ee20000300a00 */
[----:B--2---:R-:W-:-:S03]  /*7d110*/  PRMT R3, R25, 0x7632, R3 ;  /* 0x0000763219037816 */ /* 0x004fc60000000003 */
[----:B------:R-:W2:Y:S04]  /*7d120*/  LDL.LU.64 R18, [R1+0xc8] ;  /* 0x0000c80001127983 */ /* 0x000ea80000300a00 */
[----:B------:R-:W-:Y:S01]  /*7d130*/  @P3 STG.E.U16 desc[UR8][R22.64], R25 ;  /* 0x0000001916003986 */ /* 0x000fe2000c101508 */
[C---:B------:R-:W-:Y:S01]  /*7d140*/  VIADD R0, R5.reuse, 0x1e0 ;  /* 0x000001e005007836 */ /* 0x040fe20000000000 */
[----:B------:R-:W0:Y:S02]  /*7d150*/  LDCU UR5, c[0x0][0x39c] ;  /* 0x00007380ff0577ac */ /* 0x000e240008000800 */
[----:B------:R1:W-:Y:S04]  /*7d160*/  @P4 STG.E.U16 desc[UR8][R6.64], R3 ;  /* 0x0000000306004986 */ /* 0x0003e8000c101508 */
[----:B------:R0:W-:Y:S04]  /*7d170*/  @P5 STG.E.U16 desc[UR8][R26.64], R4 ;  /* 0x000000041a005986 */ /* 0x0001e8000c101508 */
[----:B-1----:R-:W2:Y:S04]  /*7d180*/  LDL.LU.64 R6, [R1+0xc0] ;  /* 0x0000c00001067983 */ /* 0x002ea80000300a00 */
[----:B------:R-:W2:Y:S04]  /*7d190*/  LDL.LU.64 R22, [R1+0xb8] ;  /* 0x0000b80001167983 */ /* 0x000ea80000300a00 */
[----:B------:R-:W2:Y:S04]  /*7d1a0*/  LDL.LU.64 R24, [R1+0xb0] ;  /* 0x0000b00001187983 */ /* 0x000ea80000300a00 */
[----:B0-----:R-:W2:Y:S04]  /*7d1b0*/  LDL.LU.64 R26, [R1+0xa8] ;  /* 0x0000a800011a7983 */ /* 0x001ea80000300a00 */
[----:B----4-:R0:W-:Y:S04]  /*7d1c0*/  @P6 STG.E.U16 desc[UR8][R20.64], R10 ;  /* 0x0000000a14006986 */ /* 0x0101e8000c101508 */
[----:B0-----:R-:W4:Y:S01]  /*7d1d0*/  LDL.LU.64 R20, [R1+0xa0] ;  /* 0x0000a00001147983 */ /* 0x001f220000300a00 */
[----:B------:R-:W-:Y:S01]  /*7d1e0*/  ISETP.LT.AND P1, PT, R0, UR6, !P0 ;  /* 0x0000000600007c0c */ /* 0x000fe2000c721270 */
[C---:B------:R-:W-:Y:S01]  /*7d1f0*/  VIADD R0, R5.reuse, 0x1e1 ;  /* 0x000001e105007836 */ /* 0x040fe20000000000 */
[----:B------:R-:W0:Y:S04]  /*7d200*/  LDCU UR6, c[0x0][0x39c] ;  /* 0x00007380ff0677ac */ /* 0x000e280008000800 */
[----:B------:R-:W-:Y:S01]  /*7d210*/  ISETP.LT.AND P2, PT, R0, UR7, !P0 ;  /* 0x0000000700007c0c */ /* 0x000fe2000c741270 */
[----:B------:R-:W1:Y:S01]  /*7d220*/  LDCU UR7, c[0x0][0x39c] ;  /* 0x00007380ff0777ac */ /* 0x000e620008000800 */
[----:B------:R-:W-:-:S05]  /*7d230*/  VIADD R0, R5, 0x1e2 ;  /* 0x000001e205007836 */ /* 0x000fca0000000000 */
[----:B---3--:R-:W-:Y:S01]  /*7d240*/  ISETP.LT.AND P3, PT, R0, UR4, !P0 ;  /* 0x0000000400007c0c */ /* 0x008fe2000c761270 */
[C---:B------:R-:W-:Y:S01]  /*7d250*/  VIADD R0, R5.reuse, 0x1e3 ;  /* 0x000001e305007836 */ /* 0x040fe20000000000 */
[----:B------:R-:W3:Y:S04]  /*7d260*/  LDCU UR4, c[0x0][0x39c] ;  /* 0x00007380ff0477ac */ /* 0x000ee80008000800 */
[----:B------:R-:W-:Y:S01]  /*7d270*/  ISETP.LT.AND P4, PT, R0, UR5, !P0 ;  /* 0x0000000500007c0c */ /* 0x000fe2000c781270 */
[----:B------:R-:W0:Y:S01]  /*7d280*/  LDCU UR5, c[0x0][0x39c] ;  /* 0x00007380ff0577ac */ /* 0x000e220008000800 */
[C---:B------:R-:W-:Y:S01]  /*7d290*/  VIADD R0, R5.reuse, 0x1e5 ;  /* 0x000001e505007836 */ /* 0x040fe20000000000 */
[----:B------:R3:W-:Y:S04]  /*7d2a0*/  @P1 STG.E.U16 desc[UR8][R8.64], R12 ;  /* 0x0000000c08001986 */ /* 0x0007e8000c101508 */
[----:B-1----:R-:W-:Y:S01]  /*7d2b0*/  ISETP.LT.AND P6, PT, R0, UR7, !P0 ;  /* 0x0000000700007c0c */ /* 0x002fe2000c7c1270 */
[C---:B------:R-:W-:Y:S01]  /*7d2c0*/  VIADD R0, R5.reuse, 0x1e6 ;  /* 0x000001e605007836 */ /* 0x040fe20000000000 */
[----:B------:R-:W1:Y:S01]  /*7d2d0*/  LDS.128 R8, [R2+0x2000] ;  /* 0x0020000002087984 */ /* 0x000e620000000c00 */
[----:B------:R-:W-:Y:S01]  /*7d2e0*/  VIADD R3, R5, 0x1e4 ;  /* 0x000001e405037836 */ /* 0x000fe20000000000 */
[----:B------:R-:W1:Y:S02]  /*7d2f0*/  LDCU UR7, c[0x0][0x39c] ;  /* 0x00007380ff0777ac */ /* 0x000e640008000800 */
[----:B---3--:R-:W-:-:S02]  /*7d300*/  ISETP.LT.AND P1, PT, R0, UR4, !P0 ;  /* 0x0000000400007c0c */ /* 0x008fc4000c721270 */
[----:B------:R-:W-:Y:S01]  /*7d310*/  PRMT R12, R12, 0x7632, R12 ;  /* 0x000076320c0c7816 */ /* 0x000fe2000000000c */
[----:B------:R-:W-:Y:S01]  /*7d320*/  VIADD R0, R5, 0x1e7 ;  /* 0x000001e705007836 */ /* 0x000fe20000000000 */
[----:B0-----:R-:W-:Y:S01]  /*7d330*/  ISETP.LT.AND P5, PT, R3, UR6, !P0 ;  /* 0x0000000603007c0c */ /* 0x001fe2000c7a1270 */
[----:B------:R-:W0:Y:S02]  /*7d340*/  LDCU UR6, c[0x0][0x39c] ;  /* 0x00007380ff0677ac */ /* 0x000e240008000800 */
[----:B------:R3:W-:Y:S01]  /*7d350*/  @P2 STG.E.U16 desc[UR8][R16.64], R12 ;  /* 0x0000000c10002986 */ /* 0x0007e2000c101508 */
[----:B------:R-:W-:Y:S01]  /*7d360*/  ISETP.LT.AND P2, PT, R0, UR5, !P0 ;  /* 0x0000000500007c0c */ /* 0x000fe2000c741270 */
[----:B------:R-:W0:Y:S02]  /*7d370*/  LDCU UR4, c[0x0][0x39c] ;  /* 0x00007380ff0477ac */ /* 0x000e240008000800 */
[----:B--2---:R2:W-:Y:S01]  /*7d380*/  @P3 STG.E.U16 desc[UR8][R18.64], R13 ;  /* 0x0000000d12003986 */ /* 0x0045e2000c101508 */
[----:B------:R-:W-:-:S02]  /*7d390*/  PRMT R3, R14, 0x7632, R3 ;  /* 0x000076320e037816 */ /* 0x000fc40000000003 */
[----:B---3--:R-:W-:Y:S01]  /*7d3a0*/  PRMT R12, R15, 0x7632, R12 ;  /* 0x000076320f0c7816 */ /* 0x008fe2000000000c */
[----:B------:R-:W-:Y:S01]  /*7d3b0*/  VIADD R0, R5, 0x1e8 ;  /* 0x000001e805007836 */ /* 0x000fe20000000000 */
[----:B------:R-:W3:Y:S01]  /*7d3c0*/  LDCU UR5, c[0x0][0x39c] ;  /* 0x00007380ff0577ac */ /* 0x000ee20008000800 */
[----:B--2---:R-:W-:-:S05]  /*7d3d0*/  PRMT R13, R13, 0x7632, R13 ;  /* 0x000076320d0d7816 */ /* 0x004fca000000000d */
[----:B------:R2:W-:Y:S04]  /*7d3e0*/  @P4 STG.E.U16 desc[UR8][R6.64], R13 ;  /* 0x0000000d06004986 */ /* 0x0005e8000c101508 */
[----:B------:R-:W-:Y:S04]  /*7d3f0*/  @P5 STG.E.U16 desc[UR8][R22.64], R14 ;  /* 0x0000000e16005986 */ /* 0x000fe8000c101508 */
[----:B--2---:R-:W2:Y:S04]  /*7d400*/  LDL.LU.64 R6, [R1+0x98] ;  /* 0x0000980001067983 */ /* 0x004ea80000300a00 */
[----:B------:R-:W2:Y:S04]  /*7d410*/  LDL.LU.64 R18, [R1+0x90] ;  /* 0x0000900001127983 */ /* 0x000ea80000300a00 */
[----:B------:R0:W-:Y:S04]  /*7d420*/  @P6 STG.E.U16 desc[UR8][R24.64], R3 ;  /* 0x0000000318006986 */ /* 0x0001e8000c101508 */
[----:B------:R-:W-:Y:S04]  /*7d430*/  @P1 STG.E.U16 desc[UR8][R26.64], R15 ;  /* 0x0000000f1a001986 */ /* 0x000fe8000c101508 */
[----:B0-----:R-:W2:Y:S04]  /*7d440*/  LDL.LU.64 R24, [R1+0x88] ;  /* 0x0000880001187983 */ /* 0x001ea80000300a00 */
[----:B----4-:R0:W-:Y:S01]  /*7d450*/  @P2 STG.E.U16 desc[UR8][R20.64], R12 ;  /* 0x0000000c14002986 */ /* 0x0101e2000c101508 */
[----:B------:R-:W-:-:S03]  /*7d460*/  ISETP.LT.AND P3, PT, R0, UR6, !P0 ;  /* 0x0000000600007c0c */ /* 0x000fc6000c761270 */
[----:B------:R-:W4:Y:S04]  /*7d470*/  LDS.128 R12, [R2+0x4000] ;  /* 0x00400000020c7984 */ /* 0x000f280000000c00 */
[----:B0-----:R-:W2:Y:S01]  /*7d480*/  LDL.LU.64 R20, [R1+0x80] ;  /* 0x0000800001147983 */ /* 0x001ea20000300a00 */
[C---:B------:R-:W-:Y:S01]  /*7d490*/  VIADD R0, R5.reuse, 0x1e9 ;  /* 0x000001e905007836 */ /* 0x040fe20000000000 */
[----:B------:R-:W0:Y:S02]  /*7d4a0*/  LDCU UR6, c[0x0][0x39c] ;  /* 0x00007380ff0677ac */ /* 0x000e240008000800 */
[----:B------:R-:W2:Y:S04]  /*7d4b0*/  LDL.LU.64 R22, [R1+0x78] ;  /* 0x0000780001167983 */ /* 0x000ea80000300a00 */
[----:B------:R-:W2:Y:S04]  /*7d4c0*/  LDL.LU.64 R26, [R1+0x70] ;  /* 0x00007000011a7983 */ /* 0x000ea80000300a00 */
[----:B-1----:R1:W-:Y:S01]  /*7d4d0*/  @P3 STG.E.U16 desc[UR8][R28.64], R8 ;  /* 0x000000081c003986 */ /* 0x0023e2000c101508 */
[----:B------:R-:W-:Y:S01]  /*7d4e0*/  ISETP.LT.AND P4, PT, R0, UR7, !P0 ;  /* 0x0000000700007c0c */ /* 0x000fe2000c781270 */
[----:B------:R-:W0:Y:S01]  /*7d4f0*/  LDCU UR7, c[0x0][0x39c] ;  /* 0x00007380ff0777ac */ /* 0x000e220008000800 */
[C---:B------:R-:W-:Y:S01]  /*7d500*/  VIADD R0, R5.reuse, 0x1ea ;  /* 0x000001ea05007836 */ /* 0x040fe20000000000 */
[----:B-1----:R-:W2:Y:S04]  /*7d510*/  LDL.LU R29, [R1+0xd70] ;  /* 0x000d7000011d7983 */ /* 0x002ea80000300800 */
[----:B------:R-:W-:Y:S01]  /*7d520*/  ISETP.LT.AND P5, PT, R0, UR4, !P0 ;  /* 0x0000000400007c0c */ /* 0x000fe2000c7a1270 */
[----:B------:R-:W-:-:S02]  /*7d530*/  VIADD R0, R5, 0x1eb ;  /* 0x000001eb05007836 */ /* 0x000fc40000000000 */
[C---:B------:R-:W-:Y:S01]  /*7d540*/  VIADD R3, R5.reuse, 0x1ec ;  /* 0x000001ec05037836 */ /* 0x040fe20000000000 */
[----:B------:R-:W-:Y:S01]  /*7d550*/  PRMT R8, R8, 0x7632, R8 ;  /* 0x0000763208087816 */ /* 0x000fe20000000008 */
[----:B------:R-:W1:Y:S01]  /*7d560*/  LDCU UR4, c[0x0][0x39c] ;  /* 0x00007380ff0477ac */ /* 0x000e620008000800 */
[----:B---3--:R-:W-:Y:S01]  /*7d570*/  ISETP.LT.AND P6, PT, R0, UR5, !P0 ;  /* 0x0000000500007c0c */ /* 0x008fe2000c7c1270 */
[----:B------:R-:W-:Y:S01]  /*7d580*/  VIADD R0, R5, 0x1ed ;  /* 0x000001ed05007836 */ /* 0x000fe20000000000 */
[----:B0-----:R-:W-:Y:S01]  /*7d590*/  ISETP.LT.AND P1, PT, R3, UR6, !P0 ;  /* 0x0000000603007c0c */ /* 0x001fe2000c721270 */
[----:B----4-:R-:W-:Y:S01]  /*7d5a0*/  STL.64 [R1+0x15c0], R14 ;  /* 0x0015c00e01007387 */ /* 0x010fe20000100a00 */
[----:B------:R-:W0:Y:S02]  /*7d5b0*/  LDCU UR5, c[0x0][0x39c] ;  /* 0x00007380ff0577ac */ /* 0x000e240008000800 */
[----:B------:R-:W-:Y:S01]  /*7d5c0*/  ISETP.LT.AND P2, PT, R0, UR7, !P0 ;  /* 0x0000000700007c0c */ /* 0x000fe2000c741270 */
[----:B------:R-:W-:Y:S01]  /*7d5d0*/  VIADD R0, R5, 0x1ee ;  /* 0x000001ee05007836 */ /* 0x000fe20000000000 */
[----:B------:R-:W3:Y:S01]  /*7d5e0*/  LDCU UR6, c[0x0][0x39c] ;  /* 0x00007380ff0677ac */ /* 0x000ee20008000800 */
[----:B------:R-:W4:Y:S01]  /*7d5f0*/  LDL.LU.64 R4, [R1+0x68] ;  /* 0x0000680001047983 */ /* 0x000f220000300a00 */
[----:B------:R-:W0:Y:S03]  /*7d600*/  LDCU UR7, c[0x0][0x39c] ;  /* 0x00007380ff0777ac */ /* 0x000e260008000800 */
[----:B--2---:R2:W-:Y:S04]  /*7d610*/  @P4 STG.E.U16 desc[UR8][R6.64], R8 ;  /* 0x0000000806004986 */ /* 0x0045e8000c101508 */
[----:B------:R0:W-:Y:S04]  /*7d620*/  @P5 STG.E.U16 desc[UR8][R18.64], R9 ;  /* 0x0000000912005986 */ /* 0x0001e8000c101508 */
[----:B--2---:R-:W2:Y:S01]  /*7d630*/  LDL.LU.64 R6, [R1+0x60] ;  /* 0x0000600001067983 */ /* 0x004ea20000300a00 */
[----:B0-----:R-:W-:-:S05]  /*7d640*/  PRMT R9, R9, 0x7632, R9 ;  /* 0x0000763209097816 */ /* 0x001fca0000000009 */
[----:B------:R0:W-:Y:S04]  /*7d650*/  @P6 STG.E.U16 desc[UR8][R24.64], R9 ;  /* 0x0000000918006986 */ /* 0x0001e8000c101508 */
[----:B0-----:R-:W2:Y:S04]  /*7d660*/  LDL.LU.64 R24, [R1+0x58] ;  /* 0x0000580001187983 */ /* 0x001ea80000300a00 */
[----:B------:R0:W-:Y:S04]  /*7d670*/  @P1 STG.E.U16 desc[UR8][R20.64], R10 ;  /* 0x0000000a14001986 */ /* 0x0001e8000c101508 */
[----:B0-----:R-:W2:Y:S04]  /*7d680*/  LDL.LU.64 R20, [R1+0x50] ;  /* 0x0000500001147983 */ /* 0x001ea80000300a00 */
[----:B------:R-:W2:Y:S01]  /*7d690*/  LDL.LU.64 R14, [R1+0x48] ;  /* 0x00004800010e7983 */ /* 0x000ea20000300a00 */
[----:B-1----:R-:W-:Y:S01]  /*7d6a0*/  ISETP.LT.AND P3, PT, R0, UR4, !P0 ;  /* 0x0000000400007c0c */ /* 0x002fe2000c761270 */
[----:B------:R-:W0:Y:S01]  /*7d6b0*/  LDCU UR4, c[0x0][0x39c] ;  /* 0x00007380ff0477ac */ /* 0x000e220008000800 */
[----:B------:R-:W-:-:S05]  /*7d6c0*/  VIADD R0, R29, 0x1ef ;  /* 0x000001ef1d007836 */ /* 0x000fca0000000000 */
[----:B------:R-:W-:Y:S01]  /*7d6d0*/  ISETP.LT.AND P4, PT, R0, UR5, !P0 ;  /* 0x0000000500007c0c */ /* 0x000fe2000c781270 */
[C---:B------:R-:W-:Y:S01]  /*7d6e0*/  VIADD R0, R29.reuse, 0x1f0 ;  /* 0x000001f01d007836 */ /* 0x040fe20000000000 */
[----:B------:R-:W1:Y:S04]  /*7d6f0*/  LDCU UR5, c[0x0][0x39c] ;  /* 0x00007380ff0577ac */ /* 0x000e680008000800 */
[----:B---3--:R-:W-:Y:S01]  /*7d700*/  ISETP.LT.AND P5, PT, R0, UR6, !P0 ;  /* 0x0000000600007c0c */ /* 0x008fe2000c7a1270 */
[C---:B------:R-:W-:Y:S01]  /*7d710*/  VIADD R0, R29.reuse, 0x1f1 ;  /* 0x000001f11d007836 */ /* 0x040fe20000000000 */
[----:B------:R-:W-:Y:S01]  /*7d720*/  PRMT R10, R10, 0x7632, R10 ;  /* 0x000076320a0a7816 */ /* 0x000fe2000000000a */
[----:B------:R-:W3:Y:S03]  /*7d730*/  LDCU UR6, c[0x0][0x39c] ;  /* 0x00007380ff0677ac */ /* 0x000ee60008000800 */
[----:B------:R-:W-:Y:S01]  /*7d740*/  ISETP.LT.AND P6, PT, R0, UR7, !P0 ;  /* 0x0000000700007c0c */ /* 0x000fe2000c7c1270 */
[----:B------:R-:W-:Y:S01]  /*7d750*/  VIADD R0, R29, 0x1f2 ;  /* 0x000001f21d007836 */ /* 0x000fe20000000000 */
[----:B------:R-:W-:Y:S01]  /*7d760*/  PRMT R8, R11, 0x7632, R8 ;  /* 0x000076320b087816 */ /* 0x000fe20000000008 */
[----:B------:R-:W-:Y:S01]  /*7d770*/  @P2 STG.E.U16 desc[UR8][R22.64], R10 ;  /* 0x0000000a16002986 */ /* 0x000fe2000c101508 */
[----:B------:R-:W2:Y:S02]  /*7d780*/  LDCU UR7, c[0x0][0x39c] ;  /* 0x00007380ff0777ac */ /* 0x000ea40008000800 */
[----:B0-----:R-:W-:Y:S01]  /*7d790*/  ISETP.LT.AND P1, PT, R0, UR4, !P0 ;  /* 0x0000000400007c0c */ /* 0x001fe2000c721270 */
[C---:B------:R-:W-:Y:S01]  /*7d7a0*/  VIADD R0, R29.reuse, 0x1f3 ;  /* 0x000001f31d007836 */ /* 0x040fe20000000000 */
[----:B------:R0:W-:Y:S01]  /*7d7b0*/  @P3 STG.E.U16 desc[UR8][R26.64], R11 ;  /* 0x0000000b1a003986 */ /* 0x0001e2000c101508 */
[----:B------:R-:W2:Y:S03]  /*7d7c0*/  LDCU UR4, c[0x0][0x39c] ;  /* 0x00007380ff0477ac */ /* 0x000ea60008000800 */
[----:B----4-:R4:W-:Y:S01]  /*7d7d0*/  @P4 STG.E.U16 desc[UR8][R4.64], R8 ;  /* 0x0000000804004986 */ /* 0x0109e2000c101508 */
[----:B-1----:R-:W-:Y:S01]  /*7d7e0*/  ISETP.LT.AND P2, PT, R0, UR5, !P0 ;  /* 0x0000000500007c0c */ /* 0x002fe2000c741270 */
[----:B------:R-:W-:Y:S01]  /*7d7f0*/  VIADD R3, R29, 0x1f4 ;  /* 0x000001f41d037836 */ /* 0x000fe20000000000 */
[----:B------:R-:W1:Y:S01]  /*7d800*/  LDCU UR5, c[0x0][0x39c] ;  /* 0x00007380ff0577ac */ /* 0x000e620008000800 */
[----:B------:R-:W1:Y:S04]  /*7d810*/  LDS.128 R8, [R2+0x6000] ;  /* 0x0060000002087984 */ /* 0x000e680000000c00 */
[----:B0-----:R-:W3:Y:S04]  /*7d820*/  LDL.LU.64 R26, [R1+0x40] ;  /* 0x00004000011a7983 */ /* 0x001ee80000300a00 */
[----:B----4-:R-:W4:Y:S04]  /*7d830*/  LDL.LU.64 R4, [R1+0x38] ;  /* 0x0000380001047983 */ /* 0x010f280000300a00 */
[----:B--2---:R0:W-:Y:S02]  /*7d840*/  @P5 STG.E.U16 desc[UR8][R6.64], R12 ;  /* 0x0000000c06005986 */ /* 0x0041e4000c101508 */
[----:B0-----:R-:W-:-:S02]  /*7d850*/  PRMT R12, R12, 0x7632, R12 ;  /* 0x000076320c0c7816 */ /* 0x001fc4000000000c */
[----:B------:R-:W2:Y:S04]  /*7d860*/  LDL.LU.64 R6, [R1+0x30] ;  /* 0x0000300001067983 */ /* 0x000ea80000300a00 */
[----:B------:R-:W2:Y:S04]  /*7d870*/  LDL.LU.64 R16, [R1+0x20] ;  /* 0x0000200001107983 */ /* 0x000ea80000300a00 */
[----:B------:R0:W-:Y:S04]  /*7d880*/  @P6 STG.E.U16 desc[UR8][R24.64], R12 ;  /* 0x0000000c18006986 */ /* 0x0001e8000c101508 */
[----:B------:R-:W2:Y:S04]  /*7d890*/  LDL.LU.64 R18, [R1+0x18] ;  /* 0x0000180001127983 */ /* 0x000ea80000300a00 */
[----:B------:R-:W2:Y:S04]  /*7d8a0*/  LDL.LU.64 R22, [R1+0x10] ;  /* 0x0000100001167983 */ /* 0x000ea80000300a00 */
[----:B0-----:R-:W2:Y:S04]  /*7d8b0*/  LDL.LU.64 R24, [R1+0x8] ;  /* 0x0000080001187983 */ /* 0x001ea80000300a00 */
[----:B------:R0:W-:Y:S02]  /*7d8c0*/  @P1 STG.E.U16 desc[UR8][R20.64], R13 ;  /* 0x0000000d14001986 */ /* 0x0001e4000c101508 */
[----:B0-----:R-:W-:-:S02]  /*7d8d0*/  PRMT R13, R13, 0x7632, R13 ;  /* 0x000076320d0d7816 */ /* 0x001fc4000000000d */
[----:B------:R-:W2:Y:S04]  /*7d8e0*/  LDL.LU.64 R20, [R1] ;  /* 0x0000000001147983 */ /* 0x000ea80000300a00 */
[----:B------:R0:W-:Y:S04]  /*7d8f0*/  @P2 STG.E.U16 desc[UR8][R14.64], R13 ;  /* 0x0000000d0e002986 */ /* 0x0001e8000c101508 */
[----:B0-----:R-:W2:Y:S01]  /*7d900*/  LDL.LU.64 R14, [R1+0x15c0] ;  /* 0x0015c000010e7983 */ /* 0x001ea20000300a00 */
[----:B------:R-:W-:Y:S01]  /*7d910*/  VIADD R0, R29, 0x1f5 ;  /* 0x000001f51d007836 */ /* 0x000fe20000000000 */
[----:B---3--:R-:W-:-:S04]  /*7d920*/  ISETP.LT.AND P3, PT, R3, UR6, !P0 ;  /* 0x0000000603007c0c */ /* 0x008fc8000c761270 */
[----:B------:R-:W-:Y:S01]  /*7d930*/  ISETP.LT.AND P4, PT, R0, UR7, !P0 ;  /* 0x0000000700007c0c */ /* 0x000fe2000c781270 */
[C---:B------:R-:W-:Y:S01]  /*7d940*/  VIADD R0, R29.reuse, 0x1f6 ;  /* 0x000001f61d007836 */ /* 0x040fe20000000000 */
[----:B------:R-:W0:Y:S04]  /*7d950*/  LDCU UR6, c[0x0][0x39c] ;  /* 0x00007380ff0677ac */ /* 0x000e280008000800 */
[----:B------:R-:W-:Y:S01]  /*7d960*/  ISETP.LT.AND P5, PT, R0, UR4, !P0 ;  /* 0x0000000400007c0c */ /* 0x000fe2000c7a1270 */
[----:B------:R-:W-:Y:S01]  /*7d970*/  VIADD R3, R29, 0x1f7 ;  /* 0x000001f71d037836 */ /* 0x000fe20000000000 */
[----:B------:R-:W3:Y:S04]  /*7d980*/  LDCU UR7, c[0x0][0x39c] ;  /* 0x00007380ff0777ac */ /* 0x000ee80008000800 */
[----:B-1----:R-:W-:Y:S01]  /*7d990*/  ISETP.LT.AND P6, PT, R3, UR5, !P0 ;  /* 0x0000000503007c0c */ /* 0x002fe2000c7c1270 */
[----:B------:R-:W1:Y:S01]  /*7d9a0*/  LDCU UR4, c[0x0][0x39c] ;  /* 0x00007380ff0477ac */ /* 0x000e620008000800 */
[----:B------:R-:W-:Y:S01]  /*7d9b0*/  VIADD R0, R29, 0x1f8 ;  /* 0x000001f81d007836 */ /* 0x000fe20000000000 */
[----:B------:R-:W0:Y:S01]  /*7d9c0*/  LDCU UR5, c[0x0][0x39c] ;  /* 0x00007380ff0577ac */ /* 0x000e220008000800 */
[----:B--2---:R2:W-:Y:S01]  /*7d9d0*/  @P3 STG.E.U16 desc[UR8][R26.64], R14 ;  /* 0x0000000e1a003986 */ /* 0x0045e2000c101508 */
[----:B------:R-:W-:-:S02]  /*7d9e0*/  PRMT R3, R15, 0x7632, R3 ;  /* 0x000076320f037816 */ /* 0x000fc40000000003 */
[----:B--2---:R-:W-:Y:S01]  /*7d9f0*/  PRMT R14, R14, 0x7632, R14 ;  /* 0x000076320e0e7816 */ /* 0x004fe2000000000e */
[----:B------:R2:W5:Y:S04]  /*7da00*/  LDL.LU.64 R26, [R1+0x15b8] ;  /* 0x0015b800011a7983 */ /* 0x0005680000300a00 */
[----:B----4-:R4:W-:Y:S04]  /*7da10*/  @P4 STG.E.U16 desc[UR8][R4.64], R14 ;  /* 0x0000000e04004986 */ /* 0x0109e8000c101508 */
[----:B------:R0:W-:Y:S04]  /*7da20*/  @P5 STG.E.U16 desc[UR8][R6.64], R15 ;  /* 0x0000000f06005986 */ /* 0x0001e8000c101508 */
[----:B----4-:R-:W4:Y:S04]  /*7da30*/  LDL.LU.64 R4, [R1+0x15b0] ;  /* 0x0015b00001047983 */ /* 0x010f280000300a00 */
[----:B0-----:R-:W2:Y:S04]  /*7da40*/  LDL.LU.64 R6, [R1+0x15a8] ;  /* 0x0015a80001067983 */ /* 0x001ea80000300a00 */
[----:B------:R-:W2:Y:S01]  /*7da50*/  LDL.LU.64 R14, [R1+0x28] ;  /* 0x00002800010e7983 */ /* 0x000ea20000300a00 */
[----:B------:R-:W-:Y:S01]  /*7da60*/  ISETP.LT.AND P1, PT, R0, UR6, !P0 ;  /* 0x0000000600007c0c */ /* 0x000fe2000c721270 */
[C---:B------:R-:W-:Y:S01]  /*7da70*/  VIADD R0, R29.reuse, 0x1f9 ;  /* 0x000001f91d007836 */ /* 0x040fe20000000000 */
[----:B------:R-:W0:Y:S04]  /*7da80*/  LDCU UR6, c[0x0][0x39c] ;  /* 0x00007380ff0677ac */ /* 0x000e280008000800 */
[----:B---3--:R-:W-:Y:S01]  /*7da90*/  ISETP.LT.AND P2, PT, R0, UR7, !P0 ;  /* 0x0000000700007c0c */ /* 0x008fe2000c741270 */
[----:B------:R-:W3:Y:S01]  /*7daa0*/  LDCU UR7, c[0x0][0x39c] ;  /* 0x00007380ff0777ac */ /* 0x000ee20008000800 */
[----:B------:R-:W-:-:S05]  /*7dab0*/  VIADD R0, R29, 0x1fa ;  /* 0x000001fa1d007836 */ /* 0x000fca0000000000 */
[----:B-1----:R-:W-:Y:S01]  /*7dac0*/  ISETP.LT.AND P3, PT, R0, UR4, !P0 ;  /* 0x0000000400007c0c */ /* 0x002fe2000c761270 */
[C---:B------:R-:W-:Y:S02]  /*7dad0*/  VIADD R0, R29.reuse, 0x1fb ;  /* 0x000001fb1d007836 */ /* 0x040fe40000000000 */
[C---:B------:R-:W-:Y:S01]  /*7dae0*/  VIADD R2, R29.reuse, 0x1fc ;  /* 0x000001fc1d027836 */ /* 0x040fe20000000000 */
[----:B------:R-:W-:Y:S01]  /*7daf0*/  PRMT R12, R8, 0x7632, R12 ;  /* 0x00007632080c7816 */ /* 0x000fe2000000000c */
[----:B------:R-:W1:Y:S01]  /*7db00*/  LDCU UR4, c[0x0][0x39c] ;  /* 0x00007380ff0477ac */ /* 0x000e620008000800 */
[----:B------:R-:W-:Y:S01]  /*7db10*/  ISETP.LT.AND P4, PT, R0, UR5, !P0 ;  /* 0x0000000500007c0c */ /* 0x000fe2000c781270 */
[C---:B------:R-:W-:Y:S01]  /*7db20*/  VIADD R0, R29.reuse, 0x1fd ;  /* 0x000001fd1d007836 */ /* 0x040fe20000000000 */
[----:B0-----:R-:W-:Y:S01]  /*7db30*/  ISETP.LT.AND P5, PT, R2, UR6, !P0 ;  /* 0x0000000602007c0c */ /* 0x001fe2000c7a1270 */
[C---:B------:R-:W-:Y:S01]  /*7db40*/  VIADD R2, R29.reuse, 0x1fe ;  /* 0x000001fe1d027836 */ /* 0x040fe20000000000 */
[----:B--2---:R0:W-:Y:S02]  /*7db50*/  @P6 STG.E.U16 desc[UR8][R14.64], R3 ;  /* 0x000000030e006986 */ /* 0x0041e4000c101508 */
[----:B---3--:R-:W-:Y:S01]  /*7db60*/  ISETP.LT.AND P6, PT, R0, UR7, !P0 ;  /* 0x0000000700007c0c */ /* 0x008fe2000c7c1270 */
[----:B------:R-:W-:Y:S01]  /*7db70*/  VIADD R0, R29, 0x1ff ;  /* 0x000001ff1d007836 */ /* 0x000fe20000000000 */
[----:B------:R2:W-:Y:S04]  /*7db80*/  @P1 STG.E.U16 desc[UR8][R16.64], R8 ;  /* 0x0000000810001986 */ /* 0x0005e8000c101508 */
[----:B------:R-:W-:-:S02]  /*7db90*/  ISETP.LT.AND P1, PT, R0, UR10, !P0 ;  /* 0x0000000a00007c0c */ /* 0x000fc4000c721270 */
[----:B------:R-:W-:Y:S01]  /*7dba0*/  PRMT R0, R9, 0x7632, R0 ;  /* 0x0000763209007816 */ /* 0x000fe20000000000 */
[----:B------:R2:W-:Y:S01]  /*7dbb0*/  @P2 STG.E.U16 desc[UR8][R18.64], R12 ;  /* 0x0000000c12002986 */ /* 0x0005e2000c101508 */
[----:B0-----:R-:W-:-:S03]  /*7dbc0*/  PRMT R3, R10, 0x7632, R3 ;  /* 0x000076320a037816 */ /* 0x001fc60000000003 */
[----:B------:R2:W-:Y:S04]  /*7dbd0*/  @P3 STG.E.U16 desc[UR8][R22.64], R9 ;  /* 0x0000000916003986 */ /* 0x0005e8000c101508 */
[----:B------:R2:W-:Y:S04]  /*7dbe0*/  @P4 STG.E.U16 desc[UR8][R24.64], R0 ;  /* 0x0000000018004986 */ /* 0x0005e8000c101508 */
[----:B------:R2:W-:Y:S04]  /*7dbf0*/  @P5 STG.E.U16 desc[UR8][R20.64], R10 ;  /* 0x0000000a14005986 */ /* 0x0005e8000c101508 */
[----:B------:R2:W-:Y:S01]  /*7dc00*/  @P6 STG.E.U16 desc[UR8][R6.64], R3 ;  /* 0x0000000306006986 */ /* 0x0005e2000c101508 */
[----:B-1----:R-:W-:-:S13]  /*7dc10*/  ISETP.LT.AND P0, PT, R2, UR4, !P0 ;  /* 0x0000000402007c0c */ /* 0x002fda000c701270 */
[----:B----4-:R2:W-:Y:S01]  /*7dc20*/  @P0 STG.E.U16 desc[UR8][R4.64], R11 ;  /* 0x0000000b04000986 */ /* 0x0105e2000c101508 */
[----:B------:R-:W-:Y:S05]  /*7dc30*/  @!P1 EXIT ;  /* 0x000000000000994d */ /* 0x000fea0003800000 */
[----:B------:R-:W-:-:S05]  /*7dc40*/  PRMT R13, R11, 0x7632, R13 ;  /* 0x000076320b0d7816 */ /* 0x000fca000000000d */
[----:B-----5:R-:W-:Y:S01]  /*7dc50*/  STG.E.U16 desc[UR8][R26.64], R13 ;  /* 0x0000000d1a007986 */ /* 0x020fe2000c101508 */
[----:B------:R-:W-:Y:S05]  /*7dc60*/  EXIT ;  /* 0x000000000000794d */ /* 0x000fea0003800000 */
.L_x_3:
[----:B------:R-:W-:-:S00]  /*7dc70*/  BRA `(.L_x_3) ;  /* 0xfffffffc00fc7947 */ /* 0x000fc0000383ffff */
[----:B------:R-:W-:-:S00]  /*7dc80*/  NOP ;  /* 0x0000000000007918 */ /* 0x000fc00000000000 */
[----:B------:R-:W-:-:S00]  /*7dc90*/  NOP ;  /* 0x0000000000007918 */ /* 0x000fc00000000000 */
[----:B------:R-:W-:-:S00]  /*7dca0*/  NOP ;  /* 0x0000000000007918 */ /* 0x000fc00000000000 */
[----:B------:R-:W-:-:S00]  /*7dcb0*/  NOP ;  /* 0x0000000000007918 */ /* 0x000fc00000000000 */
[----:B------:R-:W-:-:S00]  /*7dcc0*/  NOP ;  /* 0x0000000000007918 */ /* 0x000fc00000000000 */
[----:B------:R-:W-:-:S00]  /*7dcd0*/  NOP ;  /* 0x0000000000007918 */ /* 0x000fc00000000000 */
[----:B------:R-:W-:-:S00]  /*7dce0*/  NOP ;  /* 0x0000000000007918 */ /* 0x000fc00000000000 */
[----:B------:R-:W-:-:S00]  /*7dcf0*/  NOP ;  /* 0x0000000000007918 */ /* 0x000fc00000000000 */
.L_x_4:


//--------------------- .nv.shared.matmul_kernel  --------------------------
	.section	.nv.shared.matmul_kernel,"aw",@nobits
	.sectionflags	@""
	.align	16
	.zero		1024


//--------------------- .nv.shared.reserved.0     --------------------------
	.section	.nv.shared.reserved.0,"aw",@nobits
	.weak		__nv_reservedSMEM_offset_0_alias
	.size		__nv_reservedSMEM_offset_0_alias, 0, 64
	.other		__nv_reservedSMEM_offset_0_alias,@"STO_CUDA_RESERVED_SHARED STV_DEFAULT"
__nv_reservedSMEM_offset_0_alias:
	.zero		0
	.zero		64


//--------------------- .nv.constant0.matmul_kernel --------------------------
	.section	.nv.constant0.matmul_kernel,"a",@progbits
	.sectionflags	@""
	.align	4
.nv.constant0.matmul_kernel:
	.zero		976


//--------------------- SYMBOLS --------------------------

	.type		.nv.reservedSmem.offset0,@object
	.size		.nv.reservedSmem.offset0,0x4
	.type		.nv.reservedSmem.cap,@object
	.size		.nv.reservedSmem.cap,0x4
